	.target	sm_100a

	.elftype	@"ET_EXEC"


//--------------------- .note.nv.tkinfo           --------------------------
	.section	.note.nv.tkinfo,"",@"SHT_NOTE"
	.sectionflags	@"SHF_NOTE_NV_TKINFO"
	.tkinfo
        /*0018*/ 	.word	0x00000002
        /*0030*/ 	.string	""
        /*0030*/ 	.string	"ptxas"
        /*0030*/ 	.string	"Cuda compilation tools, release 13.0, V13.0.88"
        /*0030*/ 	.string	"Build cuda_13.0.r13.0/compiler.36424714_0"
        /*0030*/ 	.string	"-arch sm_100a -m 64 "



//--------------------- .note.nv.cuinfo           --------------------------
	.section	.note.nv.cuinfo,"",@"SHT_NOTE"
	.sectionflags	@"SHF_NOTE_NV_CUINFO"
        /*0018*/ 	.short	0x0002
        /*001a*/ 	.short	0x0064
        /*001c*/ 	.short	0x0082
	.zero		2


//--------------------- .nv.info                  --------------------------
	.section	.nv.info,"",@"SHT_CUDA_INFO"
	.align	4


	//----- nvinfo : EIATTR_REGCOUNT
	.align		4
        /*0000*/ 	.byte	0x04, 0x2f
        /*0002*/ 	.short	(.L_12 - .L_11)
	.align		4
.L_11:
        /*0004*/ 	.word	index@(_ZN7cutlass13device_kernelIN5flash22FlashAttnBwdPreprocessIN4cute5tupleIJNS3_1CILi64EEENS5_ILi256EEEEEENS_10bfloat16_tEfNS_4arch4Sm80ELb1ELb1EEEEEvNT_6ParamsE)
        /*0008*/ 	.word	0x00000077


	//----- nvinfo : EIATTR_FRAME_SIZE
	.align		4
.L_12:
        /*000c*/ 	.byte	0x04, 0x11
        /*000e*/ 	.short	(.L_14 - .L_13)
	.align		4
.L_13:
        /*0010*/ 	.word	index@(_ZN7cutlass13device_kernelIN5flash22FlashAttnBwdPreprocessIN4cute5tupleIJNS3_1CILi64EEENS5_ILi256EEEEEENS_10bfloat16_tEfNS_4arch4Sm80ELb1ELb1EEEEEvNT_6ParamsE)
        /*0014*/ 	.word	0x00000000


	//----- nvinfo : EIATTR_REGCOUNT
	.align		4
.L_14:
        /*0018*/ 	.byte	0x04, 0x2f
        /*001a*/ 	.short	(.L_16 - .L_15)
	.align		4
.L_15:
        /*001c*/ 	.word	index@(_ZN7cutlass13device_kernelIN5flash19enable_sm80_to_sm89INS1_16FlashAttnBwdSm80INS1_25CollectiveMainloopBwdSm80ILi1ELi1EN4cute5tupleIJNS5_1CILi64EEES8_NS7_ILi256EEEEEENS_10bfloat16_tEfNS_4arch4Sm80ELb1ELb0ELb1ELb1ELb0ELb0ELb0ELb0ELi2ELi4ELi2ELi2ELb0EEENS1_24CollectiveEpilogueBwdGQAISA_fSD_Li256ELb1ELb0EEENS1_25SingleTileBwdLPTSchedulerILb1ELi64ELb0EEEEEEEEEvNT_6ParamsE)
        /*0020*/ 	.word	0x00000004


	//----- nvinfo : EIATTR_FRAME_SIZE
	.align		4
.L_16:
        /*0024*/ 	.byte	0x04, 0x11
        /*0026*/ 	.short	(.L_18 - .L_17)
	.align		4
.L_17:
        /*0028*/ 	.word	index@(_ZN7cutlass13device_kernelIN5flash19enable_sm80_to_sm89INS1_16FlashAttnBwdSm80INS1_25CollectiveMainloopBwdSm80ILi1ELi1EN4cute5tupleIJNS5_1CILi64EEES8_NS7_ILi256EEEEEENS_10bfloat16_tEfNS_4arch4Sm80ELb1ELb0ELb1ELb1ELb0ELb0ELb0ELb0ELi2ELi4ELi2ELi2ELb0EEENS1_24CollectiveEpilogueBwdGQAISA_fSD_Li256ELb1ELb0EEENS1_25SingleTileBwdLPTSchedulerILb1ELi64ELb0EEEEEEEEEvNT_6ParamsE)
        /*002c*/ 	.word	0x00000000


	//----- nvinfo : EIATTR_REGCOUNT
	.align		4
.L_18:
        /*0030*/ 	.byte	0x04, 0x2f
        /*0032*/ 	.short	(.L_20 - .L_19)
	.align		4
.L_19:
        /*0034*/ 	.word	index@(_ZN7cutlass13device_kernelIN5flash32FlashAttnBwdPostprocessConvertdQIN4cute5tupleIJNS3_1CILi64EEENS5_ILi256EEEEEENS_10bfloat16_tEfNS_4arch4Sm80ELi256ENS3_8TiledMMAINS3_8MMA_AtomIJNS3_30SM80_16x8x16_F32BF16BF16F32_TNEEEENS3_6LayoutINS4_IJNS5_ILi2EEENS5_ILi4EEENS5_ILi1EEEEEENS4_IJSJ_SH_NS5_ILi0EEEEEEEENS4_IJNS5_ILi32EEES6_NS5_ILi16EEEEEEEELb0EEEEEvNT_6ParamsE)
        /*0038*/ 	.word	0x00000050


	//----- nvinfo : EIATTR_FRAME_SIZE
	.align		4
.L_20:
        /*003c*/ 	.byte	0x04, 0x11
        /*003e*/ 	.short	(.L_22 - .L_21)
	.align		4
.L_21:
        /*0040*/ 	.word	index@(_ZN7cutlass13device_kernelIN5flash32FlashAttnBwdPostprocessConvertdQIN4cute5tupleIJNS3_1CILi64EEENS5_ILi256EEEEEENS_10bfloat16_tEfNS_4arch4Sm80ELi256ENS3_8TiledMMAINS3_8MMA_AtomIJNS3_30SM80_16x8x16_F32BF16BF16F32_TNEEEENS3_6LayoutINS4_IJNS5_ILi2EEENS5_ILi4EEENS5_ILi1EEEEEENS4_IJSJ_SH_NS5_ILi0EEEEEEEENS4_IJNS5_ILi32EEES6_NS5_ILi16EEEEEEEELb0EEEEEvNT_6ParamsE)
        /*0044*/ 	.word	0x00000000


	//----- nvinfo : EIATTR_REGCOUNT
	.align		4
.L_22:
        /*0048*/ 	.byte	0x04, 0x2f
        /*004a*/ 	.short	(.L_24 - .L_23)
	.align		4
.L_23:
        /*004c*/ 	.word	index@(_ZN7cutlass13device_kernelIN5flash19enable_sm80_to_sm89INS1_16FlashAttnBwdSm80INS1_25CollectiveMainloopBwdSm80ILi1ELi1EN4cute5tupleIJNS5_1CILi64EEES8_NS7_ILi256EEEEEENS_10bfloat16_tEfNS_4arch4Sm80ELb1ELb0ELb1ELb1ELb0ELb0ELb0ELb0ELi2ELi4ELi2ELi2ELb0EEENS1_21CollectiveEpilogueBwdISA_SB_SD_Li256ELb1ELb0ELi4EEENS1_25SingleTileBwdLPTSchedulerILb1ELi64ELb0EEEEEEEEEvNT_6ParamsE)
        /*0050*/ 	.word	0x00000004


	//----- nvinfo : EIATTR_FRAME_SIZE
	.align		4
.L_24:
        /*0054*/ 	.byte	0x04, 0x11
        /*0056*/ 	.short	(.L_26 - .L_25)
	.align		4
.L_25:
        /*0058*/ 	.word	index@(_ZN7cutlass13device_kernelIN5flash19enable_sm80_to_sm89INS1_16FlashAttnBwdSm80INS1_25CollectiveMainloopBwdSm80ILi1ELi1EN4cute5tupleIJNS5_1CILi64EEES8_NS7_ILi256EEEEEENS_10bfloat16_tEfNS_4arch4Sm80ELb1ELb0ELb1ELb1ELb0ELb0ELb0ELb0ELi2ELi4ELi2ELi2ELb0EEENS1_21CollectiveEpilogueBwdISA_SB_SD_Li256ELb1ELb0ELi4EEENS1_25SingleTileBwdLPTSchedulerILb1ELi64ELb0EEEEEEEEEvNT_6ParamsE)
        /*005c*/ 	.word	0x00000000


	//----- nvinfo : EIATTR_REGCOUNT
	.align		4
.L_26:
        /*0060*/ 	.byte	0x04, 0x2f
        /*0062*/ 	.short	(.L_28 - .L_27)
	.align		4
.L_27:
        /*0064*/ 	.word	index@(_ZN7cutlass13device_kernelIN5flash22FlashAttnBwdPreprocessIN4cute5tupleIJNS3_1CILi64EEENS5_ILi256EEEEEENS_10bfloat16_tEfNS_4arch4Sm80ELb1ELb0EEEEEvNT_6ParamsE)
        /*0068*/ 	.word	0x00000078


	//----- nvinfo : EIATTR_FRAME_SIZE
	.align		4
.L_28:
        /*006c*/ 	.byte	0x04, 0x11
        /*006e*/ 	.short	(.L_30 - .L_29)
	.align		4
.L_29:
        /*0070*/ 	.word	index@(_ZN7cutlass13device_kernelIN5flash22FlashAttnBwdPreprocessIN4cute5tupleIJNS3_1CILi64EEENS5_ILi256EEEEEENS_10bfloat16_tEfNS_4arch4Sm80ELb1ELb0EEEEEvNT_6ParamsE)
        /*0074*/ 	.word	0x00000000


	//----- nvinfo : EIATTR_REGCOUNT
	.align		4
.L_30:
        /*0078*/ 	.byte	0x04, 0x2f
        /*007a*/ 	.short	(.L_32 - .L_31)
	.align		4
.L_31:
        /*007c*/ 	.word	index@(_ZN7cutlass13device_kernelIN5flash19enable_sm80_to_sm89INS1_16FlashAttnBwdSm80INS1_25CollectiveMainloopBwdSm80ILi1ELi1EN4cute5tupleIJNS5_1CILi64EEES8_NS7_ILi256EEEEEENS_10bfloat16_tEfNS_4arch4Sm80ELb1ELb0ELb1ELb0ELb0ELb0ELb0ELb0ELi2ELi4ELi2ELi2ELb0EEENS1_24CollectiveEpilogueBwdGQAISA_fSD_Li256ELb0ELb0EEENS1_25SingleTileBwdLPTSchedulerILb0ELi64ELb0EEEEEEEEEvNT_6ParamsE)
        /*0080*/ 	.word	0x00000004


	//----- nvinfo : EIATTR_FRAME_SIZE
	.align		4
.L_32:
        /*0084*/ 	.byte	0x04, 0x11
        /*0086*/ 	.short	(.L_34 - .L_33)
	.align		4
.L_33:
        /*0088*/ 	.word	index@(_ZN7cutlass13device_kernelIN5flash19enable_sm80_to_sm89INS1_16FlashAttnBwdSm80INS1_25CollectiveMainloopBwdSm80ILi1ELi1EN4cute5tupleIJNS5_1CILi64EEES8_NS7_ILi256EEEEEENS_10bfloat16_tEfNS_4arch4Sm80ELb1ELb0ELb1ELb0ELb0ELb0ELb0ELb0ELi2ELi4ELi2ELi2ELb0EEENS1_24CollectiveEpilogueBwdGQAISA_fSD_Li256ELb0ELb0EEENS1_25SingleTileBwdLPTSchedulerILb0ELi64ELb0EEEEEEEEEvNT_6ParamsE)
        /*008c*/ 	.word	0x00000000


	//----- nvinfo : EIATTR_REGCOUNT
	.align		4
.L_34:
        /*0090*/ 	.byte	0x04, 0x2f
        /*0092*/ 	.short	(.L_36 - .L_35)
	.align		4
.L_35:
        /*0094*/ 	.word	index@(_ZN7cutlass13device_kernelIN5flash19enable_sm80_to_sm89INS1_16FlashAttnBwdSm80INS1_25CollectiveMainloopBwdSm80ILi1ELi1EN4cute5tupleIJNS5_1CILi64EEES8_NS7_ILi256EEEEEENS_10bfloat16_tEfNS_4arch4Sm80ELb1ELb0ELb1ELb0ELb0ELb0ELb0ELb0ELi2ELi4ELi2ELi2ELb0EEENS1_21CollectiveEpilogueBwdISA_SB_SD_Li256ELb0ELb0ELi4EEENS1_25SingleTileBwdLPTSchedulerILb0ELi64ELb0EEEEEEEEEvNT_6ParamsE)
        /*0098*/ 	.word	0x00000004


	//----- nvinfo : EIATTR_FRAME_SIZE
	.align		4
.L_36:
        /*009c*/ 	.byte	0x04, 0x11
        /*009e*/ 	.short	(.L_38 - .L_37)
	.align		4
.L_37:
        /*00a0*/ 	.word	index@(_ZN7cutlass13device_kernelIN5flash19enable_sm80_to_sm89INS1_16FlashAttnBwdSm80INS1_25CollectiveMainloopBwdSm80ILi1ELi1EN4cute5tupleIJNS5_1CILi64EEES8_NS7_ILi256EEEEEENS_10bfloat16_tEfNS_4arch4Sm80ELb1ELb0ELb1ELb0ELb0ELb0ELb0ELb0ELi2ELi4ELi2ELi2ELb0EEENS1_21CollectiveEpilogueBwdISA_SB_SD_Li256ELb0ELb0ELi4EEENS1_25SingleTileBwdLPTSchedulerILb0ELi64ELb0EEEEEEEEEvNT_6ParamsE)
        /*00a4*/ 	.word	0x00000000


	//----- nvinfo : EIATTR_REGCOUNT
	.align		4
.L_38:
        /*00a8*/ 	.byte	0x04, 0x2f
        /*00aa*/ 	.short	(.L_40 - .L_39)
	.align		4
.L_39:
        /*00ac*/ 	.word	index@(_ZN7cutlass13device_kernelIN5flash19enable_sm80_to_sm89INS1_16FlashAttnBwdSm80INS1_25CollectiveMainloopBwdSm80ILi1ELi1EN4cute5tupleIJNS5_1CILi64EEES8_NS7_ILi256EEEEEENS_10bfloat16_tEfNS_4arch4Sm80ELb0ELb1ELb1ELb1ELb0ELb0ELb0ELb0ELi2ELi4ELi2ELi2ELb0EEENS1_24CollectiveEpilogueBwdGQAISA_fSD_Li256ELb1ELb0EEENS1_19SingleTileSchedulerILb1ELb0ELb0ELi64EEEEEEEEEvNT_6ParamsE)
        /*00b0*/ 	.word	0x00000004


	//----- nvinfo : EIATTR_FRAME_SIZE
	.align		4
.L_40:
        /*00b4*/ 	.byte	0x04, 0x11
        /*00b6*/ 	.short	(.L_42 - .L_41)
	.align		4
.L_41:
        /*00b8*/ 	.word	index@(_ZN7cutlass13device_kernelIN5flash19enable_sm80_to_sm89INS1_16FlashAttnBwdSm80INS1_25CollectiveMainloopBwdSm80ILi1ELi1EN4cute5tupleIJNS5_1CILi64EEES8_NS7_ILi256EEEEEENS_10bfloat16_tEfNS_4arch4Sm80ELb0ELb1ELb1ELb1ELb0ELb0ELb0ELb0ELi2ELi4ELi2ELi2ELb0EEENS1_24CollectiveEpilogueBwdGQAISA_fSD_Li256ELb1ELb0EEENS1_19SingleTileSchedulerILb1ELb0ELb0ELi64EEEEEEEEEvNT_6ParamsE)
        /*00bc*/ 	.word	0x00000000


	//----- nvinfo : EIATTR_REGCOUNT
	.align		4
.L_42:
        /*00c0*/ 	.byte	0x04, 0x2f
        /*00c2*/ 	.short	(.L_44 - .L_43)
	.align		4
.L_43:
        /*00c4*/ 	.word	index@(_ZN7cutlass13device_kernelIN5flash19enable_sm80_to_sm89INS1_16FlashAttnBwdSm80INS1_25CollectiveMainloopBwdSm80ILi1ELi1EN4cute5tupleIJNS5_1CILi64EEES8_NS7_ILi256EEEEEENS_10bfloat16_tEfNS_4arch4Sm80ELb0ELb1ELb1ELb1ELb0ELb0ELb0ELb0ELi2ELi4ELi2ELi2ELb0EEENS1_21CollectiveEpilogueBwdISA_SB_SD_Li256ELb1ELb0ELi4EEENS1_19SingleTileSchedulerILb1ELb0ELb0ELi64EEEEEEEEEvNT_6ParamsE)
        /*00c8*/ 	.word	0x00000004


	//----- nvinfo : EIATTR_FRAME_SIZE
	.align		4
.L_44:
        /*00cc*/ 	.byte	0x04, 0x11
        /*00ce*/ 	.short	(.L_46 - .L_45)
	.align		4
.L_45:
        /*00d0*/ 	.word	index@(_ZN7cutlass13device_kernelIN5flash19enable_sm80_to_sm89INS1_16FlashAttnBwdSm80INS1_25CollectiveMainloopBwdSm80ILi1ELi1EN4cute5tupleIJNS5_1CILi64EEES8_NS7_ILi256EEEEEENS_10bfloat16_tEfNS_4arch4Sm80ELb0ELb1ELb1ELb1ELb0ELb0ELb0ELb0ELi2ELi4ELi2ELi2ELb0EEENS1_21CollectiveEpilogueBwdISA_SB_SD_Li256ELb1ELb0ELi4EEENS1_19SingleTileSchedulerILb1ELb0ELb0ELi64EEEEEEEEEvNT_6ParamsE)
        /*00d4*/ 	.word	0x00000000


	//----- nvinfo : EIATTR_REGCOUNT
	.align		4
.L_46:
        /*00d8*/ 	.byte	0x04, 0x2f
        /*00da*/ 	.short	(.L_48 - .L_47)
	.align		4
.L_47:
        /*00dc*/ 	.word	index@(_ZN7cutlass13device_kernelIN5flash19enable_sm80_to_sm89INS1_16FlashAttnBwdSm80INS1_25CollectiveMainloopBwdSm80ILi1ELi1EN4cute5tupleIJNS5_1CILi64EEES8_NS7_ILi256EEEEEENS_10bfloat16_tEfNS_4arch4Sm80ELb0ELb1ELb1ELb0ELb0ELb0ELb0ELb0ELi2ELi4ELi2ELi2ELb0EEENS1_24CollectiveEpilogueBwdGQAISA_fSD_Li256ELb0ELb0EEENS1_19SingleTileSchedulerILb0ELb0ELb0ELi64EEEEEEEEEvNT_6ParamsE)
        /*00e0*/ 	.word	0x00000004


	//----- nvinfo : EIATTR_FRAME_SIZE
	.align		4
.L_48:
        /*00e4*/ 	.byte	0x04, 0x11
        /*00e6*/ 	.short	(.L_50 - .L_49)
	.align		4
.L_49:
        /*00e8*/ 	.word	index@(_ZN7cutlass13device_kernelIN5flash19enable_sm80_to_sm89INS1_16FlashAttnBwdSm80INS1_25CollectiveMainloopBwdSm80ILi1ELi1EN4cute5tupleIJNS5_1CILi64EEES8_NS7_ILi256EEEEEENS_10bfloat16_tEfNS_4arch4Sm80ELb0ELb1ELb1ELb0ELb0ELb0ELb0ELb0ELi2ELi4ELi2ELi2ELb0EEENS1_24CollectiveEpilogueBwdGQAISA_fSD_Li256ELb0ELb0EEENS1_19SingleTileSchedulerILb0ELb0ELb0ELi64EEEEEEEEEvNT_6ParamsE)
        /*00ec*/ 	.word	0x00000000


	//----- nvinfo : EIATTR_REGCOUNT
	.align		4
.L_50:
        /*00f0*/ 	.byte	0x04, 0x2f
        /*00f2*/ 	.short	(.L_52 - .L_51)
	.align		4
.L_51:
        /*00f4*/ 	.word	index@(_ZN7cutlass13device_kernelIN5flash19enable_sm80_to_sm89INS1_16FlashAttnBwdSm80INS1_25CollectiveMainloopBwdSm80ILi1ELi1EN4cute5tupleIJNS5_1CILi64EEES8_NS7_ILi256EEEEEENS_10bfloat16_tEfNS_4arch4Sm80ELb0ELb1ELb1ELb0ELb0ELb0ELb0ELb0ELi2ELi4ELi2ELi2ELb0EEENS1_21CollectiveEpilogueBwdISA_SB_SD_Li256ELb0ELb0ELi4EEENS1_19SingleTileSchedulerILb0ELb0ELb0ELi64EEEEEEEEEvNT_6ParamsE)
        /*00f8*/ 	.word	0x00000004


	//----- nvinfo : EIATTR_FRAME_SIZE
	.align		4
.L_52:
        /*00fc*/ 	.byte	0x04, 0x11
        /*00fe*/ 	.short	(.L_54 - .L_53)
	.align		4
.L_53:
        /*0100*/ 	.word	index@(_ZN7cutlass13device_kernelIN5flash19enable_sm80_to_sm89INS1_16FlashAttnBwdSm80INS1_25CollectiveMainloopBwdSm80ILi1ELi1EN4cute5tupleIJNS5_1CILi64EEES8_NS7_ILi256EEEEEENS_10bfloat16_tEfNS_4arch4Sm80ELb0ELb1ELb1ELb0ELb0ELb0ELb0ELb0ELi2ELi4ELi2ELi2ELb0EEENS1_21CollectiveEpilogueBwdISA_SB_SD_Li256ELb0ELb0ELi4EEENS1_19SingleTileSchedulerILb0ELb0ELb0ELi64EEEEEEEEEvNT_6ParamsE)
        /*0104*/ 	.word	0x00000000


	//----- nvinfo : EIATTR_REGCOUNT
	.align		4
.L_54:
        /*0108*/ 	.byte	0x04, 0x2f
        /*010a*/ 	.short	(.L_56 - .L_55)
	.align		4
.L_55:
        /*010c*/ 	.word	index@(_ZN7cutlass13device_kernelIN5flash19enable_sm80_to_sm89INS1_16FlashAttnBwdSm80INS1_25CollectiveMainloopBwdSm80ILi1ELi1EN4cute5tupleIJNS5_1CILi64EEES8_NS7_ILi256EEEEEENS_10bfloat16_tEfNS_4arch4Sm80ELb0ELb0ELb1ELb1ELb0ELb0ELb0ELb0ELi2ELi4ELi2ELi2ELb0EEENS1_24CollectiveEpilogueBwdGQAISA_fSD_Li256ELb1ELb0EEENS1_19SingleTileSchedulerILb1ELb0ELb0ELi64EEEEEEEEEvNT_6ParamsE)
        /*0110*/ 	.word	0x00000004


	//----- nvinfo : EIATTR_FRAME_SIZE
	.align		4
.L_56:
        /*0114*/ 	.byte	0x04, 0x11
        /*0116*/ 	.short	(.L_58 - .L_57)
	.align		4
.L_57:
        /*0118*/ 	.word	index@(_ZN7cutlass13device_kernelIN5flash19enable_sm80_to_sm89INS1_16FlashAttnBwdSm80INS1_25CollectiveMainloopBwdSm80ILi1ELi1EN4cute5tupleIJNS5_1CILi64EEES8_NS7_ILi256EEEEEENS_10bfloat16_tEfNS_4arch4Sm80ELb0ELb0ELb1ELb1ELb0ELb0ELb0ELb0ELi2ELi4ELi2ELi2ELb0EEENS1_24CollectiveEpilogueBwdGQAISA_fSD_Li256ELb1ELb0EEENS1_19SingleTileSchedulerILb1ELb0ELb0ELi64EEEEEEEEEvNT_6ParamsE)
        /*011c*/ 	.word	0x00000000


	//----- nvinfo : EIATTR_REGCOUNT
	.align		4
.L_58:
        /*0120*/ 	.byte	0x04, 0x2f
        /*0122*/ 	.short	(.L_60 - .L_59)
	.align		4
.L_59:
        /*0124*/ 	.word	index@(_ZN7cutlass13device_kernelIN5flash19enable_sm80_to_sm89INS1_16FlashAttnBwdSm80INS1_25CollectiveMainloopBwdSm80ILi1ELi1EN4cute5tupleIJNS5_1CILi64EEES8_NS7_ILi256EEEEEENS_10bfloat16_tEfNS_4arch4Sm80ELb0ELb0ELb1ELb1ELb0ELb0ELb0ELb0ELi2ELi4ELi2ELi2ELb0EEENS1_21CollectiveEpilogueBwdISA_SB_SD_Li256ELb1ELb0ELi4EEENS1_19SingleTileSchedulerILb1ELb0ELb0ELi64EEEEEEEEEvNT_6ParamsE)
        /*0128*/ 	.word	0x00000004


	//----- nvinfo : EIATTR_FRAME_SIZE
	.align		4
.L_60:
        /*012c*/ 	.byte	0x04, 0x11
        /*012e*/ 	.short	(.L_62 - .L_61)
	.align		4
.L_61:
        /*0130*/ 	.word	index@(_ZN7cutlass13device_kernelIN5flash19enable_sm80_to_sm89INS1_16FlashAttnBwdSm80INS1_25CollectiveMainloopBwdSm80ILi1ELi1EN4cute5tupleIJNS5_1CILi64EEES8_NS7_ILi256EEEEEENS_10bfloat16_tEfNS_4arch4Sm80ELb0ELb0ELb1ELb1ELb0ELb0ELb0ELb0ELi2ELi4ELi2ELi2ELb0EEENS1_21CollectiveEpilogueBwdISA_SB_SD_Li256ELb1ELb0ELi4EEENS1_19SingleTileSchedulerILb1ELb0ELb0ELi64EEEEEEEEEvNT_6ParamsE)
        /*0134*/ 	.word	0x00000000


	//----- nvinfo : EIATTR_REGCOUNT
	.align		4
.L_62:
        /*0138*/ 	.byte	0x04, 0x2f
        /*013a*/ 	.short	(.L_64 - .L_63)
	.align		4
.L_63:
        /*013c*/ 	.word	index@(_ZN7cutlass13device_kernelIN5flash19enable_sm80_to_sm89INS1_16FlashAttnBwdSm80INS1_25CollectiveMainloopBwdSm80ILi1ELi1EN4cute5tupleIJNS5_1CILi64EEES8_NS7_ILi256EEEEEENS_10bfloat16_tEfNS_4arch4Sm80ELb0ELb0ELb1ELb0ELb0ELb0ELb0ELb0ELi2ELi4ELi2ELi2ELb0EEENS1_24CollectiveEpilogueBwdGQAISA_fSD_Li256ELb0ELb0EEENS1_19SingleTileSchedulerILb0ELb0ELb0ELi64EEEEEEEEEvNT_6ParamsE)
        /*0140*/ 	.word	0x00000004


	//----- nvinfo : EIATTR_FRAME_SIZE
	.align		4
.L_64:
        /*0144*/ 	.byte	0x04, 0x11
        /*0146*/ 	.short	(.L_66 - .L_65)
	.align		4
.L_65:
        /*0148*/ 	.word	index@(_ZN7cutlass13device_kernelIN5flash19enable_sm80_to_sm89INS1_16FlashAttnBwdSm80INS1_25CollectiveMainloopBwdSm80ILi1ELi1EN4cute5tupleIJNS5_1CILi64EEES8_NS7_ILi256EEEEEENS_10bfloat16_tEfNS_4arch4Sm80ELb0ELb0ELb1ELb0ELb0ELb0ELb0ELb0ELi2ELi4ELi2ELi2ELb0EEENS1_24CollectiveEpilogueBwdGQAISA_fSD_Li256ELb0ELb0EEENS1_19SingleTileSchedulerILb0ELb0ELb0ELi64EEEEEEEEEvNT_6ParamsE)
        /*014c*/ 	.word	0x00000000


	//----- nvinfo : EIATTR_REGCOUNT
	.align		4
.L_66:
        /*0150*/ 	.byte	0x04, 0x2f
        /*0152*/ 	.short	(.L_68 - .L_67)
	.align		4
.L_67:
        /*0154*/ 	.word	index@(_ZN7cutlass13device_kernelIN5flash19enable_sm80_to_sm89INS1_16FlashAttnBwdSm80INS1_25CollectiveMainloopBwdSm80ILi1ELi1EN4cute5tupleIJNS5_1CILi64EEES8_NS7_ILi256EEEEEENS_10bfloat16_tEfNS_4arch4Sm80ELb0ELb0ELb1ELb0ELb0ELb0ELb0ELb0ELi2ELi4ELi2ELi2ELb0EEENS1_21CollectiveEpilogueBwdISA_SB_SD_Li256ELb0ELb0ELi4EEENS1_19SingleTileSchedulerILb0ELb0ELb0ELi64EEEEEEEEEvNT_6ParamsE)
        /*0158*/ 	.word	0x00000004


	//----- nvinfo : EIATTR_FRAME_SIZE
	.align		4
.L_68:
        /*015c*/ 	.byte	0x04, 0x11
        /*015e*/ 	.short	(.L_70 - .L_69)
	.align		4
.L_69:
        /*0160*/ 	.word	index@(_ZN7cutlass13device_kernelIN5flash19enable_sm80_to_sm89INS1_16FlashAttnBwdSm80INS1_25CollectiveMainloopBwdSm80ILi1ELi1EN4cute5tupleIJNS5_1CILi64EEES8_NS7_ILi256EEEEEENS_10bfloat16_tEfNS_4arch4Sm80ELb0ELb0ELb1ELb0ELb0ELb0ELb0ELb0ELi2ELi4ELi2ELi2ELb0EEENS1_21CollectiveEpilogueBwdISA_SB_SD_Li256ELb0ELb0ELi4EEENS1_19SingleTileSchedulerILb0ELb0ELb0ELi64EEEEEEEEEvNT_6ParamsE)
        /*0164*/ 	.word	0x00000000


	//----- nvinfo : EIATTR_REGCOUNT
	.align		4
.L_70:
        /*0168*/ 	.byte	0x04, 0x2f
        /*016a*/ 	.short	(.L_72 - .L_71)
	.align		4
.L_71:
        /*016c*/ 	.word	index@(_ZN7cutlass13device_kernelIN5flash22FlashAttnBwdPreprocessIN4cute5tupleIJNS3_1CILi32EEENS5_ILi256EEEEEENS_10bfloat16_tEfNS_4arch4Sm80ELb1ELb1EEEEEvNT_6ParamsE)
        /*0170*/ 	.word	0x00000043


	//----- nvinfo : EIATTR_FRAME_SIZE
	.align		4
.L_72:
        /*0174*/ 	.byte	0x04, 0x11
        /*0176*/ 	.short	(.L_74 - .L_73)
	.align		4
.L_73:
        /*0178*/ 	.word	index@(_ZN7cutlass13device_kernelIN5flash22FlashAttnBwdPreprocessIN4cute5tupleIJNS3_1CILi32EEENS5_ILi256EEEEEENS_10bfloat16_tEfNS_4arch4Sm80ELb1ELb1EEEEEvNT_6ParamsE)
        /*017c*/ 	.word	0x00000000


	//----- nvinfo : EIATTR_REGCOUNT
	.align		4
.L_74:
        /*0180*/ 	.byte	0x04, 0x2f
        /*0182*/ 	.short	(.L_76 - .L_75)
	.align		4
.L_75:
        /*0184*/ 	.word	index@(_ZN7cutlass13device_kernelIN5flash19enable_sm80_to_sm89INS1_16FlashAttnBwdSm80INS1_25CollectiveMainloopBwdSm80ILi1ELi1EN4cute5tupleIJNS5_1CILi32EEENS7_ILi64EEENS7_ILi256EEEEEENS_10bfloat16_tEfNS_4arch4Sm80ELb1ELb0ELb1ELb1ELb0ELb0ELb0ELb0ELi2ELi2ELi2ELi1ELb1EEENS1_24CollectiveEpilogueBwdGQAISB_fSE_Li256ELb1ELb0EEENS1_25SingleTileBwdLPTSchedulerILb1ELi64ELb0EEEEEEEEEvNT_6ParamsE)
        /*0188*/ 	.word	0x00000004


	//----- nvinfo : EIATTR_FRAME_SIZE
	.align		4
.L_76:
        /*018c*/ 	.byte	0x04, 0x11
        /*018e*/ 	.short	(.L_78 - .L_77)
	.align		4
.L_77:
        /*0190*/ 	.word	index@(_ZN7cutlass13device_kernelIN5flash19enable_sm80_to_sm89INS1_16FlashAttnBwdSm80INS1_25CollectiveMainloopBwdSm80ILi1ELi1EN4cute5tupleIJNS5_1CILi32EEENS7_ILi64EEENS7_ILi256EEEEEENS_10bfloat16_tEfNS_4arch4Sm80ELb1ELb0ELb1ELb1ELb0ELb0ELb0ELb0ELi2ELi2ELi2ELi1ELb1EEENS1_24CollectiveEpilogueBwdGQAISB_fSE_Li256ELb1ELb0EEENS1_25SingleTileBwdLPTSchedulerILb1ELi64ELb0EEEEEEEEEvNT_6ParamsE)
        /*0194*/ 	.word	0x00000000


	//----- nvinfo : EIATTR_REGCOUNT
	.align		4
.L_78:
        /*0198*/ 	.byte	0x04, 0x2f
        /*019a*/ 	.short	(.L_80 - .L_79)
	.align		4
.L_79:
        /*019c*/ 	.word	index@(_ZN7cutlass13device_kernelIN5flash32FlashAttnBwdPostprocessConvertdQIN4cute5tupleIJNS3_1CILi32EEENS5_ILi256EEEEEENS_10bfloat16_tEfNS_4arch4Sm80ELi256ENS3_8TiledMMAINS3_8MMA_AtomIJNS3_30SM80_16x8x16_F32BF16BF16F32_TNEEEENS3_6LayoutINS4_IJNS5_ILi1EEENS5_ILi8EEESH_EEENS4_IJNS5_ILi0EEESH_SK_EEEEENS4_IJNS5_ILi16EEENS5_ILi128EEESN_EEEEELb0EEEEEvNT_6ParamsE)
        /*01a0*/ 	.word	0x00000033


	//----- nvinfo : EIATTR_FRAME_SIZE
	.align		4
.L_80:
        /*01a4*/ 	.byte	0x04, 0x11
        /*01a6*/ 	.short	(.L_82 - .L_81)
	.align		4
.L_81:
        /*01a8*/ 	.word	index@(_ZN7cutlass13device_kernelIN5flash32FlashAttnBwdPostprocessConvertdQIN4cute5tupleIJNS3_1CILi32EEENS5_ILi256EEEEEENS_10bfloat16_tEfNS_4arch4Sm80ELi256ENS3_8TiledMMAINS3_8MMA_AtomIJNS3_30SM80_16x8x16_F32BF16BF16F32_TNEEEENS3_6LayoutINS4_IJNS5_ILi1EEENS5_ILi8EEESH_EEENS4_IJNS5_ILi0EEESH_SK_EEEEENS4_IJNS5_ILi16EEENS5_ILi128EEESN_EEEEELb0EEEEEvNT_6ParamsE)
        /*01ac*/ 	.word	0x00000000


	//----- nvinfo : EIATTR_REGCOUNT
	.align		4
.L_82:
        /*01b0*/ 	.byte	0x04, 0x2f
        /*01b2*/ 	.short	(.L_84 - .L_83)
	.align		4
.L_83:
        /*01b4*/ 	.word	index@(_ZN7cutlass13device_kernelIN5flash19enable_sm80_to_sm89INS1_16FlashAttnBwdSm80INS1_25CollectiveMainloopBwdSm80ILi1ELi1EN4cute5tupleIJNS5_1CILi32EEENS7_ILi64EEENS7_ILi256EEEEEENS_10bfloat16_tEfNS_4arch4Sm80ELb1ELb0ELb1ELb1ELb0ELb0ELb0ELb0ELi2ELi2ELi2ELi1ELb1EEENS1_21CollectiveEpilogueBwdISB_SC_SE_Li256ELb1ELb0ELi4EEENS1_25SingleTileBwdLPTSchedulerILb1ELi64ELb0EEEEEEEEEvNT_6ParamsE)
        /*01b8*/ 	.word	0x00000004


	//----- nvinfo : EIATTR_FRAME_SIZE
	.align		4
.L_84:
        /*01bc*/ 	.byte	0x04, 0x11
        /*01be*/ 	.short	(.L_86 - .L_85)
	.align		4
.L_85:
        /*01c0*/ 	.word	index@(_ZN7cutlass13device_kernelIN5flash19enable_sm80_to_sm89INS1_16FlashAttnBwdSm80INS1_25CollectiveMainloopBwdSm80ILi1ELi1EN4cute5tupleIJNS5_1CILi32EEENS7_ILi64EEENS7_ILi256EEEEEENS_10bfloat16_tEfNS_4arch4Sm80ELb1ELb0ELb1ELb1ELb0ELb0ELb0ELb0ELi2ELi2ELi2ELi1ELb1EEENS1_21CollectiveEpilogueBwdISB_SC_SE_Li256ELb1ELb0ELi4EEENS1_25SingleTileBwdLPTSchedulerILb1ELi64ELb0EEEEEEEEEvNT_6ParamsE)
        /*01c4*/ 	.word	0x00000000


	//----- nvinfo : EIATTR_REGCOUNT
	.align		4
.L_86:
        /*01c8*/ 	.byte	0x04, 0x2f
        /*01ca*/ 	.short	(.L_88 - .L_87)
	.align		4
.L_87:
        /*01cc*/ 	.word	index@(_ZN7cutlass13device_kernelIN5flash22FlashAttnBwdPreprocessIN4cute5tupleIJNS3_1CILi32EEENS5_ILi256EEEEEENS_10bfloat16_tEfNS_4arch4Sm80ELb1ELb0EEEEEvNT_6ParamsE)
        /*01d0*/ 	.word	0x00000040


	//----- nvinfo : EIATTR_FRAME_SIZE
	.align		4
.L_88:
        /*01d4*/ 	.byte	0x04, 0x11
        /*01d6*/ 	.short	(.L_90 - .L_89)
	.align		4
.L_89:
        /*01d8*/ 	.word	index@(_ZN7cutlass13device_kernelIN5flash22FlashAttnBwdPreprocessIN4cute5tupleIJNS3_1CILi32EEENS5_ILi256EEEEEENS_10bfloat16_tEfNS_4arch4Sm80ELb1ELb0EEEEEvNT_6ParamsE)
        /*01dc*/ 	.word	0x00000000


	//----- nvinfo : EIATTR_REGCOUNT
	.align		4
.L_90:
        /*01e0*/ 	.byte	0x04, 0x2f
        /*01e2*/ 	.short	(.L_92 - .L_91)
	.align		4
.L_91:
        /*01e4*/ 	.word	index@(_ZN7cutlass13device_kernelIN5flash19enable_sm80_to_sm89INS1_16FlashAttnBwdSm80INS1_25CollectiveMainloopBwdSm80ILi1ELi1EN4cute5tupleIJNS5_1CILi32EEENS7_ILi64EEENS7_ILi256EEEEEENS_10bfloat16_tEfNS_4arch4Sm80ELb1ELb0ELb1ELb0ELb0ELb0ELb0ELb0ELi2ELi2ELi2ELi1ELb1EEENS1_24CollectiveEpilogueBwdGQAISB_fSE_Li256ELb0ELb0EEENS1_25SingleTileBwdLPTSchedulerILb0ELi64ELb0EEEEEEEEEvNT_6ParamsE)
        /*01e8*/ 	.word	0x00000004


	//----- nvinfo : EIATTR_FRAME_SIZE
	.align		4
.L_92:
        /*01ec*/ 	.byte	0x04, 0x11
        /*01ee*/ 	.short	(.L_94 - .L_93)
	.align		4
.L_93:
        /*01f0*/ 	.word	index@(_ZN7cutlass13device_kernelIN5flash19enable_sm80_to_sm89INS1_16FlashAttnBwdSm80INS1_25CollectiveMainloopBwdSm80ILi1ELi1EN4cute5tupleIJNS5_1CILi32EEENS7_ILi64EEENS7_ILi256EEEEEENS_10bfloat16_tEfNS_4arch4Sm80ELb1ELb0ELb1ELb0ELb0ELb0ELb0ELb0ELi2ELi2ELi2ELi1ELb1EEENS1_24CollectiveEpilogueBwdGQAISB_fSE_Li256ELb0ELb0EEENS1_25SingleTileBwdLPTSchedulerILb0ELi64ELb0EEEEEEEEEvNT_6ParamsE)
        /*01f4*/ 	.word	0x00000000


	//----- nvinfo : EIATTR_REGCOUNT
	.align		4
.L_94:
        /*01f8*/ 	.byte	0x04, 0x2f
        /*01fa*/ 	.short	(.L_96 - .L_95)
	.align		4
.L_95:
        /*01fc*/ 	.word	index@(_ZN7cutlass13device_kernelIN5flash19enable_sm80_to_sm89INS1_16FlashAttnBwdSm80INS1_25CollectiveMainloopBwdSm80ILi1ELi1EN4cute5tupleIJNS5_1CILi32EEENS7_ILi64EEENS7_ILi256EEEEEENS_10bfloat16_tEfNS_4arch4Sm80ELb1ELb0ELb1ELb0ELb0ELb0ELb0ELb0ELi2ELi2ELi2ELi1ELb1EEENS1_21CollectiveEpilogueBwdISB_SC_SE_Li256ELb0ELb0ELi4EEENS1_25SingleTileBwdLPTSchedulerILb0ELi64ELb0EEEEEEEEEvNT_6ParamsE)
        /*0200*/ 	.word	0x00000004


	//----- nvinfo : EIATTR_FRAME_SIZE
	.align		4
.L_96:
        /*0204*/ 	.byte	0x04, 0x11
        /*0206*/ 	.short	(.L_98 - .L_97)
	.align		4
.L_97:
        /*0208*/ 	.word	index@(_ZN7cutlass13device_kernelIN5flash19enable_sm80_to_sm89INS1_16FlashAttnBwdSm80INS1_25CollectiveMainloopBwdSm80ILi1ELi1EN4cute5tupleIJNS5_1CILi32EEENS7_ILi64EEENS7_ILi256EEEEEENS_10bfloat16_tEfNS_4arch4Sm80ELb1ELb0ELb1ELb0ELb0ELb0ELb0ELb0ELi2ELi2ELi2ELi1ELb1EEENS1_21CollectiveEpilogueBwdISB_SC_SE_Li256ELb0ELb0ELi4EEENS1_25SingleTileBwdLPTSchedulerILb0ELi64ELb0EEEEEEEEEvNT_6ParamsE)
        /*020c*/ 	.word	0x00000000


	//----- nvinfo : EIATTR_REGCOUNT
	.align		4
.L_98:
        /*0210*/ 	.byte	0x04, 0x2f
        /*0212*/ 	.short	(.L_100 - .L_99)
	.align		4
.L_99:
        /*0214*/ 	.word	index@(_ZN7cutlass13device_kernelIN5flash19enable_sm80_to_sm89INS1_16FlashAttnBwdSm80INS1_25CollectiveMainloopBwdSm80ILi1ELi1EN4cute5tupleIJNS5_1CILi32EEENS7_ILi64EEENS7_ILi256EEEEEENS_10bfloat16_tEfNS_4arch4Sm80ELb0ELb1ELb1ELb1ELb0ELb0ELb0ELb0ELi2ELi2ELi2ELi1ELb1EEENS1_24CollectiveEpilogueBwdGQAISB_fSE_Li256ELb1ELb0EEENS1_19SingleTileSchedulerILb1ELb0ELb0ELi64EEEEEEEEEvNT_6ParamsE)
        /*0218*/ 	.word	0x00000004


	//----- nvinfo : EIATTR_FRAME_SIZE
	.align		4
.L_100:
        /*021c*/ 	.byte	0x04, 0x11
        /*021e*/ 	.short	(.L_102 - .L_101)
	.align		4
.L_101:
        /*0220*/ 	.word	index@(_ZN7cutlass13device_kernelIN5flash19enable_sm80_to_sm89INS1_16FlashAttnBwdSm80INS1_25CollectiveMainloopBwdSm80ILi1ELi1EN4cute5tupleIJNS5_1CILi32EEENS7_ILi64EEENS7_ILi256EEEEEENS_10bfloat16_tEfNS_4arch4Sm80ELb0ELb1ELb1ELb1ELb0ELb0ELb0ELb0ELi2ELi2ELi2ELi1ELb1EEENS1_24CollectiveEpilogueBwdGQAISB_fSE_Li256ELb1ELb0EEENS1_19SingleTileSchedulerILb1ELb0ELb0ELi64EEEEEEEEEvNT_6ParamsE)
        /*0224*/ 	.word	0x00000000


	//----- nvinfo : EIATTR_REGCOUNT
	.align		4
.L_102:
        /*0228*/ 	.byte	0x04, 0x2f
        /*022a*/ 	.short	(.L_104 - .L_103)
	.align		4
.L_103:
        /*022c*/ 	.word	index@(_ZN7cutlass13device_kernelIN5flash19enable_sm80_to_sm89INS1_16FlashAttnBwdSm80INS1_25CollectiveMainloopBwdSm80ILi1ELi1EN4cute5tupleIJNS5_1CILi32EEENS7_ILi64EEENS7_ILi256EEEEEENS_10bfloat16_tEfNS_4arch4Sm80ELb0ELb1ELb1ELb1ELb0ELb0ELb0ELb0ELi2ELi2ELi2ELi1ELb1EEENS1_21CollectiveEpilogueBwdISB_SC_SE_Li256ELb1ELb0ELi4EEENS1_19SingleTileSchedulerILb1ELb0ELb0ELi64EEEEEEEEEvNT_6ParamsE)
        /*0230*/ 	.word	0x00000004


	//----- nvinfo : EIATTR_FRAME_SIZE
	.align		4
.L_104:
        /*0234*/ 	.byte	0x04, 0x11
        /*0236*/ 	.short	(.L_106 - .L_105)
	.align		4
.L_105:
        /*0238*/ 	.word	index@(_ZN7cutlass13device_kernelIN5flash19enable_sm80_to_sm89INS1_16FlashAttnBwdSm80INS1_25CollectiveMainloopBwdSm80ILi1ELi1EN4cute5tupleIJNS5_1CILi32EEENS7_ILi64EEENS7_ILi256EEEEEENS_10bfloat16_tEfNS_4arch4Sm80ELb0ELb1ELb1ELb1ELb0ELb0ELb0ELb0ELi2ELi2ELi2ELi1ELb1EEENS1_21CollectiveEpilogueBwdISB_SC_SE_Li256ELb1ELb0ELi4EEENS1_19SingleTileSchedulerILb1ELb0ELb0ELi64EEEEEEEEEvNT_6ParamsE)
        /*023c*/ 	.word	0x00000000


	//----- nvinfo : EIATTR_REGCOUNT
	.align		4
.L_106:
        /*0240*/ 	.byte	0x04, 0x2f
        /*0242*/ 	.short	(.L_108 - .L_107)
	.align		4
.L_107:
        /*0244*/ 	.word	index@(_ZN7cutlass13device_kernelIN5flash19enable_sm80_to_sm89INS1_16FlashAttnBwdSm80INS1_25CollectiveMainloopBwdSm80ILi1ELi1EN4cute5tupleIJNS5_1CILi32EEENS7_ILi64EEENS7_ILi256EEEEEENS_10bfloat16_tEfNS_4arch4Sm80ELb0ELb1ELb1ELb0ELb0ELb0ELb0ELb0ELi2ELi2ELi2ELi1ELb1EEENS1_24CollectiveEpilogueBwdGQAISB_fSE_Li256ELb0ELb0EEENS1_19SingleTileSchedulerILb0ELb0ELb0ELi64EEEEEEEEEvNT_6ParamsE)
        /*0248*/ 	.word	0x00000004


	//----- nvinfo : EIATTR_FRAME_SIZE
	.align		4
.L_108:
        /*024c*/ 	.byte	0x04, 0x11
        /*024e*/ 	.short	(.L_110 - .L_109)
	.align		4
.L_109:
        /*0250*/ 	.word	index@(_ZN7cutlass13device_kernelIN5flash19enable_sm80_to_sm89INS1_16FlashAttnBwdSm80INS1_25CollectiveMainloopBwdSm80ILi1ELi1EN4cute5tupleIJNS5_1CILi32EEENS7_ILi64EEENS7_ILi256EEEEEENS_10bfloat16_tEfNS_4arch4Sm80ELb0ELb1ELb1ELb0ELb0ELb0ELb0ELb0ELi2ELi2ELi2ELi1ELb1EEENS1_24CollectiveEpilogueBwdGQAISB_fSE_Li256ELb0ELb0EEENS1_19SingleTileSchedulerILb0ELb0ELb0ELi64EEEEEEEEEvNT_6ParamsE)
        /*0254*/ 	.word	0x00000000


	//----- nvinfo : EIATTR_REGCOUNT
	.align		4
.L_110:
        /*0258*/ 	.byte	0x04, 0x2f
        /*025a*/ 	.short	(.L_112 - .L_111)
	.align		4
.L_111:
        /*025c*/ 	.word	index@(_ZN7cutlass13device_kernelIN5flash19enable_sm80_to_sm89INS1_16FlashAttnBwdSm80INS1_25CollectiveMainloopBwdSm80ILi1ELi1EN4cute5tupleIJNS5_1CILi32EEENS7_ILi64EEENS7_ILi256EEEEEENS_10bfloat16_tEfNS_4arch4Sm80ELb0ELb1ELb1ELb0ELb0ELb0ELb0ELb0ELi2ELi2ELi2ELi1ELb1EEENS1_21CollectiveEpilogueBwdISB_SC_SE_Li256ELb0ELb0ELi4EEENS1_19SingleTileSchedulerILb0ELb0ELb0ELi64EEEEEEEEEvNT_6ParamsE)
        /*0260*/ 	.word	0x00000004


	//----- nvinfo : EIATTR_FRAME_SIZE
	.align		4
.L_112:
        /*0264*/ 	.byte	0x04, 0x11
        /*0266*/ 	.short	(.L_114 - .L_113)
	.align		4
.L_113:
        /*0268*/ 	.word	index@(_ZN7cutlass13device_kernelIN5flash19enable_sm80_to_sm89INS1_16FlashAttnBwdSm80INS1_25CollectiveMainloopBwdSm80ILi1ELi1EN4cute5tupleIJNS5_1CILi32EEENS7_ILi64EEENS7_ILi256EEEEEENS_10bfloat16_tEfNS_4arch4Sm80ELb0ELb1ELb1ELb0ELb0ELb0ELb0ELb0ELi2ELi2ELi2ELi1ELb1EEENS1_21CollectiveEpilogueBwdISB_SC_SE_Li256ELb0ELb0ELi4EEENS1_19SingleTileSchedulerILb0ELb0ELb0ELi64EEEEEEEEEvNT_6ParamsE)
        /*026c*/ 	.word	0x00000000


	//----- nvinfo : EIATTR_REGCOUNT
	.align		4
.L_114:
        /*0270*/ 	.byte	0x04, 0x2f
        /*0272*/ 	.short	(.L_116 - .L_115)
	.align		4
.L_115:
        /*0274*/ 	.word	index@(_ZN7cutlass13device_kernelIN5flash19enable_sm80_to_sm89INS1_16FlashAttnBwdSm80INS1_25CollectiveMainloopBwdSm80ILi1ELi1EN4cute5tupleIJNS5_1CILi32EEENS7_ILi64EEENS7_ILi256EEEEEENS_10bfloat16_tEfNS_4arch4Sm80ELb0ELb0ELb1ELb1ELb0ELb0ELb0ELb0ELi2ELi2ELi2ELi1ELb1EEENS1_24CollectiveEpilogueBwdGQAISB_fSE_Li256ELb1ELb0EEENS1_19SingleTileSchedulerILb1ELb0ELb0ELi64EEEEEEEEEvNT_6ParamsE)
        /*0278*/ 	.word	0x00000004


	//----- nvinfo : EIATTR_FRAME_SIZE
	.align		4
.L_116:
        /*027c*/ 	.byte	0x04, 0x11
        /*027e*/ 	.short	(.L_118 - .L_117)
	.align		4
.L_117:
        /*0280*/ 	.word	index@(_ZN7cutlass13device_kernelIN5flash19enable_sm80_to_sm89INS1_16FlashAttnBwdSm80INS1_25CollectiveMainloopBwdSm80ILi1ELi1EN4cute5tupleIJNS5_1CILi32EEENS7_ILi64EEENS7_ILi256EEEEEENS_10bfloat16_tEfNS_4arch4Sm80ELb0ELb0ELb1ELb1ELb0ELb0ELb0ELb0ELi2ELi2ELi2ELi1ELb1EEENS1_24CollectiveEpilogueBwdGQAISB_fSE_Li256ELb1ELb0EEENS1_19SingleTileSchedulerILb1ELb0ELb0ELi64EEEEEEEEEvNT_6ParamsE)
        /*0284*/ 	.word	0x00000000


	//----- nvinfo : EIATTR_REGCOUNT
	.align		4
.L_118:
        /*0288*/ 	.byte	0x04, 0x2f
        /*028a*/ 	.short	(.L_120 - .L_119)
	.align		4
.L_119:
        /*028c*/ 	.word	index@(_ZN7cutlass13device_kernelIN5flash19enable_sm80_to_sm89INS1_16FlashAttnBwdSm80INS1_25CollectiveMainloopBwdSm80ILi1ELi1EN4cute5tupleIJNS5_1CILi32EEENS7_ILi64EEENS7_ILi256EEEEEENS_10bfloat16_tEfNS_4arch4Sm80ELb0ELb0ELb1ELb1ELb0ELb0ELb0ELb0ELi2ELi2ELi2ELi1ELb1EEENS1_21CollectiveEpilogueBwdISB_SC_SE_Li256ELb1ELb0ELi4EEENS1_19SingleTileSchedulerILb1ELb0ELb0ELi64EEEEEEEEEvNT_6ParamsE)
        /*0290*/ 	.word	0x00000004


	//----- nvinfo : EIATTR_FRAME_SIZE
	.align		4
.L_120:
        /*0294*/ 	.byte	0x04, 0x11
        /*0296*/ 	.short	(.L_122 - .L_121)
	.align		4
.L_121:
        /*0298*/ 	.word	index@(_ZN7cutlass13device_kernelIN5flash19enable_sm80_to_sm89INS1_16FlashAttnBwdSm80INS1_25CollectiveMainloopBwdSm80ILi1ELi1EN4cute5tupleIJNS5_1CILi32EEENS7_ILi64EEENS7_ILi256EEEEEENS_10bfloat16_tEfNS_4arch4Sm80ELb0ELb0ELb1ELb1ELb0ELb0ELb0ELb0ELi2ELi2ELi2ELi1ELb1EEENS1_21CollectiveEpilogueBwdISB_SC_SE_Li256ELb1ELb0ELi4EEENS1_19SingleTileSchedulerILb1ELb0ELb0ELi64EEEEEEEEEvNT_6ParamsE)
        /*029c*/ 	.word	0x00000000


	//----- nvinfo : EIATTR_REGCOUNT
	.align		4
.L_122:
        /*02a0*/ 	.byte	0x04, 0x2f
        /*02a2*/ 	.short	(.L_124 - .L_123)
	.align		4
.L_123:
        /*02a4*/ 	.word	index@(_ZN7cutlass13device_kernelIN5flash19enable_sm80_to_sm89INS1_16FlashAttnBwdSm80INS1_25CollectiveMainloopBwdSm80ILi1ELi1EN4cute5tupleIJNS5_1CILi32EEENS7_ILi64EEENS7_ILi256EEEEEENS_10bfloat16_tEfNS_4arch4Sm80ELb0ELb0ELb1ELb0ELb0ELb0ELb0ELb0ELi2ELi2ELi2ELi1ELb1EEENS1_24CollectiveEpilogueBwdGQAISB_fSE_Li256ELb0ELb0EEENS1_19SingleTileSchedulerILb0ELb0ELb0ELi64EEEEEEEEEvNT_6ParamsE)
        /*02a8*/ 	.word	0x00000004


	//----- nvinfo : EIATTR_FRAME_SIZE
	.align		4
.L_124:
        /*02ac*/ 	.byte	0x04, 0x11
        /*02ae*/ 	.short	(.L_126 - .L_125)
	.align		4
.L_125:
        /*02b0*/ 	.word	index@(_ZN7cutlass13device_kernelIN5flash19enable_sm80_to_sm89INS1_16FlashAttnBwdSm80INS1_25CollectiveMainloopBwdSm80ILi1ELi1EN4cute5tupleIJNS5_1CILi32EEENS7_ILi64EEENS7_ILi256EEEEEENS_10bfloat16_tEfNS_4arch4Sm80ELb0ELb0ELb1ELb0ELb0ELb0ELb0ELb0ELi2ELi2ELi2ELi1ELb1EEENS1_24CollectiveEpilogueBwdGQAISB_fSE_Li256ELb0ELb0EEENS1_19SingleTileSchedulerILb0ELb0ELb0ELi64EEEEEEEEEvNT_6ParamsE)
        /*02b4*/ 	.word	0x00000000


	//----- nvinfo : EIATTR_REGCOUNT
	.align		4
.L_126:
        /*02b8*/ 	.byte	0x04, 0x2f
        /*02ba*/ 	.short	(.L_128 - .L_127)
	.align		4
.L_127:
        /*02bc*/ 	.word	index@(_ZN7cutlass13device_kernelIN5flash19enable_sm80_to_sm89INS1_16FlashAttnBwdSm80INS1_25CollectiveMainloopBwdSm80ILi1ELi1EN4cute5tupleIJNS5_1CILi32EEENS7_ILi64EEENS7_ILi256EEEEEENS_10bfloat16_tEfNS_4arch4Sm80ELb0ELb0ELb1ELb0ELb0ELb0ELb0ELb0ELi2ELi2ELi2ELi1ELb1EEENS1_21CollectiveEpilogueBwdISB_SC_SE_Li256ELb0ELb0ELi4EEENS1_19SingleTileSchedulerILb0ELb0ELb0ELi64EEEEEEEEEvNT_6ParamsE)
        /*02c0*/ 	.word	0x00000004


	//----- nvinfo : EIATTR_FRAME_SIZE
	.align		4
.L_128:
        /*02c4*/ 	.byte	0x04, 0x11
        /*02c6*/ 	.short	(.L_130 - .L_129)
	.align		4
.L_129:
        /*02c8*/ 	.word	index@(_ZN7cutlass13device_kernelIN5flash19enable_sm80_to_sm89INS1_16FlashAttnBwdSm80INS1_25CollectiveMainloopBwdSm80ILi1ELi1EN4cute5tupleIJNS5_1CILi32EEENS7_ILi64EEENS7_ILi256EEEEEENS_10bfloat16_tEfNS_4arch4Sm80ELb0ELb0ELb1ELb0ELb0ELb0ELb0ELb0ELi2ELi2ELi2ELi1ELb1EEENS1_21CollectiveEpilogueBwdISB_SC_SE_Li256ELb0ELb0ELi4EEENS1_19SingleTileSchedulerILb0ELb0ELb0ELi64EEEEEEEEEvNT_6ParamsE)
        /*02cc*/ 	.word	0x00000000


	//----- nvinfo : EIATTR_MIN_STACK_SIZE
	.align		4
.L_130:
        /*02d0*/ 	.byte	0x04, 0x12
        /*02d2*/ 	.short	(.L_132 - .L_131)
	.align		4
.L_131:
        /*02d4*/ 	.word	index@(_ZN7cutlass13device_kernelIN5flash19enable_sm80_to_sm89INS1_16FlashAttnBwdSm80INS1_25CollectiveMainloopBwdSm80ILi1ELi1EN4cute5tupleIJNS5_1CILi32EEENS7_ILi64EEENS7_ILi256EEEEEENS_10bfloat16_tEfNS_4arch4Sm80ELb0ELb0ELb1ELb0ELb0ELb0ELb0ELb0ELi2ELi2ELi2ELi1ELb1EEENS1_21CollectiveEpilogueBwdISB_SC_SE_Li256ELb0ELb0ELi4EEENS1_19SingleTileSchedulerILb0ELb0ELb0ELi64EEEEEEEEEvNT_6ParamsE)
        /*02d8*/ 	.word	0x00000000


	//----- nvinfo : EIATTR_MIN_STACK_SIZE
	.align		4
.L_132:
        /*02dc*/ 	.byte	0x04, 0x12
        /*02de*/ 	.short	(.L_134 - .L_133)
	.align		4
.L_133:
        /*02e0*/ 	.word	index@(_ZN7cutlass13device_kernelIN5flash19enable_sm80_to_sm89INS1_16FlashAttnBwdSm80INS1_25CollectiveMainloopBwdSm80ILi1ELi1EN4cute5tupleIJNS5_1CILi32EEENS7_ILi64EEENS7_ILi256EEEEEENS_10bfloat16_tEfNS_4arch4Sm80ELb0ELb0ELb1ELb0ELb0ELb0ELb0ELb0ELi2ELi2ELi2ELi1ELb1EEENS1_24CollectiveEpilogueBwdGQAISB_fSE_Li256ELb0ELb0EEENS1_19SingleTileSchedulerILb0ELb0ELb0ELi64EEEEEEEEEvNT_6ParamsE)
        /*02e4*/ 	.word	0x00000000


	//----- nvinfo : EIATTR_MIN_STACK_SIZE
	.align		4
.L_134:
        /*02e8*/ 	.byte	0x04, 0x12
        /*02ea*/ 	.short	(.L_136 - .L_135)
	.align		4
.L_135:
        /*02ec*/ 	.word	index@(_ZN7cutlass13device_kernelIN5flash19enable_sm80_to_sm89INS1_16FlashAttnBwdSm80INS1_25CollectiveMainloopBwdSm80ILi1ELi1EN4cute5tupleIJNS5_1CILi32EEENS7_ILi64EEENS7_ILi256EEEEEENS_10bfloat16_tEfNS_4arch4Sm80ELb0ELb0ELb1ELb1ELb0ELb0ELb0ELb0ELi2ELi2ELi2ELi1ELb1EEENS1_21CollectiveEpilogueBwdISB_SC_SE_Li256ELb1ELb0ELi4EEENS1_19SingleTileSchedulerILb1ELb0ELb0ELi64EEEEEEEEEvNT_6ParamsE)
        /*02f0*/ 	.word	0x00000000


	//----- nvinfo : EIATTR_MIN_STACK_SIZE
	.align		4
.L_136:
        /*02f4*/ 	.byte	0x04, 0x12
        /*02f6*/ 	.short	(.L_138 - .L_137)
	.align		4
.L_137:
        /*02f8*/ 	.word	index@(_ZN7cutlass13device_kernelIN5flash19enable_sm80_to_sm89INS1_16FlashAttnBwdSm80INS1_25CollectiveMainloopBwdSm80ILi1ELi1EN4cute5tupleIJNS5_1CILi32EEENS7_ILi64EEENS7_ILi256EEEEEENS_10bfloat16_tEfNS_4arch4Sm80ELb0ELb0ELb1ELb1ELb0ELb0ELb0ELb0ELi2ELi2ELi2ELi1ELb1EEENS1_24CollectiveEpilogueBwdGQAISB_fSE_Li256ELb1ELb0EEENS1_19SingleTileSchedulerILb1ELb0ELb0ELi64EEEEEEEEEvNT_6ParamsE)
        /*02fc*/ 	.word	0x00000000


	//----- nvinfo : EIATTR_MIN_STACK_SIZE
	.align		4
.L_138:
        /*0300*/ 	.byte	0x04, 0x12
        /*0302*/ 	.short	(.L_140 - .L_139)
	.align		4
.L_139:
        /*0304*/ 	.word	index@(_ZN7cutlass13device_kernelIN5flash19enable_sm80_to_sm89INS1_16FlashAttnBwdSm80INS1_25CollectiveMainloopBwdSm80ILi1ELi1EN4cute5tupleIJNS5_1CILi32EEENS7_ILi64EEENS7_ILi256EEEEEENS_10bfloat16_tEfNS_4arch4Sm80ELb0ELb1ELb1ELb0ELb0ELb0ELb0ELb0ELi2ELi2ELi2ELi1ELb1EEENS1_21CollectiveEpilogueBwdISB_SC_SE_Li256ELb0ELb0ELi4EEENS1_19SingleTileSchedulerILb0ELb0ELb0ELi64EEEEEEEEEvNT_6ParamsE)
        /*0308*/ 	.word	0x00000000


	//----- nvinfo : EIATTR_MIN_STACK_SIZE
	.align		4
.L_140:
        /*030c*/ 	.byte	0x04, 0x12
        /*030e*/ 	.short	(.L_142 - .L_141)
	.align		4
.L_141:
        /*0310*/ 	.word	index@(_ZN7cutlass13device_kernelIN5flash19enable_sm80_to_sm89INS1_16FlashAttnBwdSm80INS1_25CollectiveMainloopBwdSm80ILi1ELi1EN4cute5tupleIJNS5_1CILi32EEENS7_ILi64EEENS7_ILi256EEEEEENS_10bfloat16_tEfNS_4arch4Sm80ELb0ELb1ELb1ELb0ELb0ELb0ELb0ELb0ELi2ELi2ELi2ELi1ELb1EEENS1_24CollectiveEpilogueBwdGQAISB_fSE_Li256ELb0ELb0EEENS1_19SingleTileSchedulerILb0ELb0ELb0ELi64EEEEEEEEEvNT_6ParamsE)
        /*0314*/ 	.word	0x00000000


	//----- nvinfo : EIATTR_MIN_STACK_SIZE
	.align		4
.L_142:
        /*0318*/ 	.byte	0x04, 0x12
        /*031a*/ 	.short	(.L_144 - .L_143)
	.align		4
.L_143:
        /*031c*/ 	.word	index@(_ZN7cutlass13device_kernelIN5flash19enable_sm80_to_sm89INS1_16FlashAttnBwdSm80INS1_25CollectiveMainloopBwdSm80ILi1ELi1EN4cute5tupleIJNS5_1CILi32EEENS7_ILi64EEENS7_ILi256EEEEEENS_10bfloat16_tEfNS_4arch4Sm80ELb0ELb1ELb1ELb1ELb0ELb0ELb0ELb0ELi2ELi2ELi2ELi1ELb1EEENS1_21CollectiveEpilogueBwdISB_SC_SE_Li256ELb1ELb0ELi4EEENS1_19SingleTileSchedulerILb1ELb0ELb0ELi64EEEEEEEEEvNT_6ParamsE)
        /*0320*/ 	.word	0x00000000


	//----- nvinfo : EIATTR_MIN_STACK_SIZE
	.align		4
.L_144:
        /*0324*/ 	.byte	0x04, 0x12
        /*0326*/ 	.short	(.L_146 - .L_145)
	.align		4
.L_145:
        /*0328*/ 	.word	index@(_ZN7cutlass13device_kernelIN5flash19enable_sm80_to_sm89INS1_16FlashAttnBwdSm80INS1_25CollectiveMainloopBwdSm80ILi1ELi1EN4cute5tupleIJNS5_1CILi32EEENS7_ILi64EEENS7_ILi256EEEEEENS_10bfloat16_tEfNS_4arch4Sm80ELb0ELb1ELb1ELb1ELb0ELb0ELb0ELb0ELi2ELi2ELi2ELi1ELb1EEENS1_24CollectiveEpilogueBwdGQAISB_fSE_Li256ELb1ELb0EEENS1_19SingleTileSchedulerILb1ELb0ELb0ELi64EEEEEEEEEvNT_6ParamsE)
        /*032c*/ 	.word	0x00000000


	//----- nvinfo : EIATTR_MIN_STACK_SIZE
	.align		4
.L_146:
        /*0330*/ 	.byte	0x04, 0x12
        /*0332*/ 	.short	(.L_148 - .L_147)
	.align		4
.L_147:
        /*0334*/ 	.word	index@(_ZN7cutlass13device_kernelIN5flash19enable_sm80_to_sm89INS1_16FlashAttnBwdSm80INS1_25CollectiveMainloopBwdSm80ILi1ELi1EN4cute5tupleIJNS5_1CILi32EEENS7_ILi64EEENS7_ILi256EEEEEENS_10bfloat16_tEfNS_4arch4Sm80ELb1ELb0ELb1ELb0ELb0ELb0ELb0ELb0ELi2ELi2ELi2ELi1ELb1EEENS1_21CollectiveEpilogueBwdISB_SC_SE_Li256ELb0ELb0ELi4EEENS1_25SingleTileBwdLPTSchedulerILb0ELi64ELb0EEEEEEEEEvNT_6ParamsE)
        /*0338*/ 	.word	0x00000000


	//----- nvinfo : EIATTR_MIN_STACK_SIZE
	.align		4
.L_148:
        /*033c*/ 	.byte	0x04, 0x12
        /*033e*/ 	.short	(.L_150 - .L_149)
	.align		4
.L_149:
        /*0340*/ 	.word	index@(_ZN7cutlass13device_kernelIN5flash19enable_sm80_to_sm89INS1_16FlashAttnBwdSm80INS1_25CollectiveMainloopBwdSm80ILi1ELi1EN4cute5tupleIJNS5_1CILi32EEENS7_ILi64EEENS7_ILi256EEEEEENS_10bfloat16_tEfNS_4arch4Sm80ELb1ELb0ELb1ELb0ELb0ELb0ELb0ELb0ELi2ELi2ELi2ELi1ELb1EEENS1_24CollectiveEpilogueBwdGQAISB_fSE_Li256ELb0ELb0EEENS1_25SingleTileBwdLPTSchedulerILb0ELi64ELb0EEEEEEEEEvNT_6ParamsE)
        /*0344*/ 	.word	0x00000000


	//----- nvinfo : EIATTR_MIN_STACK_SIZE
	.align		4
.L_150:
        /*0348*/ 	.byte	0x04, 0x12
        /*034a*/ 	.short	(.L_152 - .L_151)
	.align		4
.L_151:
        /*034c*/ 	.word	index@(_ZN7cutlass13device_kernelIN5flash22FlashAttnBwdPreprocessIN4cute5tupleIJNS3_1CILi32EEENS5_ILi256EEEEEENS_10bfloat16_tEfNS_4arch4Sm80ELb1ELb0EEEEEvNT_6ParamsE)
        /*0350*/ 	.word	0x00000000


	//----- nvinfo : EIATTR_MIN_STACK_SIZE
	.align		4
.L_152:
        /*0354*/ 	.byte	0x04, 0x12
        /*0356*/ 	.short	(.L_154 - .L_153)
	.align		4
.L_153:
        /*0358*/ 	.word	index@(_ZN7cutlass13device_kernelIN5flash19enable_sm80_to_sm89INS1_16FlashAttnBwdSm80INS1_25CollectiveMainloopBwdSm80ILi1ELi1EN4cute5tupleIJNS5_1CILi32EEENS7_ILi64EEENS7_ILi256EEEEEENS_10bfloat16_tEfNS_4arch4Sm80ELb1ELb0ELb1ELb1ELb0ELb0ELb0ELb0ELi2ELi2ELi2ELi1ELb1EEENS1_21CollectiveEpilogueBwdISB_SC_SE_Li256ELb1ELb0ELi4EEENS1_25SingleTileBwdLPTSchedulerILb1ELi64ELb0EEEEEEEEEvNT_6ParamsE)
        /*035c*/ 	.word	0x00000000


	//----- nvinfo : EIATTR_MIN_STACK_SIZE
	.align		4
.L_154:
        /*0360*/ 	.byte	0x04, 0x12
        /*0362*/ 	.short	(.L_156 - .L_155)
	.align		4
.L_155:
        /*0364*/ 	.word	index@(_ZN7cutlass13device_kernelIN5flash32FlashAttnBwdPostprocessConvertdQIN4cute5tupleIJNS3_1CILi32EEENS5_ILi256EEEEEENS_10bfloat16_tEfNS_4arch4Sm80ELi256ENS3_8TiledMMAINS3_8MMA_AtomIJNS3_30SM80_16x8x16_F32BF16BF16F32_TNEEEENS3_6LayoutINS4_IJNS5_ILi1EEENS5_ILi8EEESH_EEENS4_IJNS5_ILi0EEESH_SK_EEEEENS4_IJNS5_ILi16EEENS5_ILi128EEESN_EEEEELb0EEEEEvNT_6ParamsE)
        /*0368*/ 	.word	0x00000000


	//----- nvinfo : EIATTR_MIN_STACK_SIZE
	.align		4
.L_156:
        /*036c*/ 	.byte	0x04, 0x12
        /*036e*/ 	.short	(.L_158 - .L_157)
	.align		4
.L_157:
        /*0370*/ 	.word	index@(_ZN7cutlass13device_kernelIN5flash19enable_sm80_to_sm89INS1_16FlashAttnBwdSm80INS1_25CollectiveMainloopBwdSm80ILi1ELi1EN4cute5tupleIJNS5_1CILi32EEENS7_ILi64EEENS7_ILi256EEEEEENS_10bfloat16_tEfNS_4arch4Sm80ELb1ELb0ELb1ELb1ELb0ELb0ELb0ELb0ELi2ELi2ELi2ELi1ELb1EEENS1_24CollectiveEpilogueBwdGQAISB_fSE_Li256ELb1ELb0EEENS1_25SingleTileBwdLPTSchedulerILb1ELi64ELb0EEEEEEEEEvNT_6ParamsE)
        /*0374*/ 	.word	0x00000000


	//----- nvinfo : EIATTR_MIN_STACK_SIZE
	.align		4
.L_158:
        /*0378*/ 	.byte	0x04, 0x12
        /*037a*/ 	.short	(.L_160 - .L_159)
	.align		4
.L_159:
        /*037c*/ 	.word	index@(_ZN7cutlass13device_kernelIN5flash22FlashAttnBwdPreprocessIN4cute5tupleIJNS3_1CILi32EEENS5_ILi256EEEEEENS_10bfloat16_tEfNS_4arch4Sm80ELb1ELb1EEEEEvNT_6ParamsE)
        /*0380*/ 	.word	0x00000000


	//----- nvinfo : EIATTR_MIN_STACK_SIZE
	.align		4
.L_160:
        /*0384*/ 	.byte	0x04, 0x12
        /*0386*/ 	.short	(.L_162 - .L_161)
	.align		4
.L_161:
        /*0388*/ 	.word	index@(_ZN7cutlass13device_kernelIN5flash19enable_sm80_to_sm89INS1_16FlashAttnBwdSm80INS1_25CollectiveMainloopBwdSm80ILi1ELi1EN4cute5tupleIJNS5_1CILi64EEES8_NS7_ILi256EEEEEENS_10bfloat16_tEfNS_4arch4Sm80ELb0ELb0ELb1ELb0ELb0ELb0ELb0ELb0ELi2ELi4ELi2ELi2ELb0EEENS1_21CollectiveEpilogueBwdISA_SB_SD_Li256ELb0ELb0ELi4EEENS1_19SingleTileSchedulerILb0ELb0ELb0ELi64EEEEEEEEEvNT_6ParamsE)
        /*038c*/ 	.word	0x00000000


	//----- nvinfo : EIATTR_MIN_STACK_SIZE
	.align		4
.L_162:
        /*0390*/ 	.byte	0x04, 0x12
        /*0392*/ 	.short	(.L_164 - .L_163)
	.align		4
.L_163:
        /*0394*/ 	.word	index@(_ZN7cutlass13device_kernelIN5flash19enable_sm80_to_sm89INS1_16FlashAttnBwdSm80INS1_25CollectiveMainloopBwdSm80ILi1ELi1EN4cute5tupleIJNS5_1CILi64EEES8_NS7_ILi256EEEEEENS_10bfloat16_tEfNS_4arch4Sm80ELb0ELb0ELb1ELb0ELb0ELb0ELb0ELb0ELi2ELi4ELi2ELi2ELb0EEENS1_24CollectiveEpilogueBwdGQAISA_fSD_Li256ELb0ELb0EEENS1_19SingleTileSchedulerILb0ELb0ELb0ELi64EEEEEEEEEvNT_6ParamsE)
        /*0398*/ 	.word	0x00000000


	//----- nvinfo : EIATTR_MIN_STACK_SIZE
	.align		4
.L_164:
        /*039c*/ 	.byte	0x04, 0x12
        /*039e*/ 	.short	(.L_166 - .L_165)
	.align		4
.L_165:
        /*03a0*/ 	.word	index@(_ZN7cutlass13device_kernelIN5flash19enable_sm80_to_sm89INS1_16FlashAttnBwdSm80INS1_25CollectiveMainloopBwdSm80ILi1ELi1EN4cute5tupleIJNS5_1CILi64EEES8_NS7_ILi256EEEEEENS_10bfloat16_tEfNS_4arch4Sm80ELb0ELb0ELb1ELb1ELb0ELb0ELb0ELb0ELi2ELi4ELi2ELi2ELb0EEENS1_21CollectiveEpilogueBwdISA_SB_SD_Li256ELb1ELb0ELi4EEENS1_19SingleTileSchedulerILb1ELb0ELb0ELi64EEEEEEEEEvNT_6ParamsE)
        /*03a4*/ 	.word	0x00000000


	//----- nvinfo : EIATTR_MIN_STACK_SIZE
	.align		4
.L_166:
        /*03a8*/ 	.byte	0x04, 0x12
        /*03aa*/ 	.short	(.L_168 - .L_167)
	.align		4
.L_167:
        /*03ac*/ 	.word	index@(_ZN7cutlass13device_kernelIN5flash19enable_sm80_to_sm89INS1_16FlashAttnBwdSm80INS1_25CollectiveMainloopBwdSm80ILi1ELi1EN4cute5tupleIJNS5_1CILi64EEES8_NS7_ILi256EEEEEENS_10bfloat16_tEfNS_4arch4Sm80ELb0ELb0ELb1ELb1ELb0ELb0ELb0ELb0ELi2ELi4ELi2ELi2ELb0EEENS1_24CollectiveEpilogueBwdGQAISA_fSD_Li256ELb1ELb0EEENS1_19SingleTileSchedulerILb1ELb0ELb0ELi64EEEEEEEEEvNT_6ParamsE)
        /*03b0*/ 	.word	0x00000000


	//----- nvinfo : EIATTR_MIN_STACK_SIZE
	.align		4
.L_168:
        /*03b4*/ 	.byte	0x04, 0x12
        /*03b6*/ 	.short	(.L_170 - .L_169)
	.align		4
.L_169:
        /*03b8*/ 	.word	index@(_ZN7cutlass13device_kernelIN5flash19enable_sm80_to_sm89INS1_16FlashAttnBwdSm80INS1_25CollectiveMainloopBwdSm80ILi1ELi1EN4cute5tupleIJNS5_1CILi64EEES8_NS7_ILi256EEEEEENS_10bfloat16_tEfNS_4arch4Sm80ELb0ELb1ELb1ELb0ELb0ELb0ELb0ELb0ELi2ELi4ELi2ELi2ELb0EEENS1_21CollectiveEpilogueBwdISA_SB_SD_Li256ELb0ELb0ELi4EEENS1_19SingleTileSchedulerILb0ELb0ELb0ELi64EEEEEEEEEvNT_6ParamsE)
        /*03bc*/ 	.word	0x00000000


	//----- nvinfo : EIATTR_MIN_STACK_SIZE
	.align		4
.L_170:
        /*03c0*/ 	.byte	0x04, 0x12
        /*03c2*/ 	.short	(.L_172 - .L_171)
	.align		4
.L_171:
        /*03c4*/ 	.word	index@(_ZN7cutlass13device_kernelIN5flash19enable_sm80_to_sm89INS1_16FlashAttnBwdSm80INS1_25CollectiveMainloopBwdSm80ILi1ELi1EN4cute5tupleIJNS5_1CILi64EEES8_NS7_ILi256EEEEEENS_10bfloat16_tEfNS_4arch4Sm80ELb0ELb1ELb1ELb0ELb0ELb0ELb0ELb0ELi2ELi4ELi2ELi2ELb0EEENS1_24CollectiveEpilogueBwdGQAISA_fSD_Li256ELb0ELb0EEENS1_19SingleTileSchedulerILb0ELb0ELb0ELi64EEEEEEEEEvNT_6ParamsE)
        /*03c8*/ 	.word	0x00000000


	//----- nvinfo : EIATTR_MIN_STACK_SIZE
	.align		4
.L_172:
        /*03cc*/ 	.byte	0x04, 0x12
        /*03ce*/ 	.short	(.L_174 - .L_173)
	.align		4
.L_173:
        /*03d0*/ 	.word	index@(_ZN7cutlass13device_kernelIN5flash19enable_sm80_to_sm89INS1_16FlashAttnBwdSm80INS1_25CollectiveMainloopBwdSm80ILi1ELi1EN4cute5tupleIJNS5_1CILi64EEES8_NS7_ILi256EEEEEENS_10bfloat16_tEfNS_4arch4Sm80ELb0ELb1ELb1ELb1ELb0ELb0ELb0ELb0ELi2ELi4ELi2ELi2ELb0EEENS1_21CollectiveEpilogueBwdISA_SB_SD_Li256ELb1ELb0ELi4EEENS1_19SingleTileSchedulerILb1ELb0ELb0ELi64EEEEEEEEEvNT_6ParamsE)
        /*03d4*/ 	.word	0x00000000


	//----- nvinfo : EIATTR_MIN_STACK_SIZE
	.align		4
.L_174:
        /*03d8*/ 	.byte	0x04, 0x12
        /*03da*/ 	.short	(.L_176 - .L_175)
	.align		4
.L_175:
        /*03dc*/ 	.word	index@(_ZN7cutlass13device_kernelIN5flash19enable_sm80_to_sm89INS1_16FlashAttnBwdSm80INS1_25CollectiveMainloopBwdSm80ILi1ELi1EN4cute5tupleIJNS5_1CILi64EEES8_NS7_ILi256EEEEEENS_10bfloat16_tEfNS_4arch4Sm80ELb0ELb1ELb1ELb1ELb0ELb0ELb0ELb0ELi2ELi4ELi2ELi2ELb0EEENS1_24CollectiveEpilogueBwdGQAISA_fSD_Li256ELb1ELb0EEENS1_19SingleTileSchedulerILb1ELb0ELb0ELi64EEEEEEEEEvNT_6ParamsE)
        /*03e0*/ 	.word	0x00000000


	//----- nvinfo : EIATTR_MIN_STACK_SIZE
	.align		4
.L_176:
        /*03e4*/ 	.byte	0x04, 0x12
        /*03e6*/ 	.short	(.L_178 - .L_177)
	.align		4
.L_177:
        /*03e8*/ 	.word	index@(_ZN7cutlass13device_kernelIN5flash19enable_sm80_to_sm89INS1_16FlashAttnBwdSm80INS1_25CollectiveMainloopBwdSm80ILi1ELi1EN4cute5tupleIJNS5_1CILi64EEES8_NS7_ILi256EEEEEENS_10bfloat16_tEfNS_4arch4Sm80ELb1ELb0ELb1ELb0ELb0ELb0ELb0ELb0ELi2ELi4ELi2ELi2ELb0EEENS1_21CollectiveEpilogueBwdISA_SB_SD_Li256ELb0ELb0ELi4EEENS1_25SingleTileBwdLPTSchedulerILb0ELi64ELb0EEEEEEEEEvNT_6ParamsE)
        /*03ec*/ 	.word	0x00000000


	//----- nvinfo : EIATTR_MIN_STACK_SIZE
	.align		4
.L_178:
        /*03f0*/ 	.byte	0x04, 0x12
        /*03f2*/ 	.short	(.L_180 - .L_179)
	.align		4
.L_179:
        /*03f4*/ 	.word	index@(_ZN7cutlass13device_kernelIN5flash19enable_sm80_to_sm89INS1_16FlashAttnBwdSm80INS1_25CollectiveMainloopBwdSm80ILi1ELi1EN4cute5tupleIJNS5_1CILi64EEES8_NS7_ILi256EEEEEENS_10bfloat16_tEfNS_4arch4Sm80ELb1ELb0ELb1ELb0ELb0ELb0ELb0ELb0ELi2ELi4ELi2ELi2ELb0EEENS1_24CollectiveEpilogueBwdGQAISA_fSD_Li256ELb0ELb0EEENS1_25SingleTileBwdLPTSchedulerILb0ELi64ELb0EEEEEEEEEvNT_6ParamsE)
        /*03f8*/ 	.word	0x00000000


	//----- nvinfo : EIATTR_MIN_STACK_SIZE
	.align		4
.L_180:
        /*03fc*/ 	.byte	0x04, 0x12
        /*03fe*/ 	.short	(.L_182 - .L_181)
	.align		4
.L_181:
        /*0400*/ 	.word	index@(_ZN7cutlass13device_kernelIN5flash22FlashAttnBwdPreprocessIN4cute5tupleIJNS3_1CILi64EEENS5_ILi256EEEEEENS_10bfloat16_tEfNS_4arch4Sm80ELb1ELb0EEEEEvNT_6ParamsE)
        /*0404*/ 	.word	0x00000000


	//----- nvinfo : EIATTR_MIN_STACK_SIZE
	.align		4
.L_182:
        /*0408*/ 	.byte	0x04, 0x12
        /*040a*/ 	.short	(.L_184 - .L_183)
	.align		4
.L_183:
        /*040c*/ 	.word	index@(_ZN7cutlass13device_kernelIN5flash19enable_sm80_to_sm89INS1_16FlashAttnBwdSm80INS1_25CollectiveMainloopBwdSm80ILi1ELi1EN4cute5tupleIJNS5_1CILi64EEES8_NS7_ILi256EEEEEENS_10bfloat16_tEfNS_4arch4Sm80ELb1ELb0ELb1ELb1ELb0ELb0ELb0ELb0ELi2ELi4ELi2ELi2ELb0EEENS1_21CollectiveEpilogueBwdISA_SB_SD_Li256ELb1ELb0ELi4EEENS1_25SingleTileBwdLPTSchedulerILb1ELi64ELb0EEEEEEEEEvNT_6ParamsE)
        /*0410*/ 	.word	0x00000000


	//----- nvinfo : EIATTR_MIN_STACK_SIZE
	.align		4
.L_184:
        /*0414*/ 	.byte	0x04, 0x12
        /*0416*/ 	.short	(.L_186 - .L_185)
	.align		4
.L_185:
        /*0418*/ 	.word	index@(_ZN7cutlass13device_kernelIN5flash32FlashAttnBwdPostprocessConvertdQIN4cute5tupleIJNS3_1CILi64EEENS5_ILi256EEEEEENS_10bfloat16_tEfNS_4arch4Sm80ELi256ENS3_8TiledMMAINS3_8MMA_AtomIJNS3_30SM80_16x8x16_F32BF16BF16F32_TNEEEENS3_6LayoutINS4_IJNS5_ILi2EEENS5_ILi4EEENS5_ILi1EEEEEENS4_IJSJ_SH_NS5_ILi0EEEEEEEENS4_IJNS5_ILi32EEES6_NS5_ILi16EEEEEEEELb0EEEEEvNT_6ParamsE)
        /*041c*/ 	.word	0x00000000


	//----- nvinfo : EIATTR_MIN_STACK_SIZE
	.align		4
.L_186:
        /*0420*/ 	.byte	0x04, 0x12
        /*0422*/ 	.short	(.L_188 - .L_187)
	.align		4
.L_187:
        /*0424*/ 	.word	index@(_ZN7cutlass13device_kernelIN5flash19enable_sm80_to_sm89INS1_16FlashAttnBwdSm80INS1_25CollectiveMainloopBwdSm80ILi1ELi1EN4cute5tupleIJNS5_1CILi64EEES8_NS7_ILi256EEEEEENS_10bfloat16_tEfNS_4arch4Sm80ELb1ELb0ELb1ELb1ELb0ELb0ELb0ELb0ELi2ELi4ELi2ELi2ELb0EEENS1_24CollectiveEpilogueBwdGQAISA_fSD_Li256ELb1ELb0EEENS1_25SingleTileBwdLPTSchedulerILb1ELi64ELb0EEEEEEEEEvNT_6ParamsE)
        /*0428*/ 	.word	0x00000000


	//----- nvinfo : EIATTR_MIN_STACK_SIZE
	.align		4
.L_188:
        /*042c*/ 	.byte	0x04, 0x12
        /*042e*/ 	.short	(.L_190 - .L_189)
	.align		4
.L_189:
        /*0430*/ 	.word	index@(_ZN7cutlass13device_kernelIN5flash22FlashAttnBwdPreprocessIN4cute5tupleIJNS3_1CILi64EEENS5_ILi256EEEEEENS_10bfloat16_tEfNS_4arch4Sm80ELb1ELb1EEEEEvNT_6ParamsE)
        /*0434*/ 	.word	0x00000000
.L_190:


//--------------------- .nv.compat                --------------------------
	.section	.nv.compat,"",@"SHT_CUDA_COMPAT_INFO"
	.align	4
        /*0000*/ 	.byte	0x02, 0x09, 0x01, 0x00, 0x02, 0x02, 0x01, 0x00, 0x02, 0x05, 0x05, 0x00, 0x03, 0x07, 0x01, 0x01
        /*0010*/ 	.byte	0x02, 0x03, 0x00, 0x00, 0x02, 0x06, 0x01, 0x00, 0x04, 0x0b, 0x08, 0x00, 0x01, 0x00, 0x00, 0x00
        /*0020*/ 	.byte	0x00, 0x00, 0x00, 0x00


//--------------------- .nv.info._ZN7cutlass13device_kernelIN5flash19enable_sm80_to_sm89INS1_16FlashAttnBwdSm80INS1_25CollectiveMainloopBwdSm80ILi1ELi1EN4cute5tupleIJNS5_1CILi32EEENS7_ILi64EEENS7_ILi256EEEEEENS_10bfloat16_tEfNS_4arch4Sm80ELb0ELb0ELb1ELb0ELb0ELb0ELb0ELb0ELi2ELi2ELi2ELi1ELb1EEENS1_21CollectiveEpilogueBwdISB_SC_SE_Li256ELb0ELb0ELi4EEENS1_19SingleTileSchedulerILb0ELb0ELb0ELi64EEEEEEEEEvNT_6ParamsE --------------------------
	.section	.nv.info._ZN7cutlass13device_kernelIN5flash19enable_sm80_to_sm89INS1_16FlashAttnBwdSm80INS1_25CollectiveMainloopBwdSm80ILi1ELi1EN4cute5tupleIJNS5_1CILi32EEENS7_ILi64EEENS7_ILi256EEEEEENS_10bfloat16_tEfNS_4arch4Sm80ELb0ELb0ELb1ELb0ELb0ELb0ELb0ELb0ELi2ELi2ELi2ELi1ELb1EEENS1_21CollectiveEpilogueBwdISB_SC_SE_Li256ELb0ELb0ELi4EEENS1_19SingleTileSchedulerILb0ELb0ELb0ELi64EEEEEEEEEvNT_6ParamsE,"",@"SHT_CUDA_INFO"
	.sectionflags	@""
	.align	4


	//----- nvinfo : EIATTR_CUDA_API_VERSION
	.align		4
        /*0000*/ 	.byte	0x04, 0x37
        /*0002*/ 	.short	(.L_192 - .L_191)
.L_191:
        /*0004*/ 	.word	0x00000082


	//----- nvinfo : EIATTR_KPARAM_INFO
	.align		4
.L_192:
        /*0008*/ 	.byte	0x04, 0x17
        /*000a*/ 	.short	(.L_194 - .L_193)
.L_193:
        /*000c*/ 	.word	0x00000000
        /*0010*/ 	.short	0x0000
        /*0012*/ 	.short	0x0000
        /*0014*/ 	.byte	0x00, 0xf0, 0xc1, 0x09


	//----- nvinfo : EIATTR_SPARSE_MMA_MASK
	.align		4
.L_194:
        /*0018*/ 	.byte	0x03, 0x50
        /*001a*/ 	.short	0x0000


	//----- nvinfo : EIATTR_MAXREG_COUNT
	.align		4
        /*001c*/ 	.byte	0x03, 0x1b
        /*001e*/ 	.short	0x00ff


	//----- nvinfo : EIATTR_MERCURY_ISA_VERSION
	.align		4
        /*0020*/ 	.byte	0x03, 0x5f
        /*0022*/ 	.short	0x0101


	//----- nvinfo : EIATTR_VRC_CTA_INIT_COUNT
	.align		4
        /*0024*/ 	.byte	0x02, 0x4a
	.zero		1
	.zero		1


	//----- nvinfo : EIATTR_EXIT_INSTR_OFFSETS
	.align		4
        /*0028*/ 	.byte	0x04, 0x1c
        /*002a*/ 	.short	(.L_196 - .L_195)


	//   ....[0]....
.L_195:
        /*002c*/ 	.word	0x00000010


	//----- nvinfo : EIATTR_MAX_THREADS
	.align		4
.L_196:
        /*0030*/ 	.byte	0x04, 0x05
        /*0032*/ 	.short	(.L_198 - .L_197)
.L_197:
        /*0034*/ 	.word	0x00000100
        /*0038*/ 	.word	0x00000001
        /*003c*/ 	.word	0x00000001


	//----- nvinfo : EIATTR_CBANK_PARAM_SIZE
	.align		4
.L_198:
        /*0040*/ 	.byte	0x03, 0x19
        /*0042*/ 	.short	0x0270


	//----- nvinfo : EIATTR_PARAM_CBANK
	.align		4
        /*0044*/ 	.byte	0x04, 0x0a
        /*0046*/ 	.short	(.L_200 - .L_199)
	.align		4
.L_199:
        /*0048*/ 	.word	index@(.nv.constant0._ZN7cutlass13device_kernelIN5flash19enable_sm80_to_sm89INS1_16FlashAttnBwdSm80INS1_25CollectiveMainloopBwdSm80ILi1ELi1EN4cute5tupleIJNS5_1CILi32EEENS7_ILi64EEENS7_ILi256EEEEEENS_10bfloat16_tEfNS_4arch4Sm80ELb0ELb0ELb1ELb0ELb0ELb0ELb0ELb0ELi2ELi2ELi2ELi1ELb1EEENS1_21CollectiveEpilogueBwdISB_SC_SE_Li256ELb0ELb0ELi4EEENS1_19SingleTileSchedulerILb0ELb0ELb0ELi64EEEEEEEEEvNT_6ParamsE)
        /*004c*/ 	.short	0x0380
        /*004e*/ 	.short	0x0270


	//----- nvinfo : EIATTR_SW_WAR
	.align		4
.L_200:
        /*0050*/ 	.byte	0x04, 0x36
        /*0052*/ 	.short	(.L_202 - .L_201)
.L_201:
        /*0054*/ 	.word	0x00000008
.L_202:


//--------------------- .nv.info._ZN7cutlass13device_kernelIN5flash19enable_sm80_to_sm89INS1_16FlashAttnBwdSm80INS1_25CollectiveMainloopBwdSm80ILi1ELi1EN4cute5tupleIJNS5_1CILi32EEENS7_ILi64EEENS7_ILi256EEEEEENS_10bfloat16_tEfNS_4arch4Sm80ELb0ELb0ELb1ELb0ELb0ELb0ELb0ELb0ELi2ELi2ELi2ELi1ELb1EEENS1_24CollectiveEpilogueBwdGQAISB_fSE_Li256ELb0ELb0EEENS1_19SingleTileSchedulerILb0ELb0ELb0ELi64EEEEEEEEEvNT_6ParamsE --------------------------
	.section	.nv.info._ZN7cutlass13device_kernelIN5flash19enable_sm80_to_sm89INS1_16FlashAttnBwdSm80INS1_25CollectiveMainloopBwdSm80ILi1ELi1EN4cute5tupleIJNS5_1CILi32EEENS7_ILi64EEENS7_ILi256EEEEEENS_10bfloat16_tEfNS_4arch4Sm80ELb0ELb0ELb1ELb0ELb0ELb0ELb0ELb0ELi2ELi2ELi2ELi1ELb1EEENS1_24CollectiveEpilogueBwdGQAISB_fSE_Li256ELb0ELb0EEENS1_19SingleTileSchedulerILb0ELb0ELb0ELi64EEEEEEEEEvNT_6ParamsE,"",@"SHT_CUDA_INFO"
	.sectionflags	@""
	.align	4


	//----- nvinfo : EIATTR_CUDA_API_VERSION
	.align		4
        /*0000*/ 	.byte	0x04, 0x37
        /*0002*/ 	.short	(.L_204 - .L_203)
.L_203:
        /*0004*/ 	.word	0x00000082


	//----- nvinfo : EIATTR_KPARAM_INFO
	.align		4
.L_204:
        /*0008*/ 	.byte	0x04, 0x17
        /*000a*/ 	.short	(.L_206 - .L_205)
.L_205:
        /*000c*/ 	.word	0x00000000
        /*0010*/ 	.short	0x0000
        /*0012*/ 	.short	0x0000
        /*0014*/ 	.byte	0x00, 0xf0, 0xe1, 0x09


	//----- nvinfo : EIATTR_SPARSE_MMA_MASK
	.align		4
.L_206:
        /*0018*/ 	.byte	0x03, 0x50
        /*001a*/ 	.short	0x0000


	//----- nvinfo : EIATTR_MAXREG_COUNT
	.align		4
        /*001c*/ 	.byte	0x03, 0x1b
        /*001e*/ 	.short	0x00ff


	//----- nvinfo : EIATTR_MERCURY_ISA_VERSION
	.align		4
        /*0020*/ 	.byte	0x03, 0x5f
        /*0022*/ 	.short	0x0101


	//----- nvinfo : EIATTR_VRC_CTA_INIT_COUNT
	.align		4
        /*0024*/ 	.byte	0x02, 0x4a
	.zero		1
	.zero		1


	//----- nvinfo : EIATTR_EXIT_INSTR_OFFSETS
	.align		4
        /*0028*/ 	.byte	0x04, 0x1c
        /*002a*/ 	.short	(.L_208 - .L_207)


	//   ....[0]....
.L_207:
        /*002c*/ 	.word	0x00000010


	//----- nvinfo : EIATTR_MAX_THREADS
	.align		4
.L_208:
        /*0030*/ 	.byte	0x04, 0x05
        /*0032*/ 	.short	(.L_210 - .L_209)
.L_209:
        /*0034*/ 	.word	0x00000100
        /*0038*/ 	.word	0x00000001
        /*003c*/ 	.word	0x00000001


	//----- nvinfo : EIATTR_CBANK_PARAM_SIZE
	.align		4
.L_210:
        /*0040*/ 	.byte	0x03, 0x19
        /*0042*/ 	.short	0x0278


	//----- nvinfo : EIATTR_PARAM_CBANK
	.align		4
        /*0044*/ 	.byte	0x04, 0x0a
        /*0046*/ 	.short	(.L_212 - .L_211)
	.align		4
.L_211:
        /*0048*/ 	.word	index@(.nv.constant0._ZN7cutlass13device_kernelIN5flash19enable_sm80_to_sm89INS1_16FlashAttnBwdSm80INS1_25CollectiveMainloopBwdSm80ILi1ELi1EN4cute5tupleIJNS5_1CILi32EEENS7_ILi64EEENS7_ILi256EEEEEENS_10bfloat16_tEfNS_4arch4Sm80ELb0ELb0ELb1ELb0ELb0ELb0ELb0ELb0ELi2ELi2ELi2ELi1ELb1EEENS1_24CollectiveEpilogueBwdGQAISB_fSE_Li256ELb0ELb0EEENS1_19SingleTileSchedulerILb0ELb0ELb0ELi64EEEEEEEEEvNT_6ParamsE)
        /*004c*/ 	.short	0x0380
        /*004e*/ 	.short	0x0278


	//----- nvinfo : EIATTR_SW_WAR
	.align		4
.L_212:
        /*0050*/ 	.byte	0x04, 0x36
        /*0052*/ 	.short	(.L_214 - .L_213)
.L_213:
        /*0054*/ 	.word	0x00000008
.L_214:


//--------------------- .nv.info._ZN7cutlass13device_kernelIN5flash19enable_sm80_to_sm89INS1_16FlashAttnBwdSm80INS1_25CollectiveMainloopBwdSm80ILi1ELi1EN4cute5tupleIJNS5_1CILi32EEENS7_ILi64EEENS7_ILi256EEEEEENS_10bfloat16_tEfNS_4arch4Sm80ELb0ELb0ELb1ELb1ELb0ELb0ELb0ELb0ELi2ELi2ELi2ELi1ELb1EEENS1_21CollectiveEpilogueBwdISB_SC_SE_Li256ELb1ELb0ELi4EEENS1_19SingleTileSchedulerILb1ELb0ELb0ELi64EEEEEEEEEvNT_6ParamsE --------------------------
	.section	.nv.info._ZN7cutlass13device_kernelIN5flash19enable_sm80_to_sm89INS1_16FlashAttnBwdSm80INS1_25CollectiveMainloopBwdSm80ILi1ELi1EN4cute5tupleIJNS5_1CILi32EEENS7_ILi64EEENS7_ILi256EEEEEENS_10bfloat16_tEfNS_4arch4Sm80ELb0ELb0ELb1ELb1ELb0ELb0ELb0ELb0ELi2ELi2ELi2ELi1ELb1EEENS1_21CollectiveEpilogueBwdISB_SC_SE_Li256ELb1ELb0ELi4EEENS1_19SingleTileSchedulerILb1ELb0ELb0ELi64EEEEEEEEEvNT_6ParamsE,"",@"SHT_CUDA_INFO"
	.sectionflags	@""
	.align	4


	//----- nvinfo : EIATTR_CUDA_API_VERSION
	.align		4
        /*0000*/ 	.byte	0x04, 0x37
        /*0002*/ 	.short	(.L_216 - .L_215)
.L_215:
        /*0004*/ 	.word	0x00000082


	//----- nvinfo : EIATTR_KPARAM_INFO
	.align		4
.L_216:
        /*0008*/ 	.byte	0x04, 0x17
        /*000a*/ 	.short	(.L_218 - .L_217)
.L_217:
        /*000c*/ 	.word	0x00000000
        /*0010*/ 	.short	0x0000
        /*0012*/ 	.short	0x0000
        /*0014*/ 	.byte	0x00, 0xf0, 0xc1, 0x09


	//----- nvinfo : EIATTR_SPARSE_MMA_MASK
	.align		4
.L_218:
        /*0018*/ 	.byte	0x03, 0x50
        /*001a*/ 	.short	0x0000


	//----- nvinfo : EIATTR_MAXREG_COUNT
	.align		4
        /*001c*/ 	.byte	0x03, 0x1b
        /*001e*/ 	.short	0x00ff


	//----- nvinfo : EIATTR_MERCURY_ISA_VERSION
	.align		4
        /*0020*/ 	.byte	0x03, 0x5f
        /*0022*/ 	.short	0x0101


	//----- nvinfo : EIATTR_VRC_CTA_INIT_COUNT
	.align		4
        /*0024*/ 	.byte	0x02, 0x4a
	.zero		1
	.zero		1


	//----- nvinfo : EIATTR_EXIT_INSTR_OFFSETS
	.align		4
        /*0028*/ 	.byte	0x04, 0x1c
        /*002a*/ 	.short	(.L_220 - .L_219)


	//   ....[0]....
.L_219:
        /*002c*/ 	.word	0x00000010


	//----- nvinfo : EIATTR_MAX_THREADS
	.align		4
.L_220:
        /*0030*/ 	.byte	0x04, 0x05
        /*0032*/ 	.short	(.L_222 - .L_221)
.L_221:
        /*0034*/ 	.word	0x00000100
        /*0038*/ 	.word	0x00000001
        /*003c*/ 	.word	0x00000001


	//----- nvinfo : EIATTR_CBANK_PARAM_SIZE
	.align		4
.L_222:
        /*0040*/ 	.byte	0x03, 0x19
        /*0042*/ 	.short	0x0270


	//----- nvinfo : EIATTR_PARAM_CBANK
	.align		4
        /*0044*/ 	.byte	0x04, 0x0a
        /*0046*/ 	.short	(.L_224 - .L_223)
	.align		4
.L_223:
        /*0048*/ 	.word	index@(.nv.constant0._ZN7cutlass13device_kernelIN5flash19enable_sm80_to_sm89INS1_16FlashAttnBwdSm80INS1_25CollectiveMainloopBwdSm80ILi1ELi1EN4cute5tupleIJNS5_1CILi32EEENS7_ILi64EEENS7_ILi256EEEEEENS_10bfloat16_tEfNS_4arch4Sm80ELb0ELb0ELb1ELb1ELb0ELb0ELb0ELb0ELi2ELi2ELi2ELi1ELb1EEENS1_21CollectiveEpilogueBwdISB_SC_SE_Li256ELb1ELb0ELi4EEENS1_19SingleTileSchedulerILb1ELb0ELb0ELi64EEEEEEEEEvNT_6ParamsE)
        /*004c*/ 	.short	0x0380
        /*004e*/ 	.short	0x0270


	//----- nvinfo : EIATTR_SW_WAR
	.align		4
.L_224:
        /*0050*/ 	.byte	0x04, 0x36
        /*0052*/ 	.short	(.L_226 - .L_225)
.L_225:
        /*0054*/ 	.word	0x00000008
.L_226:


//--------------------- .nv.info._ZN7cutlass13device_kernelIN5flash19enable_sm80_to_sm89INS1_16FlashAttnBwdSm80INS1_25CollectiveMainloopBwdSm80ILi1ELi1EN4cute5tupleIJNS5_1CILi32EEENS7_ILi64EEENS7_ILi256EEEEEENS_10bfloat16_tEfNS_4arch4Sm80ELb0ELb0ELb1ELb1ELb0ELb0ELb0ELb0ELi2ELi2ELi2ELi1ELb1EEENS1_24CollectiveEpilogueBwdGQAISB_fSE_Li256ELb1ELb0EEENS1_19SingleTileSchedulerILb1ELb0ELb0ELi64EEEEEEEEEvNT_6ParamsE --------------------------
	.section	.nv.info._ZN7cutlass13device_kernelIN5flash19enable_sm80_to_sm89INS1_16FlashAttnBwdSm80INS1_25CollectiveMainloopBwdSm80ILi1ELi1EN4cute5tupleIJNS5_1CILi32EEENS7_ILi64EEENS7_ILi256EEEEEENS_10bfloat16_tEfNS_4arch4Sm80ELb0ELb0ELb1ELb1ELb0ELb0ELb0ELb0ELi2ELi2ELi2ELi1ELb1EEENS1_24CollectiveEpilogueBwdGQAISB_fSE_Li256ELb1ELb0EEENS1_19SingleTileSchedulerILb1ELb0ELb0ELi64EEEEEEEEEvNT_6ParamsE,"",@"SHT_CUDA_INFO"
	.sectionflags	@""
	.align	4


	//----- nvinfo : EIATTR_CUDA_API_VERSION
	.align		4
        /*0000*/ 	.byte	0x04, 0x37
        /*0002*/ 	.short	(.L_228 - .L_227)
.L_227:
        /*0004*/ 	.word	0x00000082


	//----- nvinfo : EIATTR_KPARAM_INFO
	.align		4
.L_228:
        /*0008*/ 	.byte	0x04, 0x17
        /*000a*/ 	.short	(.L_230 - .L_229)
.L_229:
        /*000c*/ 	.word	0x00000000
        /*0010*/ 	.short	0x0000
        /*0012*/ 	.short	0x0000
        /*0014*/ 	.byte	0x00, 0xf0, 0xe1, 0x09


	//----- nvinfo : EIATTR_SPARSE_MMA_MASK
	.align		4
.L_230:
        /*0018*/ 	.byte	0x03, 0x50
        /*001a*/ 	.short	0x0000


	//----- nvinfo : EIATTR_MAXREG_COUNT
	.align		4
        /*001c*/ 	.byte	0x03, 0x1b
        /*001e*/ 	.short	0x00ff


	//----- nvinfo : EIATTR_MERCURY_ISA_VERSION
	.align		4
        /*0020*/ 	.byte	0x03, 0x5f
        /*0022*/ 	.short	0x0101


	//----- nvinfo : EIATTR_VRC_CTA_INIT_COUNT
	.align		4
        /*0024*/ 	.byte	0x02, 0x4a
	.zero		1
	.zero		1


	//----- nvinfo : EIATTR_EXIT_INSTR_OFFSETS
	.align		4
        /*0028*/ 	.byte	0x04, 0x1c
        /*002a*/ 	.short	(.L_232 - .L_231)


	//   ....[0]....
.L_231:
        /*002c*/ 	.word	0x00000010


	//----- nvinfo : EIATTR_MAX_THREADS
	.align		4
.L_232:
        /*0030*/ 	.byte	0x04, 0x05
        /*0032*/ 	.short	(.L_234 - .L_233)
.L_233:
        /*0034*/ 	.word	0x00000100
        /*0038*/ 	.word	0x00000001
        /*003c*/ 	.word	0x00000001


	//----- nvinfo : EIATTR_CBANK_PARAM_SIZE
	.align		4
.L_234:
        /*0040*/ 	.byte	0x03, 0x19
        /*0042*/ 	.short	0x0278


	//----- nvinfo : EIATTR_PARAM_CBANK
	.align		4
        /*0044*/ 	.byte	0x04, 0x0a
        /*0046*/ 	.short	(.L_236 - .L_235)
	.align		4
.L_235:
        /*0048*/ 	.word	index@(.nv.constant0._ZN7cutlass13device_kernelIN5flash19enable_sm80_to_sm89INS1_16FlashAttnBwdSm80INS1_25CollectiveMainloopBwdSm80ILi1ELi1EN4cute5tupleIJNS5_1CILi32EEENS7_ILi64EEENS7_ILi256EEEEEENS_10bfloat16_tEfNS_4arch4Sm80ELb0ELb0ELb1ELb1ELb0ELb0ELb0ELb0ELi2ELi2ELi2ELi1ELb1EEENS1_24CollectiveEpilogueBwdGQAISB_fSE_Li256ELb1ELb0EEENS1_19SingleTileSchedulerILb1ELb0ELb0ELi64EEEEEEEEEvNT_6ParamsE)
        /*004c*/ 	.short	0x0380
        /*004e*/ 	.short	0x0278


	//----- nvinfo : EIATTR_SW_WAR
	.align		4
.L_236:
        /*0050*/ 	.byte	0x04, 0x36
        /*0052*/ 	.short	(.L_238 - .L_237)
.L_237:
        /*0054*/ 	.word	0x00000008
.L_238:


//--------------------- .nv.info._ZN7cutlass13device_kernelIN5flash19enable_sm80_to_sm89INS1_16FlashAttnBwdSm80INS1_25CollectiveMainloopBwdSm80ILi1ELi1EN4cute5tupleIJNS5_1CILi32EEENS7_ILi64EEENS7_ILi256EEEEEENS_10bfloat16_tEfNS_4arch4Sm80ELb0ELb1ELb1ELb0ELb0ELb0ELb0ELb0ELi2ELi2ELi2ELi1ELb1EEENS1_21CollectiveEpilogueBwdISB_SC_SE_Li256ELb0ELb0ELi4EEENS1_19SingleTileSchedulerILb0ELb0ELb0ELi64EEEEEEEEEvNT_6ParamsE --------------------------
	.section	.nv.info._ZN7cutlass13device_kernelIN5flash19enable_sm80_to_sm89INS1_16FlashAttnBwdSm80INS1_25CollectiveMainloopBwdSm80ILi1ELi1EN4cute5tupleIJNS5_1CILi32EEENS7_ILi64EEENS7_ILi256EEEEEENS_10bfloat16_tEfNS_4arch4Sm80ELb0ELb1ELb1ELb0ELb0ELb0ELb0ELb0ELi2ELi2ELi2ELi1ELb1EEENS1_21CollectiveEpilogueBwdISB_SC_SE_Li256ELb0ELb0ELi4EEENS1_19SingleTileSchedulerILb0ELb0ELb0ELi64EEEEEEEEEvNT_6ParamsE,"",@"SHT_CUDA_INFO"
	.sectionflags	@""
	.align	4


	//----- nvinfo : EIATTR_CUDA_API_VERSION
	.align		4
        /*0000*/ 	.byte	0x04, 0x37
        /*0002*/ 	.short	(.L_240 - .L_239)
.L_239:
        /*0004*/ 	.word	0x00000082


	//----- nvinfo : EIATTR_KPARAM_INFO
	.align		4
.L_240:
        /*0008*/ 	.byte	0x04, 0x17
        /*000a*/ 	.short	(.L_242 - .L_241)
.L_241:
        /*000c*/ 	.word	0x00000000
        /*0010*/ 	.short	0x0000
        /*0012*/ 	.short	0x0000
        /*0014*/ 	.byte	0x00, 0xf0, 0xc1, 0x09


	//----- nvinfo : EIATTR_SPARSE_MMA_MASK
	.align		4
.L_242:
        /*0018*/ 	.byte	0x03, 0x50
        /*001a*/ 	.short	0x0000


	//----- nvinfo : EIATTR_MAXREG_COUNT
	.align		4
        /*001c*/ 	.byte	0x03, 0x1b
        /*001e*/ 	.short	0x00ff


	//----- nvinfo : EIATTR_MERCURY_ISA_VERSION
	.align		4
        /*0020*/ 	.byte	0x03, 0x5f
        /*0022*/ 	.short	0x0101


	//----- nvinfo : EIATTR_VRC_CTA_INIT_COUNT
	.align		4
        /*0024*/ 	.byte	0x02, 0x4a
	.zero		1
	.zero		1


	//----- nvinfo : EIATTR_EXIT_INSTR_OFFSETS
	.align		4
        /*0028*/ 	.byte	0x04, 0x1c
        /*002a*/ 	.short	(.L_244 - .L_243)


	//   ....[0]....
.L_243:
        /*002c*/ 	.word	0x00000010


	//----- nvinfo : EIATTR_MAX_THREADS
	.align		4
.L_244:
        /*0030*/ 	.byte	0x04, 0x05
        /*0032*/ 	.short	(.L_246 - .L_245)
.L_245:
        /*0034*/ 	.word	0x00000100
        /*0038*/ 	.word	0x00000001
        /*003c*/ 	.word	0x00000001


	//----- nvinfo : EIATTR_CBANK_PARAM_SIZE
	.align		4
.L_246:
        /*0040*/ 	.byte	0x03, 0x19
        /*0042*/ 	.short	0x0270


	//----- nvinfo : EIATTR_PARAM_CBANK
	.align		4
        /*0044*/ 	.byte	0x04, 0x0a
        /*0046*/ 	.short	(.L_248 - .L_247)
	.align		4
.L_247:
        /*0048*/ 	.word	index@(.nv.constant0._ZN7cutlass13device_kernelIN5flash19enable_sm80_to_sm89INS1_16FlashAttnBwdSm80INS1_25CollectiveMainloopBwdSm80ILi1ELi1EN4cute5tupleIJNS5_1CILi32EEENS7_ILi64EEENS7_ILi256EEEEEENS_10bfloat16_tEfNS_4arch4Sm80ELb0ELb1ELb1ELb0ELb0ELb0ELb0ELb0ELi2ELi2ELi2ELi1ELb1EEENS1_21CollectiveEpilogueBwdISB_SC_SE_Li256ELb0ELb0ELi4EEENS1_19SingleTileSchedulerILb0ELb0ELb0ELi64EEEEEEEEEvNT_6ParamsE)
        /*004c*/ 	.short	0x0380
        /*004e*/ 	.short	0x0270


	//----- nvinfo : EIATTR_SW_WAR
	.align		4
.L_248:
        /*0050*/ 	.byte	0x04, 0x36
        /*0052*/ 	.short	(.L_250 - .L_249)
.L_249:
        /*0054*/ 	.word	0x00000008
.L_250:


//--------------------- .nv.info._ZN7cutlass13device_kernelIN5flash19enable_sm80_to_sm89INS1_16FlashAttnBwdSm80INS1_25CollectiveMainloopBwdSm80ILi1ELi1EN4cute5tupleIJNS5_1CILi32EEENS7_ILi64EEENS7_ILi256EEEEEENS_10bfloat16_tEfNS_4arch4Sm80ELb0ELb1ELb1ELb0ELb0ELb0ELb0ELb0ELi2ELi2ELi2ELi1ELb1EEENS1_24CollectiveEpilogueBwdGQAISB_fSE_Li256ELb0ELb0EEENS1_19SingleTileSchedulerILb0ELb0ELb0ELi64EEEEEEEEEvNT_6ParamsE --------------------------
	.section	.nv.info._ZN7cutlass13device_kernelIN5flash19enable_sm80_to_sm89INS1_16FlashAttnBwdSm80INS1_25CollectiveMainloopBwdSm80ILi1ELi1EN4cute5tupleIJNS5_1CILi32EEENS7_ILi64EEENS7_ILi256EEEEEENS_10bfloat16_tEfNS_4arch4Sm80ELb0ELb1ELb1ELb0ELb0ELb0ELb0ELb0ELi2ELi2ELi2ELi1ELb1EEENS1_24CollectiveEpilogueBwdGQAISB_fSE_Li256ELb0ELb0EEENS1_19SingleTileSchedulerILb0ELb0ELb0ELi64EEEEEEEEEvNT_6ParamsE,"",@"SHT_CUDA_INFO"
	.sectionflags	@""
	.align	4


	//----- nvinfo : EIATTR_CUDA_API_VERSION
	.align		4
        /*0000*/ 	.byte	0x04, 0x37
        /*0002*/ 	.short	(.L_252 - .L_251)
.L_251:
        /*0004*/ 	.word	0x00000082


	//----- nvinfo : EIATTR_KPARAM_INFO
	.align		4
.L_252:
        /*0008*/ 	.byte	0x04, 0x17
        /*000a*/ 	.short	(.L_254 - .L_253)
.L_253:
        /*000c*/ 	.word	0x00000000
        /*0010*/ 	.short	0x0000
        /*0012*/ 	.short	0x0000
        /*0014*/ 	.byte	0x00, 0xf0, 0xe1, 0x09


	//----- nvinfo : EIATTR_SPARSE_MMA_MASK
	.align		4
.L_254:
        /*0018*/ 	.byte	0x03, 0x50
        /*001a*/ 	.short	0x0000


	//----- nvinfo : EIATTR_MAXREG_COUNT
	.align		4
        /*001c*/ 	.byte	0x03, 0x1b
        /*001e*/ 	.short	0x00ff


	//----- nvinfo : EIATTR_MERCURY_ISA_VERSION
	.align		4
        /*0020*/ 	.byte	0x03, 0x5f
        /*0022*/ 	.short	0x0101


	//----- nvinfo : EIATTR_VRC_CTA_INIT_COUNT
	.align		4
        /*0024*/ 	.byte	0x02, 0x4a
	.zero		1
	.zero		1


	//----- nvinfo : EIATTR_EXIT_INSTR_OFFSETS
	.align		4
        /*0028*/ 	.byte	0x04, 0x1c
        /*002a*/ 	.short	(.L_256 - .L_255)


	//   ....[0]....
.L_255:
        /*002c*/ 	.word	0x00000010


	//----- nvinfo : EIATTR_MAX_THREADS
	.align		4
.L_256:
        /*0030*/ 	.byte	0x04, 0x05
        /*0032*/ 	.short	(.L_258 - .L_257)
.L_257:
        /*0034*/ 	.word	0x00000100
        /*0038*/ 	.word	0x00000001
        /*003c*/ 	.word	0x00000001


	//----- nvinfo : EIATTR_CBANK_PARAM_SIZE
	.align		4
.L_258:
        /*0040*/ 	.byte	0x03, 0x19
        /*0042*/ 	.short	0x0278


	//----- nvinfo : EIATTR_PARAM_CBANK
	.align		4
        /*0044*/ 	.byte	0x04, 0x0a
        /*0046*/ 	.short	(.L_260 - .L_259)
	.align		4
.L_259:
        /*0048*/ 	.word	index@(.nv.constant0._ZN7cutlass13device_kernelIN5flash19enable_sm80_to_sm89INS1_16FlashAttnBwdSm80INS1_25CollectiveMainloopBwdSm80ILi1ELi1EN4cute5tupleIJNS5_1CILi32EEENS7_ILi64EEENS7_ILi256EEEEEENS_10bfloat16_tEfNS_4arch4Sm80ELb0ELb1ELb1ELb0ELb0ELb0ELb0ELb0ELi2ELi2ELi2ELi1ELb1EEENS1_24CollectiveEpilogueBwdGQAISB_fSE_Li256ELb0ELb0EEENS1_19SingleTileSchedulerILb0ELb0ELb0ELi64EEEEEEEEEvNT_6ParamsE)
        /*004c*/ 	.short	0x0380
        /*004e*/ 	.short	0x0278


	//----- nvinfo : EIATTR_SW_WAR
	.align		4
.L_260:
        /*0050*/ 	.byte	0x04, 0x36
        /*0052*/ 	.short	(.L_262 - .L_261)
.L_261:
        /*0054*/ 	.word	0x00000008
.L_262:


//--------------------- .nv.info._ZN7cutlass13device_kernelIN5flash19enable_sm80_to_sm89INS1_16FlashAttnBwdSm80INS1_25CollectiveMainloopBwdSm80ILi1ELi1EN4cute5tupleIJNS5_1CILi32EEENS7_ILi64EEENS7_ILi256EEEEEENS_10bfloat16_tEfNS_4arch4Sm80ELb0ELb1ELb1ELb1ELb0ELb0ELb0ELb0ELi2ELi2ELi2ELi1ELb1EEENS1_21CollectiveEpilogueBwdISB_SC_SE_Li256ELb1ELb0ELi4EEENS1_19SingleTileSchedulerILb1ELb0ELb0ELi64EEEEEEEEEvNT_6ParamsE --------------------------
	.section	.nv.info._ZN7cutlass13device_kernelIN5flash19enable_sm80_to_sm89INS1_16FlashAttnBwdSm80INS1_25CollectiveMainloopBwdSm80ILi1ELi1EN4cute5tupleIJNS5_1CILi32EEENS7_ILi64EEENS7_ILi256EEEEEENS_10bfloat16_tEfNS_4arch4Sm80ELb0ELb1ELb1ELb1ELb0ELb0ELb0ELb0ELi2ELi2ELi2ELi1ELb1EEENS1_21CollectiveEpilogueBwdISB_SC_SE_Li256ELb1ELb0ELi4EEENS1_19SingleTileSchedulerILb1ELb0ELb0ELi64EEEEEEEEEvNT_6ParamsE,"",@"SHT_CUDA_INFO"
	.sectionflags	@""
	.align	4


	//----- nvinfo : EIATTR_CUDA_API_VERSION
	.align		4
        /*0000*/ 	.byte	0x04, 0x37
        /*0002*/ 	.short	(.L_264 - .L_263)
.L_263:
        /*0004*/ 	.word	0x00000082


	//----- nvinfo : EIATTR_KPARAM_INFO
	.align		4
.L_264:
        /*0008*/ 	.byte	0x04, 0x17
        /*000a*/ 	.short	(.L_266 - .L_265)
.L_265:
        /*000c*/ 	.word	0x00000000
        /*0010*/ 	.short	0x0000
        /*0012*/ 	.short	0x0000
        /*0014*/ 	.byte	0x00, 0xf0, 0xc1, 0x09


	//----- nvinfo : EIATTR_SPARSE_MMA_MASK
	.align		4
.L_266:
        /*0018*/ 	.byte	0x03, 0x50
        /*001a*/ 	.short	0x0000


	//----- nvinfo : EIATTR_MAXREG_COUNT
	.align		4
        /*001c*/ 	.byte	0x03, 0x1b
        /*001e*/ 	.short	0x00ff


	//----- nvinfo : EIATTR_MERCURY_ISA_VERSION
	.align		4
        /*0020*/ 	.byte	0x03, 0x5f
        /*0022*/ 	.short	0x0101


	//----- nvinfo : EIATTR_VRC_CTA_INIT_COUNT
	.align		4
        /*0024*/ 	.byte	0x02, 0x4a
	.zero		1
	.zero		1


	//----- nvinfo : EIATTR_EXIT_INSTR_OFFSETS
	.align		4
        /*0028*/ 	.byte	0x04, 0x1c
        /*002a*/ 	.short	(.L_268 - .L_267)


	//   ....[0]....
.L_267:
        /*002c*/ 	.word	0x00000010


	//----- nvinfo : EIATTR_MAX_THREADS
	.align		4
.L_268:
        /*0030*/ 	.byte	0x04, 0x05
        /*0032*/ 	.short	(.L_270 - .L_269)
.L_269:
        /*0034*/ 	.word	0x00000100
        /*0038*/ 	.word	0x00000001
        /*003c*/ 	.word	0x00000001


	//----- nvinfo : EIATTR_CBANK_PARAM_SIZE
	.align		4
.L_270:
        /*0040*/ 	.byte	0x03, 0x19
        /*0042*/ 	.short	0x0270


	//----- nvinfo : EIATTR_PARAM_CBANK
	.align		4
        /*0044*/ 	.byte	0x04, 0x0a
        /*0046*/ 	.short	(.L_272 - .L_271)
	.align		4
.L_271:
        /*0048*/ 	.word	index@(.nv.constant0._ZN7cutlass13device_kernelIN5flash19enable_sm80_to_sm89INS1_16FlashAttnBwdSm80INS1_25CollectiveMainloopBwdSm80ILi1ELi1EN4cute5tupleIJNS5_1CILi32EEENS7_ILi64EEENS7_ILi256EEEEEENS_10bfloat16_tEfNS_4arch4Sm80ELb0ELb1ELb1ELb1ELb0ELb0ELb0ELb0ELi2ELi2ELi2ELi1ELb1EEENS1_21CollectiveEpilogueBwdISB_SC_SE_Li256ELb1ELb0ELi4EEENS1_19SingleTileSchedulerILb1ELb0ELb0ELi64EEEEEEEEEvNT_6ParamsE)
        /*004c*/ 	.short	0x0380
        /*004e*/ 	.short	0x0270


	//----- nvinfo : EIATTR_SW_WAR
	.align		4
.L_272:
        /*0050*/ 	.byte	0x04, 0x36
        /*0052*/ 	.short	(.L_274 - .L_273)
.L_273:
        /*0054*/ 	.word	0x00000008
.L_274:


//--------------------- .nv.info._ZN7cutlass13device_kernelIN5flash19enable_sm80_to_sm89INS1_16FlashAttnBwdSm80INS1_25CollectiveMainloopBwdSm80ILi1ELi1EN4cute5tupleIJNS5_1CILi32EEENS7_ILi64EEENS7_ILi256EEEEEENS_10bfloat16_tEfNS_4arch4Sm80ELb0ELb1ELb1ELb1ELb0ELb0ELb0ELb0ELi2ELi2ELi2ELi1ELb1EEENS1_24CollectiveEpilogueBwdGQAISB_fSE_Li256ELb1ELb0EEENS1_19SingleTileSchedulerILb1ELb0ELb0ELi64EEEEEEEEEvNT_6ParamsE --------------------------
	.section	.nv.info._ZN7cutlass13device_kernelIN5flash19enable_sm80_to_sm89INS1_16FlashAttnBwdSm80INS1_25CollectiveMainloopBwdSm80ILi1ELi1EN4cute5tupleIJNS5_1CILi32EEENS7_ILi64EEENS7_ILi256EEEEEENS_10bfloat16_tEfNS_4arch4Sm80ELb0ELb1ELb1ELb1ELb0ELb0ELb0ELb0ELi2ELi2ELi2ELi1ELb1EEENS1_24CollectiveEpilogueBwdGQAISB_fSE_Li256ELb1ELb0EEENS1_19SingleTileSchedulerILb1ELb0ELb0ELi64EEEEEEEEEvNT_6ParamsE,"",@"SHT_CUDA_INFO"
	.sectionflags	@""
	.align	4


	//----- nvinfo : EIATTR_CUDA_API_VERSION
	.align		4
        /*0000*/ 	.byte	0x04, 0x37
        /*0002*/ 	.short	(.L_276 - .L_275)
.L_275:
        /*0004*/ 	.word	0x00000082


	//----- nvinfo : EIATTR_KPARAM_INFO
	.align		4
.L_276:
        /*0008*/ 	.byte	0x04, 0x17
        /*000a*/ 	.short	(.L_278 - .L_277)
.L_277:
        /*000c*/ 	.word	0x00000000
        /*0010*/ 	.short	0x0000
        /*0012*/ 	.short	0x0000
        /*0014*/ 	.byte	0x00, 0xf0, 0xe1, 0x09


	//----- nvinfo : EIATTR_SPARSE_MMA_MASK
	.align		4
.L_278:
        /*0018*/ 	.byte	0x03, 0x50
        /*001a*/ 	.short	0x0000


	//----- nvinfo : EIATTR_MAXREG_COUNT
	.align		4
        /*001c*/ 	.byte	0x03, 0x1b
        /*001e*/ 	.short	0x00ff


	//----- nvinfo : EIATTR_MERCURY_ISA_VERSION
	.align		4
        /*0020*/ 	.byte	0x03, 0x5f
        /*0022*/ 	.short	0x0101


	//----- nvinfo : EIATTR_VRC_CTA_INIT_COUNT
	.align		4
        /*0024*/ 	.byte	0x02, 0x4a
	.zero		1
	.zero		1


	//----- nvinfo : EIATTR_EXIT_INSTR_OFFSETS
	.align		4
        /*0028*/ 	.byte	0x04, 0x1c
        /*002a*/ 	.short	(.L_280 - .L_279)


	//   ....[0]....
.L_279:
        /*002c*/ 	.word	0x00000010


	//----- nvinfo : EIATTR_MAX_THREADS
	.align		4
.L_280:
        /*0030*/ 	.byte	0x04, 0x05
        /*0032*/ 	.short	(.L_282 - .L_281)
.L_281:
        /*0034*/ 	.word	0x00000100
        /*0038*/ 	.word	0x00000001
        /*003c*/ 	.word	0x00000001


	//----- nvinfo : EIATTR_CBANK_PARAM_SIZE
	.align		4
.L_282:
        /*0040*/ 	.byte	0x03, 0x19
        /*0042*/ 	.short	0x0278


	//----- nvinfo : EIATTR_PARAM_CBANK
	.align		4
        /*0044*/ 	.byte	0x04, 0x0a
        /*0046*/ 	.short	(.L_284 - .L_283)
	.align		4
.L_283:
        /*0048*/ 	.word	index@(.nv.constant0._ZN7cutlass13device_kernelIN5flash19enable_sm80_to_sm89INS1_16FlashAttnBwdSm80INS1_25CollectiveMainloopBwdSm80ILi1ELi1EN4cute5tupleIJNS5_1CILi32EEENS7_ILi64EEENS7_ILi256EEEEEENS_10bfloat16_tEfNS_4arch4Sm80ELb0ELb1ELb1ELb1ELb0ELb0ELb0ELb0ELi2ELi2ELi2ELi1ELb1EEENS1_24CollectiveEpilogueBwdGQAISB_fSE_Li256ELb1ELb0EEENS1_19SingleTileSchedulerILb1ELb0ELb0ELi64EEEEEEEEEvNT_6ParamsE)
        /*004c*/ 	.short	0x0380
        /*004e*/ 	.short	0x0278


	//----- nvinfo : EIATTR_SW_WAR
	.align		4
.L_284:
        /*0050*/ 	.byte	0x04, 0x36
        /*0052*/ 	.short	(.L_286 - .L_285)
.L_285:
        /*0054*/ 	.word	0x00000008
.L_286:


//--------------------- .nv.info._ZN7cutlass13device_kernelIN5flash19enable_sm80_to_sm89INS1_16FlashAttnBwdSm80INS1_25CollectiveMainloopBwdSm80ILi1ELi1EN4cute5tupleIJNS5_1CILi32EEENS7_ILi64EEENS7_ILi256EEEEEENS_10bfloat16_tEfNS_4arch4Sm80ELb1ELb0ELb1ELb0ELb0ELb0ELb0ELb0ELi2ELi2ELi2ELi1ELb1EEENS1_21CollectiveEpilogueBwdISB_SC_SE_Li256ELb0ELb0ELi4EEENS1_25SingleTileBwdLPTSchedulerILb0ELi64ELb0EEEEEEEEEvNT_6ParamsE --------------------------
	.section	.nv.info._ZN7cutlass13device_kernelIN5flash19enable_sm80_to_sm89INS1_16FlashAttnBwdSm80INS1_25CollectiveMainloopBwdSm80ILi1ELi1EN4cute5tupleIJNS5_1CILi32EEENS7_ILi64EEENS7_ILi256EEEEEENS_10bfloat16_tEfNS_4arch4Sm80ELb1ELb0ELb1ELb0ELb0ELb0ELb0ELb0ELi2ELi2ELi2ELi1ELb1EEENS1_21CollectiveEpilogueBwdISB_SC_SE_Li256ELb0ELb0ELi4EEENS1_25SingleTileBwdLPTSchedulerILb0ELi64ELb0EEEEEEEEEvNT_6ParamsE,"",@"SHT_CUDA_INFO"
	.sectionflags	@""
	.align	4


	//----- nvinfo : EIATTR_CUDA_API_VERSION
	.align		4
        /*0000*/ 	.byte	0x04, 0x37
        /*0002*/ 	.short	(.L_288 - .L_287)
.L_287:
        /*0004*/ 	.word	0x00000082


	//----- nvinfo : EIATTR_KPARAM_INFO
	.align		4
.L_288:
        /*0008*/ 	.byte	0x04, 0x17
        /*000a*/ 	.short	(.L_290 - .L_289)
.L_289:
        /*000c*/ 	.word	0x00000000
        /*0010*/ 	.short	0x0000
        /*0012*/ 	.short	0x0000
        /*0014*/ 	.byte	0x00, 0xf0, 0x21, 0x0a


	//----- nvinfo : EIATTR_SPARSE_MMA_MASK
	.align		4
.L_290:
        /*0018*/ 	.byte	0x03, 0x50
        /*001a*/ 	.short	0x0000


	//----- nvinfo : EIATTR_MAXREG_COUNT
	.align		4
        /*001c*/ 	.byte	0x03, 0x1b
        /*001e*/ 	.short	0x00ff


	//----- nvinfo : EIATTR_MERCURY_ISA_VERSION
	.align		4
        /*0020*/ 	.byte	0x03, 0x5f
        /*0022*/ 	.short	0x0101


	//----- nvinfo : EIATTR_VRC_CTA_INIT_COUNT
	.align		4
        /*0024*/ 	.byte	0x02, 0x4a
	.zero		1
	.zero		1


	//----- nvinfo : EIATTR_EXIT_INSTR_OFFSETS
	.align		4
        /*0028*/ 	.byte	0x04, 0x1c
        /*002a*/ 	.short	(.L_292 - .L_291)


	//   ....[0]....
.L_291:
        /*002c*/ 	.word	0x00000010


	//----- nvinfo : EIATTR_MAX_THREADS
	.align		4
.L_292:
        /*0030*/ 	.byte	0x04, 0x05
        /*0032*/ 	.short	(.L_294 - .L_293)
.L_293:
        /*0034*/ 	.word	0x00000100
        /*0038*/ 	.word	0x00000001
        /*003c*/ 	.word	0x00000001


	//----- nvinfo : EIATTR_CBANK_PARAM_SIZE
	.align		4
.L_294:
        /*0040*/ 	.byte	0x03, 0x19
        /*0042*/ 	.short	0x0288


	//----- nvinfo : EIATTR_PARAM_CBANK
	.align		4
        /*0044*/ 	.byte	0x04, 0x0a
        /*0046*/ 	.short	(.L_296 - .L_295)
	.align		4
.L_295:
        /*0048*/ 	.word	index@(.nv.constant0._ZN7cutlass13device_kernelIN5flash19enable_sm80_to_sm89INS1_16FlashAttnBwdSm80INS1_25CollectiveMainloopBwdSm80ILi1ELi1EN4cute5tupleIJNS5_1CILi32EEENS7_ILi64EEENS7_ILi256EEEEEENS_10bfloat16_tEfNS_4arch4Sm80ELb1ELb0ELb1ELb0ELb0ELb0ELb0ELb0ELi2ELi2ELi2ELi1ELb1EEENS1_21CollectiveEpilogueBwdISB_SC_SE_Li256ELb0ELb0ELi4EEENS1_25SingleTileBwdLPTSchedulerILb0ELi64ELb0EEEEEEEEEvNT_6ParamsE)
        /*004c*/ 	.short	0x0380
        /*004e*/ 	.short	0x0288


	//----- nvinfo : EIATTR_SW_WAR
	.align		4
.L_296:
        /*0050*/ 	.byte	0x04, 0x36
        /*0052*/ 	.short	(.L_298 - .L_297)
.L_297:
        /*0054*/ 	.word	0x00000008
.L_298:


//--------------------- .nv.info._ZN7cutlass13device_kernelIN5flash19enable_sm80_to_sm89INS1_16FlashAttnBwdSm80INS1_25CollectiveMainloopBwdSm80ILi1ELi1EN4cute5tupleIJNS5_1CILi32EEENS7_ILi64EEENS7_ILi256EEEEEENS_10bfloat16_tEfNS_4arch4Sm80ELb1ELb0ELb1ELb0ELb0ELb0ELb0ELb0ELi2ELi2ELi2ELi1ELb1EEENS1_24CollectiveEpilogueBwdGQAISB_fSE_Li256ELb0ELb0EEENS1_25SingleTileBwdLPTSchedulerILb0ELi64ELb0EEEEEEEEEvNT_6ParamsE --------------------------
	.section	.nv.info._ZN7cutlass13device_kernelIN5flash19enable_sm80_to_sm89INS1_16FlashAttnBwdSm80INS1_25CollectiveMainloopBwdSm80ILi1ELi1EN4cute5tupleIJNS5_1CILi32EEENS7_ILi64EEENS7_ILi256EEEEEENS_10bfloat16_tEfNS_4arch4Sm80ELb1ELb0ELb1ELb0ELb0ELb0ELb0ELb0ELi2ELi2ELi2ELi1ELb1EEENS1_24CollectiveEpilogueBwdGQAISB_fSE_Li256ELb0ELb0EEENS1_25SingleTileBwdLPTSchedulerILb0ELi64ELb0EEEEEEEEEvNT_6ParamsE,"",@"SHT_CUDA_INFO"
	.sectionflags	@""
	.align	4


	//----- nvinfo : EIATTR_CUDA_API_VERSION
	.align		4
        /*0000*/ 	.byte	0x04, 0x37
        /*0002*/ 	.short	(.L_300 - .L_299)
.L_299:
        /*0004*/ 	.word	0x00000082


	//----- nvinfo : EIATTR_KPARAM_INFO
	.align		4
.L_300:
        /*0008*/ 	.byte	0x04, 0x17
        /*000a*/ 	.short	(.L_302 - .L_301)
.L_301:
        /*000c*/ 	.word	0x00000000
        /*0010*/ 	.short	0x0000
        /*0012*/ 	.short	0x0000
        /*0014*/ 	.byte	0x00, 0xf0, 0x41, 0x0a


	//----- nvinfo : EIATTR_SPARSE_MMA_MASK
	.align		4
.L_302:
        /*0018*/ 	.byte	0x03, 0x50
        /*001a*/ 	.short	0x0000


	//----- nvinfo : EIATTR_MAXREG_COUNT
	.align		4
        /*001c*/ 	.byte	0x03, 0x1b
        /*001e*/ 	.short	0x00ff


	//----- nvinfo : EIATTR_MERCURY_ISA_VERSION
	.align		4
        /*0020*/ 	.byte	0x03, 0x5f
        /*0022*/ 	.short	0x0101


	//----- nvinfo : EIATTR_VRC_CTA_INIT_COUNT
	.align		4
        /*0024*/ 	.byte	0x02, 0x4a
	.zero		1
	.zero		1


	//----- nvinfo : EIATTR_EXIT_INSTR_OFFSETS
	.align		4
        /*0028*/ 	.byte	0x04, 0x1c
        /*002a*/ 	.short	(.L_304 - .L_303)


	//   ....[0]....
.L_303:
        /*002c*/ 	.word	0x00000010


	//----- nvinfo : EIATTR_MAX_THREADS
	.align		4
.L_304:
        /*0030*/ 	.byte	0x04, 0x05
        /*0032*/ 	.short	(.L_306 - .L_305)
.L_305:
        /*0034*/ 	.word	0x00000100
        /*0038*/ 	.word	0x00000001
        /*003c*/ 	.word	0x00000001


	//----- nvinfo : EIATTR_CBANK_PARAM_SIZE
	.align		4
.L_306:
        /*0040*/ 	.byte	0x03, 0x19
        /*0042*/ 	.short	0x0290


	//----- nvinfo : EIATTR_PARAM_CBANK
	.align		4
        /*0044*/ 	.byte	0x04, 0x0a
        /*0046*/ 	.short	(.L_308 - .L_307)
	.align		4
.L_307:
        /*0048*/ 	.word	index@(.nv.constant0._ZN7cutlass13device_kernelIN5flash19enable_sm80_to_sm89INS1_16FlashAttnBwdSm80INS1_25CollectiveMainloopBwdSm80ILi1ELi1EN4cute5tupleIJNS5_1CILi32EEENS7_ILi64EEENS7_ILi256EEEEEENS_10bfloat16_tEfNS_4arch4Sm80ELb1ELb0ELb1ELb0ELb0ELb0ELb0ELb0ELi2ELi2ELi2ELi1ELb1EEENS1_24CollectiveEpilogueBwdGQAISB_fSE_Li256ELb0ELb0EEENS1_25SingleTileBwdLPTSchedulerILb0ELi64ELb0EEEEEEEEEvNT_6ParamsE)
        /*004c*/ 	.short	0x0380
        /*004e*/ 	.short	0x0290


	//----- nvinfo : EIATTR_SW_WAR
	.align		4
.L_308:
        /*0050*/ 	.byte	0x04, 0x36
        /*0052*/ 	.short	(.L_310 - .L_309)
.L_309:
        /*0054*/ 	.word	0x00000008
.L_310:


//--------------------- .nv.info._ZN7cutlass13device_kernelIN5flash22FlashAttnBwdPreprocessIN4cute5tupleIJNS3_1CILi32EEENS5_ILi256EEEEEENS_10bfloat16_tEfNS_4arch4Sm80ELb1ELb0EEEEEvNT_6ParamsE --------------------------
	.section	.nv.info._ZN7cutlass13device_kernelIN5flash22FlashAttnBwdPreprocessIN4cute5tupleIJNS3_1CILi32EEENS5_ILi256EEEEEENS_10bfloat16_tEfNS_4arch4Sm80ELb1ELb0EEEEEvNT_6ParamsE,"",@"SHT_CUDA_INFO"
	.sectionflags	@""
	.align	4


	//----- nvinfo : EIATTR_CUDA_API_VERSION
	.align		4
        /*0000*/ 	.byte	0x04, 0x37
        /*0002*/ 	.short	(.L_312 - .L_311)
.L_311:
        /*0004*/ 	.word	0x00000082


	//----- nvinfo : EIATTR_KPARAM_INFO
	.align		4
.L_312:
        /*0008*/ 	.byte	0x04, 0x17
        /*000a*/ 	.short	(.L_314 - .L_313)
.L_313:
        /*000c*/ 	.word	0x00000000
        /*0010*/ 	.short	0x0000
        /*0012*/ 	.short	0x0000
        /*0014*/ 	.byte	0x00, 0xf0, 0xc1, 0x03


	//----- nvinfo : EIATTR_SPARSE_MMA_MASK
	.align		4
.L_314:
        /*0018*/ 	.byte	0x03, 0x50
        /*001a*/ 	.short	0x0000


	//----- nvinfo : EIATTR_MAXREG_COUNT
	.align		4
        /*001c*/ 	.byte	0x03, 0x1b
        /*001e*/ 	.short	0x0080


	//----- nvinfo : EIATTR_MERCURY_ISA_VERSION
	.align		4
        /*0020*/ 	.byte	0x03, 0x5f
        /*0022*/ 	.short	0x0101


	//----- nvinfo : EIATTR_COOP_GROUP_MASK_REGIDS
	.align		4
        /*0024*/ 	.byte	0x04, 0x29
        /*0026*/ 	.short	(.L_316 - .L_315)


	//   ....[0]....
.L_315:
        /*0028*/ 	.word	0xffffffff


	//   ....[1]....
        /*002c*/ 	.word	0xffffffff


	//   ....[2]....
        /*0030*/ 	.word	0xffffffff


	//   ....[3]....
        /*0034*/ 	.word	0xffffffff


	//   ....[4]....
        /*0038*/ 	.word	0xffffffff


	//   ....[5]....
        /*003c*/ 	.word	0xffffffff


	//   ....[6]....
        /*0040*/ 	.word	0xffffffff


	//   ....[7]....
        /*0044*/ 	.word	0xffffffff


	//----- nvinfo : EIATTR_COOP_GROUP_INSTR_OFFSETS
	.align		4
.L_316:
        /*0048*/ 	.byte	0x04, 0x28
        /*004a*/ 	.short	(.L_318 - .L_317)


	//   ....[0]....
.L_317:
        /*004c*/ 	.word	0x00000e70


	//   ....[1]....
        /*0050*/ 	.word	0x00000e80


	//   ....[2]....
        /*0054*/ 	.word	0x00000ec0


	//   ....[3]....
        /*0058*/ 	.word	0x00000ee0


	//   ....[4]....
        /*005c*/ 	.word	0x00000f30


	//   ....[5]....
        /*0060*/ 	.word	0x00000f40


	//   ....[6]....
        /*0064*/ 	.word	0x00000fa0


	//   ....[7]....
        /*0068*/ 	.word	0x00000fc0


	//----- nvinfo : EIATTR_VRC_CTA_INIT_COUNT
	.align		4
.L_318:
        /*006c*/ 	.byte	0x02, 0x4a
	.zero		1
	.zero		1


	//----- nvinfo : EIATTR_EXIT_INSTR_OFFSETS
	.align		4
        /*0070*/ 	.byte	0x04, 0x1c
        /*0072*/ 	.short	(.L_320 - .L_319)


	//   ....[0]....
.L_319:
        /*0074*/ 	.word	0x000013d0


	//   ....[1]....
        /*0078*/ 	.word	0x00001450


	//----- nvinfo : EIATTR_MAX_THREADS
	.align		4
.L_320:
        /*007c*/ 	.byte	0x04, 0x05
        /*007e*/ 	.short	(.L_322 - .L_321)
.L_321:
        /*0080*/ 	.word	0x00000100
        /*0084*/ 	.word	0x00000001
        /*0088*/ 	.word	0x00000001


	//----- nvinfo : EIATTR_CRS_STACK_SIZE
	.align		4
.L_322:
        /*008c*/ 	.byte	0x04, 0x1e
        /*008e*/ 	.short	(.L_324 - .L_323)
.L_323:
        /*0090*/ 	.word	0x00000000


	//----- nvinfo : EIATTR_CBANK_PARAM_SIZE
	.align		4
.L_324:
        /*0094*/ 	.byte	0x03, 0x19
        /*0096*/ 	.short	0x00f0


	//----- nvinfo : EIATTR_PARAM_CBANK
	.align		4
        /*0098*/ 	.byte	0x04, 0x0a
        /*009a*/ 	.short	(.L_326 - .L_325)
	.align		4
.L_325:
        /*009c*/ 	.word	index@(.nv.constant0._ZN7cutlass13device_kernelIN5flash22FlashAttnBwdPreprocessIN4cute5tupleIJNS3_1CILi32EEENS5_ILi256EEEEEENS_10bfloat16_tEfNS_4arch4Sm80ELb1ELb0EEEEEvNT_6ParamsE)
        /*00a0*/ 	.short	0x0380
        /*00a2*/ 	.short	0x00f0


	//----- nvinfo : EIATTR_SW_WAR
	.align		4
.L_326:
        /*00a4*/ 	.byte	0x04, 0x36
        /*00a6*/ 	.short	(.L_328 - .L_327)
.L_327:
        /*00a8*/ 	.word	0x00000008
.L_328:


//--------------------- .nv.info._ZN7cutlass13device_kernelIN5flash19enable_sm80_to_sm89INS1_16FlashAttnBwdSm80INS1_25CollectiveMainloopBwdSm80ILi1ELi1EN4cute5tupleIJNS5_1CILi32EEENS7_ILi64EEENS7_ILi256EEEEEENS_10bfloat16_tEfNS_4arch4Sm80ELb1ELb0ELb1ELb1ELb0ELb0ELb0ELb0ELi2ELi2ELi2ELi1ELb1EEENS1_21CollectiveEpilogueBwdISB_SC_SE_Li256ELb1ELb0ELi4EEENS1_25SingleTileBwdLPTSchedulerILb1ELi64ELb0EEEEEEEEEvNT_6ParamsE --------------------------
	.section	.nv.info._ZN7cutlass13device_kernelIN5flash19enable_sm80_to_sm89INS1_16FlashAttnBwdSm80INS1_25CollectiveMainloopBwdSm80ILi1ELi1EN4cute5tupleIJNS5_1CILi32EEENS7_ILi64EEENS7_ILi256EEEEEENS_10bfloat16_tEfNS_4arch4Sm80ELb1ELb0ELb1ELb1ELb0ELb0ELb0ELb0ELi2ELi2ELi2ELi1ELb1EEENS1_21CollectiveEpilogueBwdISB_SC_SE_Li256ELb1ELb0ELi4EEENS1_25SingleTileBwdLPTSchedulerILb1ELi64ELb0EEEEEEEEEvNT_6ParamsE,"",@"SHT_CUDA_INFO"
	.sectionflags	@""
	.align	4


	//----- nvinfo : EIATTR_CUDA_API_VERSION
	.align		4
        /*0000*/ 	.byte	0x04, 0x37
        /*0002*/ 	.short	(.L_330 - .L_329)
.L_329:
        /*0004*/ 	.word	0x00000082


	//----- nvinfo : EIATTR_KPARAM_INFO
	.align		4
.L_330:
        /*0008*/ 	.byte	0x04, 0x17
        /*000a*/ 	.short	(.L_332 - .L_331)
.L_331:
        /*000c*/ 	.word	0x00000000
        /*0010*/ 	.short	0x0000
        /*0012*/ 	.short	0x0000
        /*0014*/ 	.byte	0x00, 0xf0, 0x21, 0x0a


	//----- nvinfo : EIATTR_SPARSE_MMA_MASK
	.align		4
.L_332:
        /*0018*/ 	.byte	0x03, 0x50
        /*001a*/ 	.short	0x0000


	//----- nvinfo : EIATTR_MAXREG_COUNT
	.align		4
        /*001c*/ 	.byte	0x03, 0x1b
        /*001e*/ 	.short	0x00ff


	//----- nvinfo : EIATTR_MERCURY_ISA_VERSION
	.align		4
        /*0020*/ 	.byte	0x03, 0x5f
        /*0022*/ 	.short	0x0101


	//----- nvinfo : EIATTR_VRC_CTA_INIT_COUNT
	.align		4
        /*0024*/ 	.byte	0x02, 0x4a
	.zero		1
	.zero		1


	//----- nvinfo : EIATTR_EXIT_INSTR_OFFSETS
	.align		4
        /*0028*/ 	.byte	0x04, 0x1c
        /*002a*/ 	.short	(.L_334 - .L_333)


	//   ....[0]....
.L_333:
        /*002c*/ 	.word	0x00000010


	//----- nvinfo : EIATTR_MAX_THREADS
	.align		4
.L_334:
        /*0030*/ 	.byte	0x04, 0x05
        /*0032*/ 	.short	(.L_336 - .L_335)
.L_335:
        /*0034*/ 	.word	0x00000100
        /*0038*/ 	.word	0x00000001
        /*003c*/ 	.word	0x00000001


	//----- nvinfo : EIATTR_CBANK_PARAM_SIZE
	.align		4
.L_336:
        /*0040*/ 	.byte	0x03, 0x19
        /*0042*/ 	.short	0x0288


	//----- nvinfo : EIATTR_PARAM_CBANK
	.align		4
        /*0044*/ 	.byte	0x04, 0x0a
        /*0046*/ 	.short	(.L_338 - .L_337)
	.align		4
.L_337:
        /*0048*/ 	.word	index@(.nv.constant0._ZN7cutlass13device_kernelIN5flash19enable_sm80_to_sm89INS1_16FlashAttnBwdSm80INS1_25CollectiveMainloopBwdSm80ILi1ELi1EN4cute5tupleIJNS5_1CILi32EEENS7_ILi64EEENS7_ILi256EEEEEENS_10bfloat16_tEfNS_4arch4Sm80ELb1ELb0ELb1ELb1ELb0ELb0ELb0ELb0ELi2ELi2ELi2ELi1ELb1EEENS1_21CollectiveEpilogueBwdISB_SC_SE_Li256ELb1ELb0ELi4EEENS1_25SingleTileBwdLPTSchedulerILb1ELi64ELb0EEEEEEEEEvNT_6ParamsE)
        /*004c*/ 	.short	0x0380
        /*004e*/ 	.short	0x0288


	//----- nvinfo : EIATTR_SW_WAR
	.align		4
.L_338:
        /*0050*/ 	.byte	0x04, 0x36
        /*0052*/ 	.short	(.L_340 - .L_339)
.L_339:
        /*0054*/ 	.word	0x00000008
.L_340:


//--------------------- .nv.info._ZN7cutlass13device_kernelIN5flash32FlashAttnBwdPostprocessConvertdQIN4cute5tupleIJNS3_1CILi32EEENS5_ILi256EEEEEENS_10bfloat16_tEfNS_4arch4Sm80ELi256ENS3_8TiledMMAINS3_8MMA_AtomIJNS3_30SM80_16x8x16_F32BF16BF16F32_TNEEEENS3_6LayoutINS4_IJNS5_ILi1EEENS5_ILi8EEESH_EEENS4_IJNS5_ILi0EEESH_SK_EEEEENS4_IJNS5_ILi16EEENS5_ILi128EEESN_EEEEELb0EEEEEvNT_6ParamsE --------------------------
	.section	.nv.info._ZN7cutlass13device_kernelIN5flash32FlashAttnBwdPostprocessConvertdQIN4cute5tupleIJNS3_1CILi32EEENS5_ILi256EEEEEENS_10bfloat16_tEfNS_4arch4Sm80ELi256ENS3_8TiledMMAINS3_8MMA_AtomIJNS3_30SM80_16x8x16_F32BF16BF16F32_TNEEEENS3_6LayoutINS4_IJNS5_ILi1EEENS5_ILi8EEESH_EEENS4_IJNS5_ILi0EEESH_SK_EEEEENS4_IJNS5_ILi16EEENS5_ILi128EEESN_EEEEELb0EEEEEvNT_6ParamsE,"",@"SHT_CUDA_INFO"
	.sectionflags	@""
	.align	4


	//----- nvinfo : EIATTR_CUDA_API_VERSION
	.align		4
        /*0000*/ 	.byte	0x04, 0x37
        /*0002*/ 	.short	(.L_342 - .L_341)
.L_341:
        /*0004*/ 	.word	0x00000082


	//----- nvinfo : EIATTR_KPARAM_INFO
	.align		4
.L_342:
        /*0008*/ 	.byte	0x04, 0x17
        /*000a*/ 	.short	(.L_344 - .L_343)
.L_343:
        /*000c*/ 	.word	0x00000000
        /*0010*/ 	.short	0x0000
        /*0012*/ 	.short	0x0000
        /*0014*/ 	.byte	0x00, 0xf0, 0xc1, 0x01


	//----- nvinfo : EIATTR_SPARSE_MMA_MASK
	.align		4
.L_344:
        /*0018*/ 	.byte	0x03, 0x50
        /*001a*/ 	.short	0x0000


	//----- nvinfo : EIATTR_MAXREG_COUNT
	.align		4
        /*001c*/ 	.byte	0x03, 0x1b
        /*001e*/ 	.short	0x0080


	//----- nvinfo : EIATTR_NUM_BARRIERS
	.align		4
        /*0020*/ 	.byte	0x02, 0x4c
        /*0022*/ 	.byte	0x01
	.zero		1


	//----- nvinfo : EIATTR_MERCURY_ISA_VERSION
	.align		4
        /*0024*/ 	.byte	0x03, 0x5f
        /*0026*/ 	.short	0x0101


	//----- nvinfo : EIATTR_VRC_CTA_INIT_COUNT
	.align		4
        /*0028*/ 	.byte	0x02, 0x4a
	.zero		1
	.zero		1


	//----- nvinfo : EIATTR_EXIT_INSTR_OFFSETS
	.align		4
        /*002c*/ 	.byte	0x04, 0x1c
        /*002e*/ 	.short	(.L_346 - .L_345)


	//   ....[0]....
.L_345:
        /*0030*/ 	.word	0x00000280


	//   ....[1]....
        /*0034*/ 	.word	0x000010f0


	//   ....[2]....
        /*0038*/ 	.word	0x000011d0


	//----- nvinfo : EIATTR_MAX_THREADS
	.align		4
.L_346:
        /*003c*/ 	.byte	0x04, 0x05
        /*003e*/ 	.short	(.L_348 - .L_347)
.L_347:
        /*0040*/ 	.word	0x00000100
        /*0044*/ 	.word	0x00000001
        /*0048*/ 	.word	0x00000001


	//----- nvinfo : EIATTR_CRS_STACK_SIZE
	.align		4
.L_348:
        /*004c*/ 	.byte	0x04, 0x1e
        /*004e*/ 	.short	(.L_350 - .L_349)
.L_349:
        /*0050*/ 	.word	0x00000000


	//----- nvinfo : EIATTR_CBANK_PARAM_SIZE
	.align		4
.L_350:
        /*0054*/ 	.byte	0x03, 0x19
        /*0056*/ 	.short	0x0070


	//----- nvinfo : EIATTR_PARAM_CBANK
	.align		4
        /*0058*/ 	.byte	0x04, 0x0a
        /*005a*/ 	.short	(.L_352 - .L_351)
	.align		4
.L_351:
        /*005c*/ 	.word	index@(.nv.constant0._ZN7cutlass13device_kernelIN5flash32FlashAttnBwdPostprocessConvertdQIN4cute5tupleIJNS3_1CILi32EEENS5_ILi256EEEEEENS_10bfloat16_tEfNS_4arch4Sm80ELi256ENS3_8TiledMMAINS3_8MMA_AtomIJNS3_30SM80_16x8x16_F32BF16BF16F32_TNEEEENS3_6LayoutINS4_IJNS5_ILi1EEENS5_ILi8EEESH_EEENS4_IJNS5_ILi0EEESH_SK_EEEEENS4_IJNS5_ILi16EEENS5_ILi128EEESN_EEEEELb0EEEEEvNT_6ParamsE)
        /*0060*/ 	.short	0x0380
        /*0062*/ 	.short	0x0070


	//----- nvinfo : EIATTR_SW_WAR
	.align		4
.L_352:
        /*0064*/ 	.byte	0x04, 0x36
        /*0066*/ 	.short	(.L_354 - .L_353)
.L_353:
        /*0068*/ 	.word	0x00000008
.L_354:


//--------------------- .nv.info._ZN7cutlass13device_kernelIN5flash19enable_sm80_to_sm89INS1_16FlashAttnBwdSm80INS1_25CollectiveMainloopBwdSm80ILi1ELi1EN4cute5tupleIJNS5_1CILi32EEENS7_ILi64EEENS7_ILi256EEEEEENS_10bfloat16_tEfNS_4arch4Sm80ELb1ELb0ELb1ELb1ELb0ELb0ELb0ELb0ELi2ELi2ELi2ELi1ELb1EEENS1_24CollectiveEpilogueBwdGQAISB_fSE_Li256ELb1ELb0EEENS1_25SingleTileBwdLPTSchedulerILb1ELi64ELb0EEEEEEEEEvNT_6ParamsE --------------------------
	.section	.nv.info._ZN7cutlass13device_kernelIN5flash19enable_sm80_to_sm89INS1_16FlashAttnBwdSm80INS1_25CollectiveMainloopBwdSm80ILi1ELi1EN4cute5tupleIJNS5_1CILi32EEENS7_ILi64EEENS7_ILi256EEEEEENS_10bfloat16_tEfNS_4arch4Sm80ELb1ELb0ELb1ELb1ELb0ELb0ELb0ELb0ELi2ELi2ELi2ELi1ELb1EEENS1_24CollectiveEpilogueBwdGQAISB_fSE_Li256ELb1ELb0EEENS1_25SingleTileBwdLPTSchedulerILb1ELi64ELb0EEEEEEEEEvNT_6ParamsE,"",@"SHT_CUDA_INFO"
	.sectionflags	@""
	.align	4


	//----- nvinfo : EIATTR_CUDA_API_VERSION
	.align		4
        /*0000*/ 	.byte	0x04, 0x37
        /*0002*/ 	.short	(.L_356 - .L_355)
.L_355:
        /*0004*/ 	.word	0x00000082


	//----- nvinfo : EIATTR_KPARAM_INFO
	.align		4
.L_356:
        /*0008*/ 	.byte	0x04, 0x17
        /*000a*/ 	.short	(.L_358 - .L_357)
.L_357:
        /*000c*/ 	.word	0x00000000
        /*0010*/ 	.short	0x0000
        /*0012*/ 	.short	0x0000
        /*0014*/ 	.byte	0x00, 0xf0, 0x41, 0x0a


	//----- nvinfo : EIATTR_SPARSE_MMA_MASK
	.align		4
.L_358:
        /*0018*/ 	.byte	0x03, 0x50
        /*001a*/ 	.short	0x0000


	//----- nvinfo : EIATTR_MAXREG_COUNT
	.align		4
        /*001c*/ 	.byte	0x03, 0x1b
        /*001e*/ 	.short	0x00ff


	//----- nvinfo : EIATTR_MERCURY_ISA_VERSION
	.align		4
        /*0020*/ 	.byte	0x03, 0x5f
        /*0022*/ 	.short	0x0101


	//----- nvinfo : EIATTR_VRC_CTA_INIT_COUNT
	.align		4
        /*0024*/ 	.byte	0x02, 0x4a
	.zero		1
	.zero		1


	//----- nvinfo : EIATTR_EXIT_INSTR_OFFSETS
	.align		4
        /*0028*/ 	.byte	0x04, 0x1c
        /*002a*/ 	.short	(.L_360 - .L_359)


	//   ....[0]....
.L_359:
        /*002c*/ 	.word	0x00000010


	//----- nvinfo : EIATTR_MAX_THREADS
	.align		4
.L_360:
        /*0030*/ 	.byte	0x04, 0x05
        /*0032*/ 	.short	(.L_362 - .L_361)
.L_361:
        /*0034*/ 	.word	0x00000100
        /*0038*/ 	.word	0x00000001
        /*003c*/ 	.word	0x00000001


	//----- nvinfo : EIATTR_CBANK_PARAM_SIZE
	.align		4
.L_362:
        /*0040*/ 	.byte	0x03, 0x19
        /*0042*/ 	.short	0x0290


	//----- nvinfo : EIATTR_PARAM_CBANK
	.align		4
        /*0044*/ 	.byte	0x04, 0x0a
        /*0046*/ 	.short	(.L_364 - .L_363)
	.align		4
.L_363:
        /*0048*/ 	.word	index@(.nv.constant0._ZN7cutlass13device_kernelIN5flash19enable_sm80_to_sm89INS1_16FlashAttnBwdSm80INS1_25CollectiveMainloopBwdSm80ILi1ELi1EN4cute5tupleIJNS5_1CILi32EEENS7_ILi64EEENS7_ILi256EEEEEENS_10bfloat16_tEfNS_4arch4Sm80ELb1ELb0ELb1ELb1ELb0ELb0ELb0ELb0ELi2ELi2ELi2ELi1ELb1EEENS1_24CollectiveEpilogueBwdGQAISB_fSE_Li256ELb1ELb0EEENS1_25SingleTileBwdLPTSchedulerILb1ELi64ELb0EEEEEEEEEvNT_6ParamsE)
        /*004c*/ 	.short	0x0380
        /*004e*/ 	.short	0x0290


	//----- nvinfo : EIATTR_SW_WAR
	.align		4
.L_364:
        /*0050*/ 	.byte	0x04, 0x36
        /*0052*/ 	.short	(.L_366 - .L_365)
.L_365:
        /*0054*/ 	.word	0x00000008
.L_366:


//--------------------- .nv.info._ZN7cutlass13device_kernelIN5flash22FlashAttnBwdPreprocessIN4cute5tupleIJNS3_1CILi32EEENS5_ILi256EEEEEENS_10bfloat16_tEfNS_4arch4Sm80ELb1ELb1EEEEEvNT_6ParamsE --------------------------
	.section	.nv.info._ZN7cutlass13device_kernelIN5flash22FlashAttnBwdPreprocessIN4cute5tupleIJNS3_1CILi32EEENS5_ILi256EEEEEENS_10bfloat16_tEfNS_4arch4Sm80ELb1ELb1EEEEEvNT_6ParamsE,"",@"SHT_CUDA_INFO"
	.sectionflags	@""
	.align	4


	//----- nvinfo : EIATTR_CUDA_API_VERSION
	.align		4
        /*0000*/ 	.byte	0x04, 0x37
        /*0002*/ 	.short	(.L_368 - .L_367)
.L_367:
        /*0004*/ 	.word	0x00000082


	//----- nvinfo : EIATTR_KPARAM_INFO
	.align		4
.L_368:
        /*0008*/ 	.byte	0x04, 0x17
        /*000a*/ 	.short	(.L_370 - .L_369)
.L_369:
        /*000c*/ 	.word	0x00000000
        /*0010*/ 	.short	0x0000
        /*0012*/ 	.short	0x0000
        /*0014*/ 	.byte	0x00, 0xf0, 0xc1, 0x03


	//----- nvinfo : EIATTR_SPARSE_MMA_MASK
	.align		4
.L_370:
        /*0018*/ 	.byte	0x03, 0x50
        /*001a*/ 	.short	0x0000


	//----- nvinfo : EIATTR_MAXREG_COUNT
	.align		4
        /*001c*/ 	.byte	0x03, 0x1b
        /*001e*/ 	.short	0x0080


	//----- nvinfo : EIATTR_MERCURY_ISA_VERSION
	.align		4
        /*0020*/ 	.byte	0x03, 0x5f
        /*0022*/ 	.short	0x0101


	//----- nvinfo : EIATTR_COOP_GROUP_MASK_REGIDS
	.align		4
        /*0024*/ 	.byte	0x04, 0x29
        /*0026*/ 	.short	(.L_372 - .L_371)


	//   ....[0]....
.L_371:
        /*0028*/ 	.word	0xffffffff


	//   ....[1]....
        /*002c*/ 	.word	0xffffffff


	//   ....[2]....
        /*0030*/ 	.word	0xffffffff


	//   ....[3]....
        /*0034*/ 	.word	0xffffffff


	//   ....[4]....
        /*0038*/ 	.word	0xffffffff


	//   ....[5]....
        /*003c*/ 	.word	0xffffffff


	//   ....[6]....
        /*0040*/ 	.word	0xffffffff


	//   ....[7]....
        /*0044*/ 	.word	0xffffffff


	//----- nvinfo : EIATTR_COOP_GROUP_INSTR_OFFSETS
	.align		4
.L_372:
        /*0048*/ 	.byte	0x04, 0x28
        /*004a*/ 	.short	(.L_374 - .L_373)


	//   ....[0]....
.L_373:
        /*004c*/ 	.word	0x000010a0


	//   ....[1]....
        /*0050*/ 	.word	0x000010d0


	//   ....[2]....
        /*0054*/ 	.word	0x00001100


	//   ....[3]....
        /*0058*/ 	.word	0x00001120


	//   ....[4]....
        /*005c*/ 	.word	0x00001140


	//   ....[5]....
        /*0060*/ 	.word	0x00001170


	//   ....[6]....
        /*0064*/ 	.word	0x000011b0


	//   ....[7]....
        /*0068*/ 	.word	0x000011f0


	//----- nvinfo : EIATTR_VRC_CTA_INIT_COUNT
	.align		4
.L_374:
        /*006c*/ 	.byte	0x02, 0x4a
	.zero		1
	.zero		1


	//----- nvinfo : EIATTR_EXIT_INSTR_OFFSETS
	.align		4
        /*0070*/ 	.byte	0x04, 0x1c
        /*0072*/ 	.short	(.L_376 - .L_375)


	//   ....[0]....
.L_375:
        /*0074*/ 	.word	0x00000280


	//   ....[1]....
        /*0078*/ 	.word	0x00001660


	//   ....[2]....
        /*007c*/ 	.word	0x000016e0


	//----- nvinfo : EIATTR_MAX_THREADS
	.align		4
.L_376:
        /*0080*/ 	.byte	0x04, 0x05
        /*0082*/ 	.short	(.L_378 - .L_377)
.L_377:
        /*0084*/ 	.word	0x00000100
        /*0088*/ 	.word	0x00000001
        /*008c*/ 	.word	0x00000001


	//----- nvinfo : EIATTR_CRS_STACK_SIZE
	.align		4
.L_378:
        /*0090*/ 	.byte	0x04, 0x1e
        /*0092*/ 	.short	(.L_380 - .L_379)
.L_379:
        /*0094*/ 	.word	0x00000000


	//----- nvinfo : EIATTR_CBANK_PARAM_SIZE
	.align		4
.L_380:
        /*0098*/ 	.byte	0x03, 0x19
        /*009a*/ 	.short	0x00f0


	//----- nvinfo : EIATTR_PARAM_CBANK
	.align		4
        /*009c*/ 	.byte	0x04, 0x0a
        /*009e*/ 	.short	(.L_382 - .L_381)
	.align		4
.L_381:
        /*00a0*/ 	.word	index@(.nv.constant0._ZN7cutlass13device_kernelIN5flash22FlashAttnBwdPreprocessIN4cute5tupleIJNS3_1CILi32EEENS5_ILi256EEEEEENS_10bfloat16_tEfNS_4arch4Sm80ELb1ELb1EEEEEvNT_6ParamsE)
        /*00a4*/ 	.short	0x0380
        /*00a6*/ 	.short	0x00f0


	//----- nvinfo : EIATTR_SW_WAR
	.align		4
.L_382:
        /*00a8*/ 	.byte	0x04, 0x36
        /*00aa*/ 	.short	(.L_384 - .L_383)
.L_383:
        /*00ac*/ 	.word	0x00000008
.L_384:


//--------------------- .nv.info._ZN7cutlass13device_kernelIN5flash19enable_sm80_to_sm89INS1_16FlashAttnBwdSm80INS1_25CollectiveMainloopBwdSm80ILi1ELi1EN4cute5tupleIJNS5_1CILi64EEES8_NS7_ILi256EEEEEENS_10bfloat16_tEfNS_4arch4Sm80ELb0ELb0ELb1ELb0ELb0ELb0ELb0ELb0ELi2ELi4ELi2ELi2ELb0EEENS1_21CollectiveEpilogueBwdISA_SB_SD_Li256ELb0ELb0ELi4EEENS1_19SingleTileSchedulerILb0ELb0ELb0ELi64EEEEEEEEEvNT_6ParamsE --------------------------
	.section	.nv.info._ZN7cutlass13device_kernelIN5flash19enable_sm80_to_sm89INS1_16FlashAttnBwdSm80INS1_25CollectiveMainloopBwdSm80ILi1ELi1EN4cute5tupleIJNS5_1CILi64EEES8_NS7_ILi256EEEEEENS_10bfloat16_tEfNS_4arch4Sm80ELb0ELb0ELb1ELb0ELb0ELb0ELb0ELb0ELi2ELi4ELi2ELi2ELb0EEENS1_21CollectiveEpilogueBwdISA_SB_SD_Li256ELb0ELb0ELi4EEENS1_19SingleTileSchedulerILb0ELb0ELb0ELi64EEEEEEEEEvNT_6ParamsE,"",@"SHT_CUDA_INFO"
	.sectionflags	@""
	.align	4


	//----- nvinfo : EIATTR_CUDA_API_VERSION
	.align		4
        /*0000*/ 	.byte	0x04, 0x37
        /*0002*/ 	.short	(.L_386 - .L_385)
.L_385:
        /*0004*/ 	.word	0x00000082


	//----- nvinfo : EIATTR_KPARAM_INFO
	.align		4
.L_386:
        /*0008*/ 	.byte	0x04, 0x17
        /*000a*/ 	.short	(.L_388 - .L_387)
.L_387:
        /*000c*/ 	.word	0x00000000
        /*0010*/ 	.short	0x0000
        /*0012*/ 	.short	0x0000
        /*0014*/ 	.byte	0x00, 0xf0, 0xc1, 0x09


	//----- nvinfo : EIATTR_SPARSE_MMA_MASK
	.align		4
.L_388:
        /*0018*/ 	.byte	0x03, 0x50
        /*001a*/ 	.short	0x0000


	//----- nvinfo : EIATTR_MAXREG_COUNT
	.align		4
        /*001c*/ 	.byte	0x03, 0x1b
        /*001e*/ 	.short	0x00ff


	//----- nvinfo : EIATTR_MERCURY_ISA_VERSION
	.align		4
        /*0020*/ 	.byte	0x03, 0x5f
        /*0022*/ 	.short	0x0101


	//----- nvinfo : EIATTR_VRC_CTA_INIT_COUNT
	.align		4
        /*0024*/ 	.byte	0x02, 0x4a
	.zero		1
	.zero		1


	//----- nvinfo : EIATTR_EXIT_INSTR_OFFSETS
	.align		4
        /*0028*/ 	.byte	0x04, 0x1c
        /*002a*/ 	.short	(.L_390 - .L_389)


	//   ....[0]....
.L_389:
        /*002c*/ 	.word	0x00000010


	//----- nvinfo : EIATTR_MAX_THREADS
	.align		4
.L_390:
        /*0030*/ 	.byte	0x04, 0x05
        /*0032*/ 	.short	(.L_392 - .L_391)
.L_391:
        /*0034*/ 	.word	0x00000100
        /*0038*/ 	.word	0x00000001
        /*003c*/ 	.word	0x00000001


	//----- nvinfo : EIATTR_CBANK_PARAM_SIZE
	.align		4
.L_392:
        /*0040*/ 	.byte	0x03, 0x19
        /*0042*/ 	.short	0x0270


	//----- nvinfo : EIATTR_PARAM_CBANK
	.align		4
        /*0044*/ 	.byte	0x04, 0x0a
        /*0046*/ 	.short	(.L_394 - .L_393)
	.align		4
.L_393:
        /*0048*/ 	.word	index@(.nv.constant0._ZN7cutlass13device_kernelIN5flash19enable_sm80_to_sm89INS1_16FlashAttnBwdSm80INS1_25CollectiveMainloopBwdSm80ILi1ELi1EN4cute5tupleIJNS5_1CILi64EEES8_NS7_ILi256EEEEEENS_10bfloat16_tEfNS_4arch4Sm80ELb0ELb0ELb1ELb0ELb0ELb0ELb0ELb0ELi2ELi4ELi2ELi2ELb0EEENS1_21CollectiveEpilogueBwdISA_SB_SD_Li256ELb0ELb0ELi4EEENS1_19SingleTileSchedulerILb0ELb0ELb0ELi64EEEEEEEEEvNT_6ParamsE)
        /*004c*/ 	.short	0x0380
        /*004e*/ 	.short	0x0270


	//----- nvinfo : EIATTR_SW_WAR
	.align		4
.L_394:
        /*0050*/ 	.byte	0x04, 0x36
        /*0052*/ 	.short	(.L_396 - .L_395)
.L_395:
        /*0054*/ 	.word	0x00000008
.L_396:


//--------------------- .nv.info._ZN7cutlass13device_kernelIN5flash19enable_sm80_to_sm89INS1_16FlashAttnBwdSm80INS1_25CollectiveMainloopBwdSm80ILi1ELi1EN4cute5tupleIJNS5_1CILi64EEES8_NS7_ILi256EEEEEENS_10bfloat16_tEfNS_4arch4Sm80ELb0ELb0ELb1ELb0ELb0ELb0ELb0ELb0ELi2ELi4ELi2ELi2ELb0EEENS1_24CollectiveEpilogueBwdGQAISA_fSD_Li256ELb0ELb0EEENS1_19SingleTileSchedulerILb0ELb0ELb0ELi64EEEEEEEEEvNT_6ParamsE --------------------------
	.section	.nv.info._ZN7cutlass13device_kernelIN5flash19enable_sm80_to_sm89INS1_16FlashAttnBwdSm80INS1_25CollectiveMainloopBwdSm80ILi1ELi1EN4cute5tupleIJNS5_1CILi64EEES8_NS7_ILi256EEEEEENS_10bfloat16_tEfNS_4arch4Sm80ELb0ELb0ELb1ELb0ELb0ELb0ELb0ELb0ELi2ELi4ELi2ELi2ELb0EEENS1_24CollectiveEpilogueBwdGQAISA_fSD_Li256ELb0ELb0EEENS1_19SingleTileSchedulerILb0ELb0ELb0ELi64EEEEEEEEEvNT_6ParamsE,"",@"SHT_CUDA_INFO"
	.sectionflags	@""
	.align	4


	//----- nvinfo : EIATTR_CUDA_API_VERSION
	.align		4
        /*0000*/ 	.byte	0x04, 0x37
        /*0002*/ 	.short	(.L_398 - .L_397)
.L_397:
        /*0004*/ 	.word	0x00000082


	//----- nvinfo : EIATTR_KPARAM_INFO
	.align		4
.L_398:
        /*0008*/ 	.byte	0x04, 0x17
        /*000a*/ 	.short	(.L_400 - .L_399)
.L_399:
        /*000c*/ 	.word	0x00000000
        /*0010*/ 	.short	0x0000
        /*0012*/ 	.short	0x0000
        /*0014*/ 	.byte	0x00, 0xf0, 0xe1, 0x09


	//----- nvinfo : EIATTR_SPARSE_MMA_MASK
	.align		4
.L_400:
        /*0018*/ 	.byte	0x03, 0x50
        /*001a*/ 	.short	0x0000


	//----- nvinfo : EIATTR_MAXREG_COUNT
	.align		4
        /*001c*/ 	.byte	0x03, 0x1b
        /*001e*/ 	.short	0x00ff


	//----- nvinfo : EIATTR_MERCURY_ISA_VERSION
	.align		4
        /*0020*/ 	.byte	0x03, 0x5f
        /*0022*/ 	.short	0x0101


	//----- nvinfo : EIATTR_VRC_CTA_INIT_COUNT
	.align		4
        /*0024*/ 	.byte	0x02, 0x4a
	.zero		1
	.zero		1


	//----- nvinfo : EIATTR_EXIT_INSTR_OFFSETS
	.align		4
        /*0028*/ 	.byte	0x04, 0x1c
        /*002a*/ 	.short	(.L_402 - .L_401)


	//   ....[0]....
.L_401:
        /*002c*/ 	.word	0x00000010


	//----- nvinfo : EIATTR_MAX_THREADS
	.align		4
.L_402:
        /*0030*/ 	.byte	0x04, 0x05
        /*0032*/ 	.short	(.L_404 - .L_403)
.L_403:
        /*0034*/ 	.word	0x00000100
        /*0038*/ 	.word	0x00000001
        /*003c*/ 	.word	0x00000001


	//----- nvinfo : EIATTR_CBANK_PARAM_SIZE
	.align		4
.L_404:
        /*0040*/ 	.byte	0x03, 0x19
        /*0042*/ 	.short	0x0278


	//----- nvinfo : EIATTR_PARAM_CBANK
	.align		4
        /*0044*/ 	.byte	0x04, 0x0a
        /*0046*/ 	.short	(.L_406 - .L_405)
	.align		4
.L_405:
        /*0048*/ 	.word	index@(.nv.constant0._ZN7cutlass13device_kernelIN5flash19enable_sm80_to_sm89INS1_16FlashAttnBwdSm80INS1_25CollectiveMainloopBwdSm80ILi1ELi1EN4cute5tupleIJNS5_1CILi64EEES8_NS7_ILi256EEEEEENS_10bfloat16_tEfNS_4arch4Sm80ELb0ELb0ELb1ELb0ELb0ELb0ELb0ELb0ELi2ELi4ELi2ELi2ELb0EEENS1_24CollectiveEpilogueBwdGQAISA_fSD_Li256ELb0ELb0EEENS1_19SingleTileSchedulerILb0ELb0ELb0ELi64EEEEEEEEEvNT_6ParamsE)
        /*004c*/ 	.short	0x0380
        /*004e*/ 	.short	0x0278


	//----- nvinfo : EIATTR_SW_WAR
	.align		4
.L_406:
        /*0050*/ 	.byte	0x04, 0x36
        /*0052*/ 	.short	(.L_408 - .L_407)
.L_407:
        /*0054*/ 	.word	0x00000008
.L_408:


//--------------------- .nv.info._ZN7cutlass13device_kernelIN5flash19enable_sm80_to_sm89INS1_16FlashAttnBwdSm80INS1_25CollectiveMainloopBwdSm80ILi1ELi1EN4cute5tupleIJNS5_1CILi64EEES8_NS7_ILi256EEEEEENS_10bfloat16_tEfNS_4arch4Sm80ELb0ELb0ELb1ELb1ELb0ELb0ELb0ELb0ELi2ELi4ELi2ELi2ELb0EEENS1_21CollectiveEpilogueBwdISA_SB_SD_Li256ELb1ELb0ELi4EEENS1_19SingleTileSchedulerILb1ELb0ELb0ELi64EEEEEEEEEvNT_6ParamsE --------------------------
	.section	.nv.info._ZN7cutlass13device_kernelIN5flash19enable_sm80_to_sm89INS1_16FlashAttnBwdSm80INS1_25CollectiveMainloopBwdSm80ILi1ELi1EN4cute5tupleIJNS5_1CILi64EEES8_NS7_ILi256EEEEEENS_10bfloat16_tEfNS_4arch4Sm80ELb0ELb0ELb1ELb1ELb0ELb0ELb0ELb0ELi2ELi4ELi2ELi2ELb0EEENS1_21CollectiveEpilogueBwdISA_SB_SD_Li256ELb1ELb0ELi4EEENS1_19SingleTileSchedulerILb1ELb0ELb0ELi64EEEEEEEEEvNT_6ParamsE,"",@"SHT_CUDA_INFO"
	.sectionflags	@""
	.align	4


	//----- nvinfo : EIATTR_CUDA_API_VERSION
	.align		4
        /*0000*/ 	.byte	0x04, 0x37
        /*0002*/ 	.short	(.L_410 - .L_409)
.L_409:
        /*0004*/ 	.word	0x00000082


	//----- nvinfo : EIATTR_KPARAM_INFO
	.align		4
.L_410:
        /*0008*/ 	.byte	0x04, 0x17
        /*000a*/ 	.short	(.L_412 - .L_411)
.L_411:
        /*000c*/ 	.word	0x00000000
        /*0010*/ 	.short	0x0000
        /*0012*/ 	.short	0x0000
        /*0014*/ 	.byte	0x00, 0xf0, 0xc1, 0x09


	//----- nvinfo : EIATTR_SPARSE_MMA_MASK
	.align		4
.L_412:
        /*0018*/ 	.byte	0x03, 0x50
        /*001a*/ 	.short	0x0000


	//----- nvinfo : EIATTR_MAXREG_COUNT
	.align		4
        /*001c*/ 	.byte	0x03, 0x1b
        /*001e*/ 	.short	0x00ff


	//----- nvinfo : EIATTR_MERCURY_ISA_VERSION
	.align		4
        /*0020*/ 	.byte	0x03, 0x5f
        /*0022*/ 	.short	0x0101


	//----- nvinfo : EIATTR_VRC_CTA_INIT_COUNT
	.align		4
        /*0024*/ 	.byte	0x02, 0x4a
	.zero		1
	.zero		1


	//----- nvinfo : EIATTR_EXIT_INSTR_OFFSETS
	.align		4
        /*0028*/ 	.byte	0x04, 0x1c
        /*002a*/ 	.short	(.L_414 - .L_413)


	//   ....[0]....
.L_413:
        /*002c*/ 	.word	0x00000010


	//----- nvinfo : EIATTR_MAX_THREADS
	.align		4
.L_414:
        /*0030*/ 	.byte	0x04, 0x05
        /*0032*/ 	.short	(.L_416 - .L_415)
.L_415:
        /*0034*/ 	.word	0x00000100
        /*0038*/ 	.word	0x00000001
        /*003c*/ 	.word	0x00000001


	//----- nvinfo : EIATTR_CBANK_PARAM_SIZE
	.align		4
.L_416:
        /*0040*/ 	.byte	0x03, 0x19
        /*0042*/ 	.short	0x0270


	//----- nvinfo : EIATTR_PARAM_CBANK
	.align		4
        /*0044*/ 	.byte	0x04, 0x0a
        /*0046*/ 	.short	(.L_418 - .L_417)
	.align		4
.L_417:
        /*0048*/ 	.word	index@(.nv.constant0._ZN7cutlass13device_kernelIN5flash19enable_sm80_to_sm89INS1_16FlashAttnBwdSm80INS1_25CollectiveMainloopBwdSm80ILi1ELi1EN4cute5tupleIJNS5_1CILi64EEES8_NS7_ILi256EEEEEENS_10bfloat16_tEfNS_4arch4Sm80ELb0ELb0ELb1ELb1ELb0ELb0ELb0ELb0ELi2ELi4ELi2ELi2ELb0EEENS1_21CollectiveEpilogueBwdISA_SB_SD_Li256ELb1ELb0ELi4EEENS1_19SingleTileSchedulerILb1ELb0ELb0ELi64EEEEEEEEEvNT_6ParamsE)
        /*004c*/ 	.short	0x0380
        /*004e*/ 	.short	0x0270


	//----- nvinfo : EIATTR_SW_WAR
	.align		4
.L_418:
        /*0050*/ 	.byte	0x04, 0x36
        /*0052*/ 	.short	(.L_420 - .L_419)
.L_419:
        /*0054*/ 	.word	0x00000008
.L_420:


//--------------------- .nv.info._ZN7cutlass13device_kernelIN5flash19enable_sm80_to_sm89INS1_16FlashAttnBwdSm80INS1_25CollectiveMainloopBwdSm80ILi1ELi1EN4cute5tupleIJNS5_1CILi64EEES8_NS7_ILi256EEEEEENS_10bfloat16_tEfNS_4arch4Sm80ELb0ELb0ELb1ELb1ELb0ELb0ELb0ELb0ELi2ELi4ELi2ELi2ELb0EEENS1_24CollectiveEpilogueBwdGQAISA_fSD_Li256ELb1ELb0EEENS1_19SingleTileSchedulerILb1ELb0ELb0ELi64EEEEEEEEEvNT_6ParamsE --------------------------
	.section	.nv.info._ZN7cutlass13device_kernelIN5flash19enable_sm80_to_sm89INS1_16FlashAttnBwdSm80INS1_25CollectiveMainloopBwdSm80ILi1ELi1EN4cute5tupleIJNS5_1CILi64EEES8_NS7_ILi256EEEEEENS_10bfloat16_tEfNS_4arch4Sm80ELb0ELb0ELb1ELb1ELb0ELb0ELb0ELb0ELi2ELi4ELi2ELi2ELb0EEENS1_24CollectiveEpilogueBwdGQAISA_fSD_Li256ELb1ELb0EEENS1_19SingleTileSchedulerILb1ELb0ELb0ELi64EEEEEEEEEvNT_6ParamsE,"",@"SHT_CUDA_INFO"
	.sectionflags	@""
	.align	4


	//----- nvinfo : EIATTR_CUDA_API_VERSION
	.align		4
        /*0000*/ 	.byte	0x04, 0x37
        /*0002*/ 	.short	(.L_422 - .L_421)
.L_421:
        /*0004*/ 	.word	0x00000082


	//----- nvinfo : EIATTR_KPARAM_INFO
	.align		4
.L_422:
        /*0008*/ 	.byte	0x04, 0x17
        /*000a*/ 	.short	(.L_424 - .L_423)
.L_423:
        /*000c*/ 	.word	0x00000000
        /*0010*/ 	.short	0x0000
        /*0012*/ 	.short	0x0000
        /*0014*/ 	.byte	0x00, 0xf0, 0xe1, 0x09


	//----- nvinfo : EIATTR_SPARSE_MMA_MASK
	.align		4
.L_424:
        /*0018*/ 	.byte	0x03, 0x50
        /*001a*/ 	.short	0x0000


	//----- nvinfo : EIATTR_MAXREG_COUNT
	.align		4
        /*001c*/ 	.byte	0x03, 0x1b
        /*001e*/ 	.short	0x00ff


	//----- nvinfo : EIATTR_MERCURY_ISA_VERSION
	.align		4
        /*0020*/ 	.byte	0x03, 0x5f
        /*0022*/ 	.short	0x0101


	//----- nvinfo : EIATTR_VRC_CTA_INIT_COUNT
	.align		4
        /*0024*/ 	.byte	0x02, 0x4a
	.zero		1
	.zero		1


	//----- nvinfo : EIATTR_EXIT_INSTR_OFFSETS
	.align		4
        /*0028*/ 	.byte	0x04, 0x1c
        /*002a*/ 	.short	(.L_426 - .L_425)


	//   ....[0]....
.L_425:
        /*002c*/ 	.word	0x00000010


	//----- nvinfo : EIATTR_MAX_THREADS
	.align		4
.L_426:
        /*0030*/ 	.byte	0x04, 0x05
        /*0032*/ 	.short	(.L_428 - .L_427)
.L_427:
        /*0034*/ 	.word	0x00000100
        /*0038*/ 	.word	0x00000001
        /*003c*/ 	.word	0x00000001


	//----- nvinfo : EIATTR_CBANK_PARAM_SIZE
	.align		4
.L_428:
        /*0040*/ 	.byte	0x03, 0x19
        /*0042*/ 	.short	0x0278


	//----- nvinfo : EIATTR_PARAM_CBANK
	.align		4
        /*0044*/ 	.byte	0x04, 0x0a
        /*0046*/ 	.short	(.L_430 - .L_429)
	.align		4
.L_429:
        /*0048*/ 	.word	index@(.nv.constant0._ZN7cutlass13device_kernelIN5flash19enable_sm80_to_sm89INS1_16FlashAttnBwdSm80INS1_25CollectiveMainloopBwdSm80ILi1ELi1EN4cute5tupleIJNS5_1CILi64EEES8_NS7_ILi256EEEEEENS_10bfloat16_tEfNS_4arch4Sm80ELb0ELb0ELb1ELb1ELb0ELb0ELb0ELb0ELi2ELi4ELi2ELi2ELb0EEENS1_24CollectiveEpilogueBwdGQAISA_fSD_Li256ELb1ELb0EEENS1_19SingleTileSchedulerILb1ELb0ELb0ELi64EEEEEEEEEvNT_6ParamsE)
        /*004c*/ 	.short	0x0380
        /*004e*/ 	.short	0x0278


	//----- nvinfo : EIATTR_SW_WAR
	.align		4
.L_430:
        /*0050*/ 	.byte	0x04, 0x36
        /*0052*/ 	.short	(.L_432 - .L_431)
.L_431:
        /*0054*/ 	.word	0x00000008
.L_432:


//--------------------- .nv.info._ZN7cutlass13device_kernelIN5flash19enable_sm80_to_sm89INS1_16FlashAttnBwdSm80INS1_25CollectiveMainloopBwdSm80ILi1ELi1EN4cute5tupleIJNS5_1CILi64EEES8_NS7_ILi256EEEEEENS_10bfloat16_tEfNS_4arch4Sm80ELb0ELb1ELb1ELb0ELb0ELb0ELb0ELb0ELi2ELi4ELi2ELi2ELb0EEENS1_21CollectiveEpilogueBwdISA_SB_SD_Li256ELb0ELb0ELi4EEENS1_19SingleTileSchedulerILb0ELb0ELb0ELi64EEEEEEEEEvNT_6ParamsE --------------------------
	.section	.nv.info._ZN7cutlass13device_kernelIN5flash19enable_sm80_to_sm89INS1_16FlashAttnBwdSm80INS1_25CollectiveMainloopBwdSm80ILi1ELi1EN4cute5tupleIJNS5_1CILi64EEES8_NS7_ILi256EEEEEENS_10bfloat16_tEfNS_4arch4Sm80ELb0ELb1ELb1ELb0ELb0ELb0ELb0ELb0ELi2ELi4ELi2ELi2ELb0EEENS1_21CollectiveEpilogueBwdISA_SB_SD_Li256ELb0ELb0ELi4EEENS1_19SingleTileSchedulerILb0ELb0ELb0ELi64EEEEEEEEEvNT_6ParamsE,"",@"SHT_CUDA_INFO"
	.sectionflags	@""
	.align	4


	//----- nvinfo : EIATTR_CUDA_API_VERSION
	.align		4
        /*0000*/ 	.byte	0x04, 0x37
        /*0002*/ 	.short	(.L_434 - .L_433)
.L_433:
        /*0004*/ 	.word	0x00000082


	//----- nvinfo : EIATTR_KPARAM_INFO
	.align		4
.L_434:
        /*0008*/ 	.byte	0x04, 0x17
        /*000a*/ 	.short	(.L_436 - .L_435)
.L_435:
        /*000c*/ 	.word	0x00000000
        /*0010*/ 	.short	0x0000
        /*0012*/ 	.short	0x0000
        /*0014*/ 	.byte	0x00, 0xf0, 0xc1, 0x09


	//----- nvinfo : EIATTR_SPARSE_MMA_MASK
	.align		4
.L_436:
        /*0018*/ 	.byte	0x03, 0x50
        /*001a*/ 	.short	0x0000


	//----- nvinfo : EIATTR_MAXREG_COUNT
	.align		4
        /*001c*/ 	.byte	0x03, 0x1b
        /*001e*/ 	.short	0x00ff


	//----- nvinfo : EIATTR_MERCURY_ISA_VERSION
	.align		4
        /*0020*/ 	.byte	0x03, 0x5f
        /*0022*/ 	.short	0x0101


	//----- nvinfo : EIATTR_VRC_CTA_INIT_COUNT
	.align		4
        /*0024*/ 	.byte	0x02, 0x4a
	.zero		1
	.zero		1


	//----- nvinfo : EIATTR_EXIT_INSTR_OFFSETS
	.align		4
        /*0028*/ 	.byte	0x04, 0x1c
        /*002a*/ 	.short	(.L_438 - .L_437)


	//   ....[0]....
.L_437:
        /*002c*/ 	.word	0x00000010


	//----- nvinfo : EIATTR_MAX_THREADS
	.align		4
.L_438:
        /*0030*/ 	.byte	0x04, 0x05
        /*0032*/ 	.short	(.L_440 - .L_439)
.L_439:
        /*0034*/ 	.word	0x00000100
        /*0038*/ 	.word	0x00000001
        /*003c*/ 	.word	0x00000001


	//----- nvinfo : EIATTR_CBANK_PARAM_SIZE
	.align		4
.L_440:
        /*0040*/ 	.byte	0x03, 0x19
        /*0042*/ 	.short	0x0270


	//----- nvinfo : EIATTR_PARAM_CBANK
	.align		4
        /*0044*/ 	.byte	0x04, 0x0a
        /*0046*/ 	.short	(.L_442 - .L_441)
	.align		4
.L_441:
        /*0048*/ 	.word	index@(.nv.constant0._ZN7cutlass13device_kernelIN5flash19enable_sm80_to_sm89INS1_16FlashAttnBwdSm80INS1_25CollectiveMainloopBwdSm80ILi1ELi1EN4cute5tupleIJNS5_1CILi64EEES8_NS7_ILi256EEEEEENS_10bfloat16_tEfNS_4arch4Sm80ELb0ELb1ELb1ELb0ELb0ELb0ELb0ELb0ELi2ELi4ELi2ELi2ELb0EEENS1_21CollectiveEpilogueBwdISA_SB_SD_Li256ELb0ELb0ELi4EEENS1_19SingleTileSchedulerILb0ELb0ELb0ELi64EEEEEEEEEvNT_6ParamsE)
        /*004c*/ 	.short	0x0380
        /*004e*/ 	.short	0x0270


	//----- nvinfo : EIATTR_SW_WAR
	.align		4
.L_442:
        /*0050*/ 	.byte	0x04, 0x36
        /*0052*/ 	.short	(.L_444 - .L_443)
.L_443:
        /*0054*/ 	.word	0x00000008
.L_444:


//--------------------- .nv.info._ZN7cutlass13device_kernelIN5flash19enable_sm80_to_sm89INS1_16FlashAttnBwdSm80INS1_25CollectiveMainloopBwdSm80ILi1ELi1EN4cute5tupleIJNS5_1CILi64EEES8_NS7_ILi256EEEEEENS_10bfloat16_tEfNS_4arch4Sm80ELb0ELb1ELb1ELb0ELb0ELb0ELb0ELb0ELi2ELi4ELi2ELi2ELb0EEENS1_24CollectiveEpilogueBwdGQAISA_fSD_Li256ELb0ELb0EEENS1_19SingleTileSchedulerILb0ELb0ELb0ELi64EEEEEEEEEvNT_6ParamsE --------------------------
	.section	.nv.info._ZN7cutlass13device_kernelIN5flash19enable_sm80_to_sm89INS1_16FlashAttnBwdSm80INS1_25CollectiveMainloopBwdSm80ILi1ELi1EN4cute5tupleIJNS5_1CILi64EEES8_NS7_ILi256EEEEEENS_10bfloat16_tEfNS_4arch4Sm80ELb0ELb1ELb1ELb0ELb0ELb0ELb0ELb0ELi2ELi4ELi2ELi2ELb0EEENS1_24CollectiveEpilogueBwdGQAISA_fSD_Li256ELb0ELb0EEENS1_19SingleTileSchedulerILb0ELb0ELb0ELi64EEEEEEEEEvNT_6ParamsE,"",@"SHT_CUDA_INFO"
	.sectionflags	@""
	.align	4


	//----- nvinfo : EIATTR_CUDA_API_VERSION
	.align		4
        /*0000*/ 	.byte	0x04, 0x37
        /*0002*/ 	.short	(.L_446 - .L_445)
.L_445:
        /*0004*/ 	.word	0x00000082


	//----- nvinfo : EIATTR_KPARAM_INFO
	.align		4
.L_446:
        /*0008*/ 	.byte	0x04, 0x17
        /*000a*/ 	.short	(.L_448 - .L_447)
.L_447:
        /*000c*/ 	.word	0x00000000
        /*0010*/ 	.short	0x0000
        /*0012*/ 	.short	0x0000
        /*0014*/ 	.byte	0x00, 0xf0, 0xe1, 0x09


	//----- nvinfo : EIATTR_SPARSE_MMA_MASK
	.align		4
.L_448:
        /*0018*/ 	.byte	0x03, 0x50
        /*001a*/ 	.short	0x0000


	//----- nvinfo : EIATTR_MAXREG_COUNT
	.align		4
        /*001c*/ 	.byte	0x03, 0x1b
        /*001e*/ 	.short	0x00ff


	//----- nvinfo : EIATTR_MERCURY_ISA_VERSION
	.align		4
        /*0020*/ 	.byte	0x03, 0x5f
        /*0022*/ 	.short	0x0101


	//----- nvinfo : EIATTR_VRC_CTA_INIT_COUNT
	.align		4
        /*0024*/ 	.byte	0x02, 0x4a
	.zero		1
	.zero		1


	//----- nvinfo : EIATTR_EXIT_INSTR_OFFSETS
	.align		4
        /*0028*/ 	.byte	0x04, 0x1c
        /*002a*/ 	.short	(.L_450 - .L_449)


	//   ....[0]....
.L_449:
        /*002c*/ 	.word	0x00000010


	//----- nvinfo : EIATTR_MAX_THREADS
	.align		4
.L_450:
        /*0030*/ 	.byte	0x04, 0x05
        /*0032*/ 	.short	(.L_452 - .L_451)
.L_451:
        /*0034*/ 	.word	0x00000100
        /*0038*/ 	.word	0x00000001
        /*003c*/ 	.word	0x00000001


	//----- nvinfo : EIATTR_CBANK_PARAM_SIZE
	.align		4
.L_452:
        /*0040*/ 	.byte	0x03, 0x19
        /*0042*/ 	.short	0x0278


	//----- nvinfo : EIATTR_PARAM_CBANK
	.align		4
        /*0044*/ 	.byte	0x04, 0x0a
        /*0046*/ 	.short	(.L_454 - .L_453)
	.align		4
.L_453:
        /*0048*/ 	.word	index@(.nv.constant0._ZN7cutlass13device_kernelIN5flash19enable_sm80_to_sm89INS1_16FlashAttnBwdSm80INS1_25CollectiveMainloopBwdSm80ILi1ELi1EN4cute5tupleIJNS5_1CILi64EEES8_NS7_ILi256EEEEEENS_10bfloat16_tEfNS_4arch4Sm80ELb0ELb1ELb1ELb0ELb0ELb0ELb0ELb0ELi2ELi4ELi2ELi2ELb0EEENS1_24CollectiveEpilogueBwdGQAISA_fSD_Li256ELb0ELb0EEENS1_19SingleTileSchedulerILb0ELb0ELb0ELi64EEEEEEEEEvNT_6ParamsE)
        /*004c*/ 	.short	0x0380
        /*004e*/ 	.short	0x0278


	//----- nvinfo : EIATTR_SW_WAR
	.align		4
.L_454:
        /*0050*/ 	.byte	0x04, 0x36
        /*0052*/ 	.short	(.L_456 - .L_455)
.L_455:
        /*0054*/ 	.word	0x00000008
.L_456:


//--------------------- .nv.info._ZN7cutlass13device_kernelIN5flash19enable_sm80_to_sm89INS1_16FlashAttnBwdSm80INS1_25CollectiveMainloopBwdSm80ILi1ELi1EN4cute5tupleIJNS5_1CILi64EEES8_NS7_ILi256EEEEEENS_10bfloat16_tEfNS_4arch4Sm80ELb0ELb1ELb1ELb1ELb0ELb0ELb0ELb0ELi2ELi4ELi2ELi2ELb0EEENS1_21CollectiveEpilogueBwdISA_SB_SD_Li256ELb1ELb0ELi4EEENS1_19SingleTileSchedulerILb1ELb0ELb0ELi64EEEEEEEEEvNT_6ParamsE --------------------------
	.section	.nv.info._ZN7cutlass13device_kernelIN5flash19enable_sm80_to_sm89INS1_16FlashAttnBwdSm80INS1_25CollectiveMainloopBwdSm80ILi1ELi1EN4cute5tupleIJNS5_1CILi64EEES8_NS7_ILi256EEEEEENS_10bfloat16_tEfNS_4arch4Sm80ELb0ELb1ELb1ELb1ELb0ELb0ELb0ELb0ELi2ELi4ELi2ELi2ELb0EEENS1_21CollectiveEpilogueBwdISA_SB_SD_Li256ELb1ELb0ELi4EEENS1_19SingleTileSchedulerILb1ELb0ELb0ELi64EEEEEEEEEvNT_6ParamsE,"",@"SHT_CUDA_INFO"
	.sectionflags	@""
	.align	4


	//----- nvinfo : EIATTR_CUDA_API_VERSION
	.align		4
        /*0000*/ 	.byte	0x04, 0x37
        /*0002*/ 	.short	(.L_458 - .L_457)
.L_457:
        /*0004*/ 	.word	0x00000082


	//----- nvinfo : EIATTR_KPARAM_INFO
	.align		4
.L_458:
        /*0008*/ 	.byte	0x04, 0x17
        /*000a*/ 	.short	(.L_460 - .L_459)
.L_459:
        /*000c*/ 	.word	0x00000000
        /*0010*/ 	.short	0x0000
        /*0012*/ 	.short	0x0000
        /*0014*/ 	.byte	0x00, 0xf0, 0xc1, 0x09


	//----- nvinfo : EIATTR_SPARSE_MMA_MASK
	.align		4
.L_460:
        /*0018*/ 	.byte	0x03, 0x50
        /*001a*/ 	.short	0x0000


	//----- nvinfo : EIATTR_MAXREG_COUNT
	.align		4
        /*001c*/ 	.byte	0x03, 0x1b
        /*001e*/ 	.short	0x00ff


	//----- nvinfo : EIATTR_MERCURY_ISA_VERSION
	.align		4
        /*0020*/ 	.byte	0x03, 0x5f
        /*0022*/ 	.short	0x0101


	//----- nvinfo : EIATTR_VRC_CTA_INIT_COUNT
	.align		4
        /*0024*/ 	.byte	0x02, 0x4a
	.zero		1
	.zero		1


	//----- nvinfo : EIATTR_EXIT_INSTR_OFFSETS
	.align		4
        /*0028*/ 	.byte	0x04, 0x1c
        /*002a*/ 	.short	(.L_462 - .L_461)


	//   ....[0]....
.L_461:
        /*002c*/ 	.word	0x00000010


	//----- nvinfo : EIATTR_MAX_THREADS
	.align		4
.L_462:
        /*0030*/ 	.byte	0x04, 0x05
        /*0032*/ 	.short	(.L_464 - .L_463)
.L_463:
        /*0034*/ 	.word	0x00000100
        /*0038*/ 	.word	0x00000001
        /*003c*/ 	.word	0x00000001


	//----- nvinfo : EIATTR_CBANK_PARAM_SIZE
	.align		4
.L_464:
        /*0040*/ 	.byte	0x03, 0x19
        /*0042*/ 	.short	0x0270


	//----- nvinfo : EIATTR_PARAM_CBANK
	.align		4
        /*0044*/ 	.byte	0x04, 0x0a
        /*0046*/ 	.short	(.L_466 - .L_465)
	.align		4
.L_465:
        /*0048*/ 	.word	index@(.nv.constant0._ZN7cutlass13device_kernelIN5flash19enable_sm80_to_sm89INS1_16FlashAttnBwdSm80INS1_25CollectiveMainloopBwdSm80ILi1ELi1EN4cute5tupleIJNS5_1CILi64EEES8_NS7_ILi256EEEEEENS_10bfloat16_tEfNS_4arch4Sm80ELb0ELb1ELb1ELb1ELb0ELb0ELb0ELb0ELi2ELi4ELi2ELi2ELb0EEENS1_21CollectiveEpilogueBwdISA_SB_SD_Li256ELb1ELb0ELi4EEENS1_19SingleTileSchedulerILb1ELb0ELb0ELi64EEEEEEEEEvNT_6ParamsE)
        /*004c*/ 	.short	0x0380
        /*004e*/ 	.short	0x0270


	//----- nvinfo : EIATTR_SW_WAR
	.align		4
.L_466:
        /*0050*/ 	.byte	0x04, 0x36
        /*0052*/ 	.short	(.L_468 - .L_467)
.L_467:
        /*0054*/ 	.word	0x00000008
.L_468:


//--------------------- .nv.info._ZN7cutlass13device_kernelIN5flash19enable_sm80_to_sm89INS1_16FlashAttnBwdSm80INS1_25CollectiveMainloopBwdSm80ILi1ELi1EN4cute5tupleIJNS5_1CILi64EEES8_NS7_ILi256EEEEEENS_10bfloat16_tEfNS_4arch4Sm80ELb0ELb1ELb1ELb1ELb0ELb0ELb0ELb0ELi2ELi4ELi2ELi2ELb0EEENS1_24CollectiveEpilogueBwdGQAISA_fSD_Li256ELb1ELb0EEENS1_19SingleTileSchedulerILb1ELb0ELb0ELi64EEEEEEEEEvNT_6ParamsE --------------------------
	.section	.nv.info._ZN7cutlass13device_kernelIN5flash19enable_sm80_to_sm89INS1_16FlashAttnBwdSm80INS1_25CollectiveMainloopBwdSm80ILi1ELi1EN4cute5tupleIJNS5_1CILi64EEES8_NS7_ILi256EEEEEENS_10bfloat16_tEfNS_4arch4Sm80ELb0ELb1ELb1ELb1ELb0ELb0ELb0ELb0ELi2ELi4ELi2ELi2ELb0EEENS1_24CollectiveEpilogueBwdGQAISA_fSD_Li256ELb1ELb0EEENS1_19SingleTileSchedulerILb1ELb0ELb0ELi64EEEEEEEEEvNT_6ParamsE,"",@"SHT_CUDA_INFO"
	.sectionflags	@""
	.align	4


	//----- nvinfo : EIATTR_CUDA_API_VERSION
	.align		4
        /*0000*/ 	.byte	0x04, 0x37
        /*0002*/ 	.short	(.L_470 - .L_469)
.L_469:
        /*0004*/ 	.word	0x00000082


	//----- nvinfo : EIATTR_KPARAM_INFO
	.align		4
.L_470:
        /*0008*/ 	.byte	0x04, 0x17
        /*000a*/ 	.short	(.L_472 - .L_471)
.L_471:
        /*000c*/ 	.word	0x00000000
        /*0010*/ 	.short	0x0000
        /*0012*/ 	.short	0x0000
        /*0014*/ 	.byte	0x00, 0xf0, 0xe1, 0x09


	//----- nvinfo : EIATTR_SPARSE_MMA_MASK
	.align		4
.L_472:
        /*0018*/ 	.byte	0x03, 0x50
        /*001a*/ 	.short	0x0000


	//----- nvinfo : EIATTR_MAXREG_COUNT
	.align		4
        /*001c*/ 	.byte	0x03, 0x1b
        /*001e*/ 	.short	0x00ff


	//----- nvinfo : EIATTR_MERCURY_ISA_VERSION
	.align		4
        /*0020*/ 	.byte	0x03, 0x5f
        /*0022*/ 	.short	0x0101


	//----- nvinfo : EIATTR_VRC_CTA_INIT_COUNT
	.align		4
        /*0024*/ 	.byte	0x02, 0x4a
	.zero		1
	.zero		1


	//----- nvinfo : EIATTR_EXIT_INSTR_OFFSETS
	.align		4
        /*0028*/ 	.byte	0x04, 0x1c
        /*002a*/ 	.short	(.L_474 - .L_473)


	//   ....[0]....
.L_473:
        /*002c*/ 	.word	0x00000010


	//----- nvinfo : EIATTR_MAX_THREADS
	.align		4
.L_474:
        /*0030*/ 	.byte	0x04, 0x05
        /*0032*/ 	.short	(.L_476 - .L_475)
.L_475:
        /*0034*/ 	.word	0x00000100
        /*0038*/ 	.word	0x00000001
        /*003c*/ 	.word	0x00000001


	//----- nvinfo : EIATTR_CBANK_PARAM_SIZE
	.align		4
.L_476:
        /*0040*/ 	.byte	0x03, 0x19
        /*0042*/ 	.short	0x0278


	//----- nvinfo : EIATTR_PARAM_CBANK
	.align		4
        /*0044*/ 	.byte	0x04, 0x0a
        /*0046*/ 	.short	(.L_478 - .L_477)
	.align		4
.L_477:
        /*0048*/ 	.word	index@(.nv.constant0._ZN7cutlass13device_kernelIN5flash19enable_sm80_to_sm89INS1_16FlashAttnBwdSm80INS1_25CollectiveMainloopBwdSm80ILi1ELi1EN4cute5tupleIJNS5_1CILi64EEES8_NS7_ILi256EEEEEENS_10bfloat16_tEfNS_4arch4Sm80ELb0ELb1ELb1ELb1ELb0ELb0ELb0ELb0ELi2ELi4ELi2ELi2ELb0EEENS1_24CollectiveEpilogueBwdGQAISA_fSD_Li256ELb1ELb0EEENS1_19SingleTileSchedulerILb1ELb0ELb0ELi64EEEEEEEEEvNT_6ParamsE)
        /*004c*/ 	.short	0x0380
        /*004e*/ 	.short	0x0278


	//----- nvinfo : EIATTR_SW_WAR
	.align		4
.L_478:
        /*0050*/ 	.byte	0x04, 0x36
        /*0052*/ 	.short	(.L_480 - .L_479)
.L_479:
        /*0054*/ 	.word	0x00000008
.L_480:


//--------------------- .nv.info._ZN7cutlass13device_kernelIN5flash19enable_sm80_to_sm89INS1_16FlashAttnBwdSm80INS1_25CollectiveMainloopBwdSm80ILi1ELi1EN4cute5tupleIJNS5_1CILi64EEES8_NS7_ILi256EEEEEENS_10bfloat16_tEfNS_4arch4Sm80ELb1ELb0ELb1ELb0ELb0ELb0ELb0ELb0ELi2ELi4ELi2ELi2ELb0EEENS1_21CollectiveEpilogueBwdISA_SB_SD_Li256ELb0ELb0ELi4EEENS1_25SingleTileBwdLPTSchedulerILb0ELi64ELb0EEEEEEEEEvNT_6ParamsE --------------------------
	.section	.nv.info._ZN7cutlass13device_kernelIN5flash19enable_sm80_to_sm89INS1_16FlashAttnBwdSm80INS1_25CollectiveMainloopBwdSm80ILi1ELi1EN4cute5tupleIJNS5_1CILi64EEES8_NS7_ILi256EEEEEENS_10bfloat16_tEfNS_4arch4Sm80ELb1ELb0ELb1ELb0ELb0ELb0ELb0ELb0ELi2ELi4ELi2ELi2ELb0EEENS1_21CollectiveEpilogueBwdISA_SB_SD_Li256ELb0ELb0ELi4EEENS1_25SingleTileBwdLPTSchedulerILb0ELi64ELb0EEEEEEEEEvNT_6ParamsE,"",@"SHT_CUDA_INFO"
	.sectionflags	@""
	.align	4


	//----- nvinfo : EIATTR_CUDA_API_VERSION
	.align		4
        /*0000*/ 	.byte	0x04, 0x37
        /*0002*/ 	.short	(.L_482 - .L_481)
.L_481:
        /*0004*/ 	.word	0x00000082


	//----- nvinfo : EIATTR_KPARAM_INFO
	.align		4
.L_482:
        /*0008*/ 	.byte	0x04, 0x17
        /*000a*/ 	.short	(.L_484 - .L_483)
.L_483:
        /*000c*/ 	.word	0x00000000
        /*0010*/ 	.short	0x0000
        /*0012*/ 	.short	0x0000
        /*0014*/ 	.byte	0x00, 0xf0, 0x21, 0x0a


	//----- nvinfo : EIATTR_SPARSE_MMA_MASK
	.align		4
.L_484:
        /*0018*/ 	.byte	0x03, 0x50
        /*001a*/ 	.short	0x0000


	//----- nvinfo : EIATTR_MAXREG_COUNT
	.align		4
        /*001c*/ 	.byte	0x03, 0x1b
        /*001e*/ 	.short	0x00ff


	//----- nvinfo : EIATTR_MERCURY_ISA_VERSION
	.align		4
        /*0020*/ 	.byte	0x03, 0x5f
        /*0022*/ 	.short	0x0101


	//----- nvinfo : EIATTR_VRC_CTA_INIT_COUNT
	.align		4
        /*0024*/ 	.byte	0x02, 0x4a
	.zero		1
	.zero		1


	//----- nvinfo : EIATTR_EXIT_INSTR_OFFSETS
	.align		4
        /*0028*/ 	.byte	0x04, 0x1c
        /*002a*/ 	.short	(.L_486 - .L_485)


	//   ....[0]....
.L_485:
        /*002c*/ 	.word	0x00000010


	//----- nvinfo : EIATTR_MAX_THREADS
	.align		4
.L_486:
        /*0030*/ 	.byte	0x04, 0x05
        /*0032*/ 	.short	(.L_488 - .L_487)
.L_487:
        /*0034*/ 	.word	0x00000100
        /*0038*/ 	.word	0x00000001
        /*003c*/ 	.word	0x00000001


	//----- nvinfo : EIATTR_CBANK_PARAM_SIZE
	.align		4
.L_488:
        /*0040*/ 	.byte	0x03, 0x19
        /*0042*/ 	.short	0x0288


	//----- nvinfo : EIATTR_PARAM_CBANK
	.align		4
        /*0044*/ 	.byte	0x04, 0x0a
        /*0046*/ 	.short	(.L_490 - .L_489)
	.align		4
.L_489:
        /*0048*/ 	.word	index@(.nv.constant0._ZN7cutlass13device_kernelIN5flash19enable_sm80_to_sm89INS1_16FlashAttnBwdSm80INS1_25CollectiveMainloopBwdSm80ILi1ELi1EN4cute5tupleIJNS5_1CILi64EEES8_NS7_ILi256EEEEEENS_10bfloat16_tEfNS_4arch4Sm80ELb1ELb0ELb1ELb0ELb0ELb0ELb0ELb0ELi2ELi4ELi2ELi2ELb0EEENS1_21CollectiveEpilogueBwdISA_SB_SD_Li256ELb0ELb0ELi4EEENS1_25SingleTileBwdLPTSchedulerILb0ELi64ELb0EEEEEEEEEvNT_6ParamsE)
        /*004c*/ 	.short	0x0380
        /*004e*/ 	.short	0x0288


	//----- nvinfo : EIATTR_SW_WAR
	.align		4
.L_490:
        /*0050*/ 	.byte	0x04, 0x36
        /*0052*/ 	.short	(.L_492 - .L_491)
.L_491:
        /*0054*/ 	.word	0x00000008
.L_492:


//--------------------- .nv.info._ZN7cutlass13device_kernelIN5flash19enable_sm80_to_sm89INS1_16FlashAttnBwdSm80INS1_25CollectiveMainloopBwdSm80ILi1ELi1EN4cute5tupleIJNS5_1CILi64EEES8_NS7_ILi256EEEEEENS_10bfloat16_tEfNS_4arch4Sm80ELb1ELb0ELb1ELb0ELb0ELb0ELb0ELb0ELi2ELi4ELi2ELi2ELb0EEENS1_24CollectiveEpilogueBwdGQAISA_fSD_Li256ELb0ELb0EEENS1_25SingleTileBwdLPTSchedulerILb0ELi64ELb0EEEEEEEEEvNT_6ParamsE --------------------------
	.section	.nv.info._ZN7cutlass13device_kernelIN5flash19enable_sm80_to_sm89INS1_16FlashAttnBwdSm80INS1_25CollectiveMainloopBwdSm80ILi1ELi1EN4cute5tupleIJNS5_1CILi64EEES8_NS7_ILi256EEEEEENS_10bfloat16_tEfNS_4arch4Sm80ELb1ELb0ELb1ELb0ELb0ELb0ELb0ELb0ELi2ELi4ELi2ELi2ELb0EEENS1_24CollectiveEpilogueBwdGQAISA_fSD_Li256ELb0ELb0EEENS1_25SingleTileBwdLPTSchedulerILb0ELi64ELb0EEEEEEEEEvNT_6ParamsE,"",@"SHT_CUDA_INFO"
	.sectionflags	@""
	.align	4


	//----- nvinfo : EIATTR_CUDA_API_VERSION
	.align		4
        /*0000*/ 	.byte	0x04, 0x37
        /*0002*/ 	.short	(.L_494 - .L_493)
.L_493:
        /*0004*/ 	.word	0x00000082


	//----- nvinfo : EIATTR_KPARAM_INFO
	.align		4
.L_494:
        /*0008*/ 	.byte	0x04, 0x17
        /*000a*/ 	.short	(.L_496 - .L_495)
.L_495:
        /*000c*/ 	.word	0x00000000
        /*0010*/ 	.short	0x0000
        /*0012*/ 	.short	0x0000
        /*0014*/ 	.byte	0x00, 0xf0, 0x41, 0x0a


	//----- nvinfo : EIATTR_SPARSE_MMA_MASK
	.align		4
.L_496:
        /*0018*/ 	.byte	0x03, 0x50
        /*001a*/ 	.short	0x0000


	//----- nvinfo : EIATTR_MAXREG_COUNT
	.align		4
        /*001c*/ 	.byte	0x03, 0x1b
        /*001e*/ 	.short	0x00ff


	//----- nvinfo : EIATTR_MERCURY_ISA_VERSION
	.align		4
        /*0020*/ 	.byte	0x03, 0x5f
        /*0022*/ 	.short	0x0101


	//----- nvinfo : EIATTR_VRC_CTA_INIT_COUNT
	.align		4
        /*0024*/ 	.byte	0x02, 0x4a
	.zero		1
	.zero		1


	//----- nvinfo : EIATTR_EXIT_INSTR_OFFSETS
	.align		4
        /*0028*/ 	.byte	0x04, 0x1c
        /*002a*/ 	.short	(.L_498 - .L_497)


	//   ....[0]....
.L_497:
        /*002c*/ 	.word	0x00000010


	//----- nvinfo : EIATTR_MAX_THREADS
	.align		4
.L_498:
        /*0030*/ 	.byte	0x04, 0x05
        /*0032*/ 	.short	(.L_500 - .L_499)
.L_499:
        /*0034*/ 	.word	0x00000100
        /*0038*/ 	.word	0x00000001
        /*003c*/ 	.word	0x00000001


	//----- nvinfo : EIATTR_CBANK_PARAM_SIZE
	.align		4
.L_500:
        /*0040*/ 	.byte	0x03, 0x19
        /*0042*/ 	.short	0x0290


	//----- nvinfo : EIATTR_PARAM_CBANK
	.align		4
        /*0044*/ 	.byte	0x04, 0x0a
        /*0046*/ 	.short	(.L_502 - .L_501)
	.align		4
.L_501:
        /*0048*/ 	.word	index@(.nv.constant0._ZN7cutlass13device_kernelIN5flash19enable_sm80_to_sm89INS1_16FlashAttnBwdSm80INS1_25CollectiveMainloopBwdSm80ILi1ELi1EN4cute5tupleIJNS5_1CILi64EEES8_NS7_ILi256EEEEEENS_10bfloat16_tEfNS_4arch4Sm80ELb1ELb0ELb1ELb0ELb0ELb0ELb0ELb0ELi2ELi4ELi2ELi2ELb0EEENS1_24CollectiveEpilogueBwdGQAISA_fSD_Li256ELb0ELb0EEENS1_25SingleTileBwdLPTSchedulerILb0ELi64ELb0EEEEEEEEEvNT_6ParamsE)
        /*004c*/ 	.short	0x0380
        /*004e*/ 	.short	0x0290


	//----- nvinfo : EIATTR_SW_WAR
	.align		4
.L_502:
        /*0050*/ 	.byte	0x04, 0x36
        /*0052*/ 	.short	(.L_504 - .L_503)
.L_503:
        /*0054*/ 	.word	0x00000008
.L_504:


//--------------------- .nv.info._ZN7cutlass13device_kernelIN5flash22FlashAttnBwdPreprocessIN4cute5tupleIJNS3_1CILi64EEENS5_ILi256EEEEEENS_10bfloat16_tEfNS_4arch4Sm80ELb1ELb0EEEEEvNT_6ParamsE --------------------------
	.section	.nv.info._ZN7cutlass13device_kernelIN5flash22FlashAttnBwdPreprocessIN4cute5tupleIJNS3_1CILi64EEENS5_ILi256EEEEEENS_10bfloat16_tEfNS_4arch4Sm80ELb1ELb0EEEEEvNT_6ParamsE,"",@"SHT_CUDA_INFO"
	.sectionflags	@""
	.align	4


	//----- nvinfo : EIATTR_CUDA_API_VERSION
	.align		4
        /*0000*/ 	.byte	0x04, 0x37
        /*0002*/ 	.short	(.L_506 - .L_505)
.L_505:
        /*0004*/ 	.word	0x00000082


	//----- nvinfo : EIATTR_KPARAM_INFO
	.align		4
.L_506:
        /*0008*/ 	.byte	0x04, 0x17
        /*000a*/ 	.short	(.L_508 - .L_507)
.L_507:
        /*000c*/ 	.word	0x00000000
        /*0010*/ 	.short	0x0000
        /*0012*/ 	.short	0x0000
        /*0014*/ 	.byte	0x00, 0xf0, 0xc1, 0x03


	//----- nvinfo : EIATTR_SPARSE_MMA_MASK
	.align		4
.L_508:
        /*0018*/ 	.byte	0x03, 0x50
        /*001a*/ 	.short	0x0000


	//----- nvinfo : EIATTR_MAXREG_COUNT
	.align		4
        /*001c*/ 	.byte	0x03, 0x1b
        /*001e*/ 	.short	0x0080


	//----- nvinfo : EIATTR_MERCURY_ISA_VERSION
	.align		4
        /*0020*/ 	.byte	0x03, 0x5f
        /*0022*/ 	.short	0x0101


	//----- nvinfo : EIATTR_COOP_GROUP_MASK_REGIDS
	.align		4
        /*0024*/ 	.byte	0x04, 0x29
        /*0026*/ 	.short	(.L_510 - .L_509)


	//   ....[0]....
.L_509:
        /*0028*/ 	.word	0xffffffff


	//   ....[1]....
        /*002c*/ 	.word	0xffffffff


	//   ....[2]....
        /*0030*/ 	.word	0xffffffff


	//   ....[3]....
        /*0034*/ 	.word	0xffffffff


	//   ....[4]....
        /*0038*/ 	.word	0xffffffff


	//   ....[5]....
        /*003c*/ 	.word	0xffffffff


	//   ....[6]....
        /*0040*/ 	.word	0xffffffff


	//   ....[7]....
        /*0044*/ 	.word	0xffffffff


	//   ....[8]....
        /*0048*/ 	.word	0xffffffff


	//   ....[9]....
        /*004c*/ 	.word	0xffffffff


	//   ....[10]....
        /*0050*/ 	.word	0xffffffff


	//   ....[11]....
        /*0054*/ 	.word	0xffffffff


	//   ....[12]....
        /*0058*/ 	.word	0xffffffff


	//   ....[13]....
        /*005c*/ 	.word	0xffffffff


	//   ....[14]....
        /*0060*/ 	.word	0xffffffff


	//   ....[15]....
        /*0064*/ 	.word	0xffffffff


	//----- nvinfo : EIATTR_COOP_GROUP_INSTR_OFFSETS
	.align		4
.L_510:
        /*0068*/ 	.byte	0x04, 0x28
        /*006a*/ 	.short	(.L_512 - .L_511)


	//   ....[0]....
.L_511:
        /*006c*/ 	.word	0x00001aa0


	//   ....[1]....
        /*0070*/ 	.word	0x00001ab0


	//   ....[2]....
        /*0074*/ 	.word	0x00001ac0


	//   ....[3]....
        /*0078*/ 	.word	0x00001ad0


	//   ....[4]....
        /*007c*/ 	.word	0x00001b00


	//   ....[5]....
        /*0080*/ 	.word	0x00001b20


	//   ....[6]....
        /*0084*/ 	.word	0x00001b40


	//   ....[7]....
        /*0088*/ 	.word	0x00001b50


	//   ....[8]....
        /*008c*/ 	.word	0x00001b80


	//   ....[9]....
        /*0090*/ 	.word	0x00001ba0


	//   ....[10]....
        /*0094*/ 	.word	0x00001bc0


	//   ....[11]....
        /*0098*/ 	.word	0x00001bd0


	//   ....[12]....
        /*009c*/ 	.word	0x00001c00


	//   ....[13]....
        /*00a0*/ 	.word	0x00001c30


	//   ....[14]....
        /*00a4*/ 	.word	0x00001c60


	//   ....[15]....
        /*00a8*/ 	.word	0x00001c70


	//----- nvinfo : EIATTR_VRC_CTA_INIT_COUNT
	.align		4
.L_512:
        /*00ac*/ 	.byte	0x02, 0x4a
	.zero		1
	.zero		1


	//----- nvinfo : EIATTR_EXIT_INSTR_OFFSETS
	.align		4
        /*00b0*/ 	.byte	0x04, 0x1c
        /*00b2*/ 	.short	(.L_514 - .L_513)


	//   ....[0]....
.L_513:
        /*00b4*/ 	.word	0x00002270


	//   ....[1]....
        /*00b8*/ 	.word	0x000022f0


	//----- nvinfo : EIATTR_MAX_THREADS
	.align		4
.L_514:
        /*00bc*/ 	.byte	0x04, 0x05
        /*00be*/ 	.short	(.L_516 - .L_515)
.L_515:
        /*00c0*/ 	.word	0x00000100
        /*00c4*/ 	.word	0x00000001
        /*00c8*/ 	.word	0x00000001


	//----- nvinfo : EIATTR_CRS_STACK_SIZE
	.align		4
.L_516:
        /*00cc*/ 	.byte	0x04, 0x1e
        /*00ce*/ 	.short	(.L_518 - .L_517)
.L_517:
        /*00d0*/ 	.word	0x00000000


	//----- nvinfo : EIATTR_CBANK_PARAM_SIZE
	.align		4
.L_518:
        /*00d4*/ 	.byte	0x03, 0x19
        /*00d6*/ 	.short	0x00f0


	//----- nvinfo : EIATTR_PARAM_CBANK
	.align		4
        /*00d8*/ 	.byte	0x04, 0x0a
        /*00da*/ 	.short	(.L_520 - .L_519)
	.align		4
.L_519:
        /*00dc*/ 	.word	index@(.nv.constant0._ZN7cutlass13device_kernelIN5flash22FlashAttnBwdPreprocessIN4cute5tupleIJNS3_1CILi64EEENS5_ILi256EEEEEENS_10bfloat16_tEfNS_4arch4Sm80ELb1ELb0EEEEEvNT_6ParamsE)
        /*00e0*/ 	.short	0x0380
        /*00e2*/ 	.short	0x00f0


	//----- nvinfo : EIATTR_SW_WAR
	.align		4
.L_520:
        /*00e4*/ 	.byte	0x04, 0x36
        /*00e6*/ 	.short	(.L_522 - .L_521)
.L_521:
        /*00e8*/ 	.word	0x00000008
.L_522:


//--------------------- .nv.info._ZN7cutlass13device_kernelIN5flash19enable_sm80_to_sm89INS1_16FlashAttnBwdSm80INS1_25CollectiveMainloopBwdSm80ILi1ELi1EN4cute5tupleIJNS5_1CILi64EEES8_NS7_ILi256EEEEEENS_10bfloat16_tEfNS_4arch4Sm80ELb1ELb0ELb1ELb1ELb0ELb0ELb0ELb0ELi2ELi4ELi2ELi2ELb0EEENS1_21CollectiveEpilogueBwdISA_SB_SD_Li256ELb1ELb0ELi4EEENS1_25SingleTileBwdLPTSchedulerILb1ELi64ELb0EEEEEEEEEvNT_6ParamsE --------------------------
	.section	.nv.info._ZN7cutlass13device_kernelIN5flash19enable_sm80_to_sm89INS1_16FlashAttnBwdSm80INS1_25CollectiveMainloopBwdSm80ILi1ELi1EN4cute5tupleIJNS5_1CILi64EEES8_NS7_ILi256EEEEEENS_10bfloat16_tEfNS_4arch4Sm80ELb1ELb0ELb1ELb1ELb0ELb0ELb0ELb0ELi2ELi4ELi2ELi2ELb0EEENS1_21CollectiveEpilogueBwdISA_SB_SD_Li256ELb1ELb0ELi4EEENS1_25SingleTileBwdLPTSchedulerILb1ELi64ELb0EEEEEEEEEvNT_6ParamsE,"",@"SHT_CUDA_INFO"
	.sectionflags	@""
	.align	4


	//----- nvinfo : EIATTR_CUDA_API_VERSION
	.align		4
        /*0000*/ 	.byte	0x04, 0x37
        /*0002*/ 	.short	(.L_524 - .L_523)
.L_523:
        /*0004*/ 	.word	0x00000082


	//----- nvinfo : EIATTR_KPARAM_INFO
	.align		4
.L_524:
        /*0008*/ 	.byte	0x04, 0x17
        /*000a*/ 	.short	(.L_526 - .L_525)
.L_525:
        /*000c*/ 	.word	0x00000000
        /*0010*/ 	.short	0x0000
        /*0012*/ 	.short	0x0000
        /*0014*/ 	.byte	0x00, 0xf0, 0x21, 0x0a


	//----- nvinfo : EIATTR_SPARSE_MMA_MASK
	.align		4
.L_526:
        /*0018*/ 	.byte	0x03, 0x50
        /*001a*/ 	.short	0x0000


	//----- nvinfo : EIATTR_MAXREG_COUNT
	.align		4
        /*001c*/ 	.byte	0x03, 0x1b
        /*001e*/ 	.short	0x00ff


	//----- nvinfo : EIATTR_MERCURY_ISA_VERSION
	.align		4
        /*0020*/ 	.byte	0x03, 0x5f
        /*0022*/ 	.short	0x0101


	//----- nvinfo : EIATTR_VRC_CTA_INIT_COUNT
	.align		4
        /*0024*/ 	.byte	0x02, 0x4a
	.zero		1
	.zero		1


	//----- nvinfo : EIATTR_EXIT_INSTR_OFFSETS
	.align		4
        /*0028*/ 	.byte	0x04, 0x1c
        /*002a*/ 	.short	(.L_528 - .L_527)


	//   ....[0]....
.L_527:
        /*002c*/ 	.word	0x00000010


	//----- nvinfo : EIATTR_MAX_THREADS
	.align		4
.L_528:
        /*0030*/ 	.byte	0x04, 0x05
        /*0032*/ 	.short	(.L_530 - .L_529)
.L_529:
        /*0034*/ 	.word	0x00000100
        /*0038*/ 	.word	0x00000001
        /*003c*/ 	.word	0x00000001


	//----- nvinfo : EIATTR_CBANK_PARAM_SIZE
	.align		4
.L_530:
        /*0040*/ 	.byte	0x03, 0x19
        /*0042*/ 	.short	0x0288


	//----- nvinfo : EIATTR_PARAM_CBANK
	.align		4
        /*0044*/ 	.byte	0x04, 0x0a
        /*0046*/ 	.short	(.L_532 - .L_531)
	.align		4
.L_531:
        /*0048*/ 	.word	index@(.nv.constant0._ZN7cutlass13device_kernelIN5flash19enable_sm80_to_sm89INS1_16FlashAttnBwdSm80INS1_25CollectiveMainloopBwdSm80ILi1ELi1EN4cute5tupleIJNS5_1CILi64EEES8_NS7_ILi256EEEEEENS_10bfloat16_tEfNS_4arch4Sm80ELb1ELb0ELb1ELb1ELb0ELb0ELb0ELb0ELi2ELi4ELi2ELi2ELb0EEENS1_21CollectiveEpilogueBwdISA_SB_SD_Li256ELb1ELb0ELi4EEENS1_25SingleTileBwdLPTSchedulerILb1ELi64ELb0EEEEEEEEEvNT_6ParamsE)
        /*004c*/ 	.short	0x0380
        /*004e*/ 	.short	0x0288


	//----- nvinfo : EIATTR_SW_WAR
	.align		4
.L_532:
        /*0050*/ 	.byte	0x04, 0x36
        /*0052*/ 	.short	(.L_534 - .L_533)
.L_533:
        /*0054*/ 	.word	0x00000008
.L_534:


//--------------------- .nv.info._ZN7cutlass13device_kernelIN5flash32FlashAttnBwdPostprocessConvertdQIN4cute5tupleIJNS3_1CILi64EEENS5_ILi256EEEEEENS_10bfloat16_tEfNS_4arch4Sm80ELi256ENS3_8TiledMMAINS3_8MMA_AtomIJNS3_30SM80_16x8x16_F32BF16BF16F32_TNEEEENS3_6LayoutINS4_IJNS5_ILi2EEENS5_ILi4EEENS5_ILi1EEEEEENS4_IJSJ_SH_NS5_ILi0EEEEEEEENS4_IJNS5_ILi32EEES6_NS5_ILi16EEEEEEEELb0EEEEEvNT_6ParamsE --------------------------
	.section	.nv.info._ZN7cutlass13device_kernelIN5flash32FlashAttnBwdPostprocessConvertdQIN4cute5tupleIJNS3_1CILi64EEENS5_ILi256EEEEEENS_10bfloat16_tEfNS_4arch4Sm80ELi256ENS3_8TiledMMAINS3_8MMA_AtomIJNS3_30SM80_16x8x16_F32BF16BF16F32_TNEEEENS3_6LayoutINS4_IJNS5_ILi2EEENS5_ILi4EEENS5_ILi1EEEEEENS4_IJSJ_SH_NS5_ILi0EEEEEEEENS4_IJNS5_ILi32EEES6_NS5_ILi16EEEEEEEELb0EEEEEvNT_6ParamsE,"",@"SHT_CUDA_INFO"
	.sectionflags	@""
	.align	4


	//----- nvinfo : EIATTR_CUDA_API_VERSION
	.align		4
        /*0000*/ 	.byte	0x04, 0x37
        /*0002*/ 	.short	(.L_536 - .L_535)
.L_535:
        /*0004*/ 	.word	0x00000082


	//----- nvinfo : EIATTR_KPARAM_INFO
	.align		4
.L_536:
        /*0008*/ 	.byte	0x04, 0x17
        /*000a*/ 	.short	(.L_538 - .L_537)
.L_537:
        /*000c*/ 	.word	0x00000000
        /*0010*/ 	.short	0x0000
        /*0012*/ 	.short	0x0000
        /*0014*/ 	.byte	0x00, 0xf0, 0xc1, 0x01


	//----- nvinfo : EIATTR_SPARSE_MMA_MASK
	.align		4
.L_538:
        /*0018*/ 	.byte	0x03, 0x50
        /*001a*/ 	.short	0x0000


	//----- nvinfo : EIATTR_MAXREG_COUNT
	.align		4
        /*001c*/ 	.byte	0x03, 0x1b
        /*001e*/ 	.short	0x0080


	//----- nvinfo : EIATTR_NUM_BARRIERS
	.align		4
        /*0020*/ 	.byte	0x02, 0x4c
        /*0022*/ 	.byte	0x01
	.zero		1


	//----- nvinfo : EIATTR_MERCURY_ISA_VERSION
	.align		4
        /*0024*/ 	.byte	0x03, 0x5f
        /*0026*/ 	.short	0x0101


	//----- nvinfo : EIATTR_VRC_CTA_INIT_COUNT
	.align		4
        /*0028*/ 	.byte	0x02, 0x4a
	.zero		1
	.zero		1


	//----- nvinfo : EIATTR_EXIT_INSTR_OFFSETS
	.align		4
        /*002c*/ 	.byte	0x04, 0x1c
        /*002e*/ 	.short	(.L_540 - .L_539)


	//   ....[0]....
.L_539:
        /*0030*/ 	.word	0x00000280


	//   ....[1]....
        /*0034*/ 	.word	0x00001cc0


	//   ....[2]....
        /*0038*/ 	.word	0x00001da0


	//----- nvinfo : EIATTR_MAX_THREADS
	.align		4
.L_540:
        /*003c*/ 	.byte	0x04, 0x05
        /*003e*/ 	.short	(.L_542 - .L_541)
.L_541:
        /*0040*/ 	.word	0x00000100
        /*0044*/ 	.word	0x00000001
        /*0048*/ 	.word	0x00000001


	//----- nvinfo : EIATTR_CRS_STACK_SIZE
	.align		4
.L_542:
        /*004c*/ 	.byte	0x04, 0x1e
        /*004e*/ 	.short	(.L_544 - .L_543)
.L_543:
        /*0050*/ 	.word	0x00000000


	//----- nvinfo : EIATTR_CBANK_PARAM_SIZE
	.align		4
.L_544:
        /*0054*/ 	.byte	0x03, 0x19
        /*0056*/ 	.short	0x0070


	//----- nvinfo : EIATTR_PARAM_CBANK
	.align		4
        /*0058*/ 	.byte	0x04, 0x0a
        /*005a*/ 	.short	(.L_546 - .L_545)
	.align		4
.L_545:
        /*005c*/ 	.word	index@(.nv.constant0._ZN7cutlass13device_kernelIN5flash32FlashAttnBwdPostprocessConvertdQIN4cute5tupleIJNS3_1CILi64EEENS5_ILi256EEEEEENS_10bfloat16_tEfNS_4arch4Sm80ELi256ENS3_8TiledMMAINS3_8MMA_AtomIJNS3_30SM80_16x8x16_F32BF16BF16F32_TNEEEENS3_6LayoutINS4_IJNS5_ILi2EEENS5_ILi4EEENS5_ILi1EEEEEENS4_IJSJ_SH_NS5_ILi0EEEEEEEENS4_IJNS5_ILi32EEES6_NS5_ILi16EEEEEEEELb0EEEEEvNT_6ParamsE)
        /*0060*/ 	.short	0x0380
        /*0062*/ 	.short	0x0070


	//----- nvinfo : EIATTR_SW_WAR
	.align		4
.L_546:
        /*0064*/ 	.byte	0x04, 0x36
        /*0066*/ 	.short	(.L_548 - .L_547)
.L_547:
        /*0068*/ 	.word	0x00000008
.L_548:


//--------------------- .nv.info._ZN7cutlass13device_kernelIN5flash19enable_sm80_to_sm89INS1_16FlashAttnBwdSm80INS1_25CollectiveMainloopBwdSm80ILi1ELi1EN4cute5tupleIJNS5_1CILi64EEES8_NS7_ILi256EEEEEENS_10bfloat16_tEfNS_4arch4Sm80ELb1ELb0ELb1ELb1ELb0ELb0ELb0ELb0ELi2ELi4ELi2ELi2ELb0EEENS1_24CollectiveEpilogueBwdGQAISA_fSD_Li256ELb1ELb0EEENS1_25SingleTileBwdLPTSchedulerILb1ELi64ELb0EEEEEEEEEvNT_6ParamsE --------------------------
	.section	.nv.info._ZN7cutlass13device_kernelIN5flash19enable_sm80_to_sm89INS1_16FlashAttnBwdSm80INS1_25CollectiveMainloopBwdSm80ILi1ELi1EN4cute5tupleIJNS5_1CILi64EEES8_NS7_ILi256EEEEEENS_10bfloat16_tEfNS_4arch4Sm80ELb1ELb0ELb1ELb1ELb0ELb0ELb0ELb0ELi2ELi4ELi2ELi2ELb0EEENS1_24CollectiveEpilogueBwdGQAISA_fSD_Li256ELb1ELb0EEENS1_25SingleTileBwdLPTSchedulerILb1ELi64ELb0EEEEEEEEEvNT_6ParamsE,"",@"SHT_CUDA_INFO"
	.sectionflags	@""
	.align	4


	//----- nvinfo : EIATTR_CUDA_API_VERSION
	.align		4
        /*0000*/ 	.byte	0x04, 0x37
        /*0002*/ 	.short	(.L_550 - .L_549)
.L_549:
        /*0004*/ 	.word	0x00000082


	//----- nvinfo : EIATTR_KPARAM_INFO
	.align		4
.L_550:
        /*0008*/ 	.byte	0x04, 0x17
        /*000a*/ 	.short	(.L_552 - .L_551)
.L_551:
        /*000c*/ 	.word	0x00000000
        /*0010*/ 	.short	0x0000
        /*0012*/ 	.short	0x0000
        /*0014*/ 	.byte	0x00, 0xf0, 0x41, 0x0a


	//----- nvinfo : EIATTR_SPARSE_MMA_MASK
	.align		4
.L_552:
        /*0018*/ 	.byte	0x03, 0x50
        /*001a*/ 	.short	0x0000


	//----- nvinfo : EIATTR_MAXREG_COUNT
	.align		4
        /*001c*/ 	.byte	0x03, 0x1b
        /*001e*/ 	.short	0x00ff


	//----- nvinfo : EIATTR_MERCURY_ISA_VERSION
	.align		4
        /*0020*/ 	.byte	0x03, 0x5f
        /*0022*/ 	.short	0x0101


	//----- nvinfo : EIATTR_VRC_CTA_INIT_COUNT
	.align		4
        /*0024*/ 	.byte	0x02, 0x4a
	.zero		1
	.zero		1


	//----- nvinfo : EIATTR_EXIT_INSTR_OFFSETS
	.align		4
        /*0028*/ 	.byte	0x04, 0x1c
        /*002a*/ 	.short	(.L_554 - .L_553)


	//   ....[0]....
.L_553:
        /*002c*/ 	.word	0x00000010


	//----- nvinfo : EIATTR_MAX_THREADS
	.align		4
.L_554:
        /*0030*/ 	.byte	0x04, 0x05
        /*0032*/ 	.short	(.L_556 - .L_555)
.L_555:
        /*0034*/ 	.word	0x00000100
        /*0038*/ 	.word	0x00000001
        /*003c*/ 	.word	0x00000001


	//----- nvinfo : EIATTR_CBANK_PARAM_SIZE
	.align		4
.L_556:
        /*0040*/ 	.byte	0x03, 0x19
        /*0042*/ 	.short	0x0290


	//----- nvinfo : EIATTR_PARAM_CBANK
	.align		4
        /*0044*/ 	.byte	0x04, 0x0a
        /*0046*/ 	.short	(.L_558 - .L_557)
	.align		4
.L_557:
        /*0048*/ 	.word	index@(.nv.constant0._ZN7cutlass13device_kernelIN5flash19enable_sm80_to_sm89INS1_16FlashAttnBwdSm80INS1_25CollectiveMainloopBwdSm80ILi1ELi1EN4cute5tupleIJNS5_1CILi64EEES8_NS7_ILi256EEEEEENS_10bfloat16_tEfNS_4arch4Sm80ELb1ELb0ELb1ELb1ELb0ELb0ELb0ELb0ELi2ELi4ELi2ELi2ELb0EEENS1_24CollectiveEpilogueBwdGQAISA_fSD_Li256ELb1ELb0EEENS1_25SingleTileBwdLPTSchedulerILb1ELi64ELb0EEEEEEEEEvNT_6ParamsE)
        /*004c*/ 	.short	0x0380
        /*004e*/ 	.short	0x0290


	//----- nvinfo : EIATTR_SW_WAR
	.align		4
.L_558:
        /*0050*/ 	.byte	0x04, 0x36
        /*0052*/ 	.short	(.L_560 - .L_559)
.L_559:
        /*0054*/ 	.word	0x00000008
.L_560:


//--------------------- .nv.info._ZN7cutlass13device_kernelIN5flash22FlashAttnBwdPreprocessIN4cute5tupleIJNS3_1CILi64EEENS5_ILi256EEEEEENS_10bfloat16_tEfNS_4arch4Sm80ELb1ELb1EEEEEvNT_6ParamsE --------------------------
	.section	.nv.info._ZN7cutlass13device_kernelIN5flash22FlashAttnBwdPreprocessIN4cute5tupleIJNS3_1CILi64EEENS5_ILi256EEEEEENS_10bfloat16_tEfNS_4arch4Sm80ELb1ELb1EEEEEvNT_6ParamsE,"",@"SHT_CUDA_INFO"
	.sectionflags	@""
	.align	4


	//----- nvinfo : EIATTR_CUDA_API_VERSION
	.align		4
        /*0000*/ 	.byte	0x04, 0x37
        /*0002*/ 	.short	(.L_562 - .L_561)
.L_561:
        /*0004*/ 	.word	0x00000082


	//----- nvinfo : EIATTR_KPARAM_INFO
	.align		4
.L_562:
        /*0008*/ 	.byte	0x04, 0x17
        /*000a*/ 	.short	(.L_564 - .L_563)
.L_563:
        /*000c*/ 	.word	0x00000000
        /*0010*/ 	.short	0x0000
        /*0012*/ 	.short	0x0000
        /*0014*/ 	.byte	0x00, 0xf0, 0xc1, 0x03


	//----- nvinfo : EIATTR_SPARSE_MMA_MASK
	.align		4
.L_564:
        /*0018*/ 	.byte	0x03, 0x50
        /*001a*/ 	.short	0x0000


	//----- nvinfo : EIATTR_MAXREG_COUNT
	.align		4
        /*001c*/ 	.byte	0x03, 0x1b
        /*001e*/ 	.short	0x0080


	//----- nvinfo : EIATTR_MERCURY_ISA_VERSION
	.align		4
        /*0020*/ 	.byte	0x03, 0x5f
        /*0022*/ 	.short	0x0101


	//----- nvinfo : EIATTR_COOP_GROUP_MASK_REGIDS
	.align		4
        /*0024*/ 	.byte	0x04, 0x29
        /*0026*/ 	.short	(.L_566 - .L_565)


	//   ....[0]....
.L_565:
        /*0028*/ 	.word	0xffffffff


	//   ....[1]....
        /*002c*/ 	.word	0xffffffff


	//   ....[2]....
        /*0030*/ 	.word	0xffffffff


	//   ....[3]....
        /*0034*/ 	.word	0xffffffff


	//   ....[4]....
        /*0038*/ 	.word	0xffffffff


	//   ....[5]....
        /*003c*/ 	.word	0xffffffff


	//   ....[6]....
        /*0040*/ 	.word	0xffffffff


	//   ....[7]....
        /*0044*/ 	.word	0xffffffff


	//   ....[8]....
        /*0048*/ 	.word	0xffffffff


	//   ....[9]....
        /*004c*/ 	.word	0xffffffff


	//   ....[10]....
        /*0050*/ 	.word	0xffffffff


	//   ....[11]....
        /*0054*/ 	.word	0xffffffff


	//   ....[12]....
        /*0058*/ 	.word	0xffffffff


	//   ....[13]....
        /*005c*/ 	.word	0xffffffff


	//   ....[14]....
        /*0060*/ 	.word	0xffffffff


	//   ....[15]....
        /*0064*/ 	.word	0xffffffff


	//----- nvinfo : EIATTR_COOP_GROUP_INSTR_OFFSETS
	.align		4
.L_566:
        /*0068*/ 	.byte	0x04, 0x28
        /*006a*/ 	.short	(.L_568 - .L_567)


	//   ....[0]....
.L_567:
        /*006c*/ 	.word	0x00001d10


	//   ....[1]....
        /*0070*/ 	.word	0x00001d20


	//   ....[2]....
        /*0074*/ 	.word	0x00001d30


	//   ....[3]....
        /*0078*/ 	.word	0x00001d40


	//   ....[4]....
        /*007c*/ 	.word	0x00001db0


	//   ....[5]....
        /*0080*/ 	.word	0x00001dd0


	//   ....[6]....
        /*0084*/ 	.word	0x00001de0


	//   ....[7]....
        /*0088*/ 	.word	0x00001df0


	//   ....[8]....
        /*008c*/ 	.word	0x00001e70


	//   ....[9]....
        /*0090*/ 	.word	0x00001e90


	//   ....[10]....
        /*0094*/ 	.word	0x00001eb0


	//   ....[11]....
        /*0098*/ 	.word	0x00001ec0


	//   ....[12]....
        /*009c*/ 	.word	0x00001f20


	//   ....[13]....
        /*00a0*/ 	.word	0x00001f40


	//   ....[14]....
        /*00a4*/ 	.word	0x00001f50


	//   ....[15]....
        /*00a8*/ 	.word	0x00001f60


	//----- nvinfo : EIATTR_VRC_CTA_INIT_COUNT
	.align		4
.L_568:
        /*00ac*/ 	.byte	0x02, 0x4a
	.zero		1
	.zero		1


	//----- nvinfo : EIATTR_EXIT_INSTR_OFFSETS
	.align		4
        /*00b0*/ 	.byte	0x04, 0x1c
        /*00b2*/ 	.short	(.L_570 - .L_569)


	//   ....[0]....
.L_569:
        /*00b4*/ 	.word	0x00000310


	//   ....[1]....
        /*00b8*/ 	.word	0x000025c0


	//   ....[2]....
        /*00bc*/ 	.word	0x00002660


	//----- nvinfo : EIATTR_MAX_THREADS
	.align		4
.L_570:
        /*00c0*/ 	.byte	0x04, 0x05
        /*00c2*/ 	.short	(.L_572 - .L_571)
.L_571:
        /*00c4*/ 	.word	0x00000100
        /*00c8*/ 	.word	0x00000001
        /*00cc*/ 	.word	0x00000001


	//----- nvinfo : EIATTR_CRS_STACK_SIZE
	.align		4
.L_572:
        /*00d0*/ 	.byte	0x04, 0x1e
        /*00d2*/ 	.short	(.L_574 - .L_573)
.L_573:
        /*00d4*/ 	.word	0x00000000


	//----- nvinfo : EIATTR_CBANK_PARAM_SIZE
	.align		4
.L_574:
        /*00d8*/ 	.byte	0x03, 0x19
        /*00da*/ 	.short	0x00f0


	//----- nvinfo : EIATTR_PARAM_CBANK
	.align		4
        /*00dc*/ 	.byte	0x04, 0x0a
        /*00de*/ 	.short	(.L_576 - .L_575)
	.align		4
.L_575:
        /*00e0*/ 	.word	index@(.nv.constant0._ZN7cutlass13device_kernelIN5flash22FlashAttnBwdPreprocessIN4cute5tupleIJNS3_1CILi64EEENS5_ILi256EEEEEENS_10bfloat16_tEfNS_4arch4Sm80ELb1ELb1EEEEEvNT_6ParamsE)
        /*00e4*/ 	.short	0x0380
        /*00e6*/ 	.short	0x00f0


	//----- nvinfo : EIATTR_SW_WAR
	.align		4
.L_576:
        /*00e8*/ 	.byte	0x04, 0x36
        /*00ea*/ 	.short	(.L_578 - .L_577)
.L_577:
        /*00ec*/ 	.word	0x00000008
.L_578:


//--------------------- .nv.callgraph             --------------------------
	.section	.nv.callgraph,"",@"SHT_CUDA_CALLGRAPH"
	.align	4
	.sectionentsize	8
	.align		4
        /*0000*/ 	.word	0x00000000
	.align		4
        /*0004*/ 	.word	0xffffffff
	.align		4
        /*0008*/ 	.word	0x00000000
	.align		4
        /*000c*/ 	.word	0xfffffffe
	.align		4
        /*0010*/ 	.word	0x00000000
	.align		4
        /*0014*/ 	.word	0xfffffffd
	.align		4
        /*0018*/ 	.word	0x00000000
	.align		4
        /*001c*/ 	.word	0xfffffffc


//--------------------- .nv.constant4             --------------------------
	.section	.nv.constant4,"a",@progbits
	.align	8
	.align		8
.nv.constant4:
        /*0000*/ 	.dword	_ZN74_INTERNAL_87a4c30e_38_flash_bwd_hdim256_bf16_softcap_sm80_cu_49158569_28484cuda3std3__45__cpo5beginE
	.align		8
        /*0008*/ 	.dword	_ZN74_INTERNAL_87a4c30e_38_flash_bwd_hdim256_bf16_softcap_sm80_cu_49158569_28484cuda3std3__45__cpo3endE
	.align		8
        /*0010*/ 	.dword	_ZN74_INTERNAL_87a4c30e_38_flash_bwd_hdim256_bf16_softcap_sm80_cu_49158569_28484cuda3std3__45__cpo6cbeginE
	.align		8
        /*0018*/ 	.dword	_ZN74_INTERNAL_87a4c30e_38_flash_bwd_hdim256_bf16_softcap_sm80_cu_49158569_28484cuda3std3__45__cpo4cendE
	.align		8
        /*0020*/ 	.dword	_ZN74_INTERNAL_87a4c30e_38_flash_bwd_hdim256_bf16_softcap_sm80_cu_49158569_28484cuda3std3__476_GLOBAL__N__87a4c30e_38_flash_bwd_hdim256_bf16_softcap_sm80_cu_49158569_28486ignoreE
	.align		8
        /*0028*/ 	.dword	_ZN74_INTERNAL_87a4c30e_38_flash_bwd_hdim256_bf16_softcap_sm80_cu_49158569_28484cuda3std3__419piecewise_constructE
	.align		8
        /*0030*/ 	.dword	_ZN74_INTERNAL_87a4c30e_38_flash_bwd_hdim256_bf16_softcap_sm80_cu_49158569_28484cuda3std3__48in_placeE
	.align		8
        /*0038*/ 	.dword	_ZN74_INTERNAL_87a4c30e_38_flash_bwd_hdim256_bf16_softcap_sm80_cu_49158569_28484cuda3std6ranges3__45__cpo4swapE
	.align		8
        /*0040*/ 	.dword	_ZN74_INTERNAL_87a4c30e_38_flash_bwd_hdim256_bf16_softcap_sm80_cu_49158569_28484cuda3std6ranges3__45__cpo9iter_moveE
	.align		8
        /*0048*/ 	.dword	_ZN74_INTERNAL_87a4c30e_38_flash_bwd_hdim256_bf16_softcap_sm80_cu_49158569_28484cute7productE
	.align		8
        /*0050*/ 	.dword	_ZN74_INTERNAL_87a4c30e_38_flash_bwd_hdim256_bf16_softcap_sm80_cu_49158569_28484cute1_E


//--------------------- .text._ZN7cutlass13device_kernelIN5flash19enable_sm80_to_sm89INS1_16FlashAttnBwdSm80INS1_25CollectiveMainloopBwdSm80ILi1ELi1EN4cute5tupleIJNS5_1CILi32EEENS7_ILi64EEENS7_ILi256EEEEEENS_10bfloat16_tEfNS_4arch4Sm80ELb0ELb0ELb1ELb0ELb0ELb0ELb0ELb0ELi2ELi2ELi2ELi1ELb1EEENS1_21CollectiveEpilogueBwdISB_SC_SE_Li256ELb0ELb0ELi4EEENS1_19SingleTileSchedulerILb0ELb0ELb0ELi64EEEEEEEEEvNT_6ParamsE --------------------------
	.section	.text._ZN7cutlass13device_kernelIN5flash19enable_sm80_to_sm89INS1_16FlashAttnBwdSm80INS1_25CollectiveMainloopBwdSm80ILi1ELi1EN4cute5tupleIJNS5_1CILi32EEENS7_ILi64EEENS7_ILi256EEEEEENS_10bfloat16_tEfNS_4arch4Sm80ELb0ELb0ELb1ELb0ELb0ELb0ELb0ELb0ELi2ELi2ELi2ELi1ELb1EEENS1_21CollectiveEpilogueBwdISB_SC_SE_Li256ELb0ELb0ELi4EEENS1_19SingleTileSchedulerILb0ELb0ELb0ELi64EEEEEEEEEvNT_6ParamsE,"ax",@progbits
	.align	128
.text._ZN7cutlass13device_kernelIN5flash19enable_sm80_to_sm89INS1_16FlashAttnBwdSm80INS1_25CollectiveMainloopBwdSm80ILi1ELi1EN4cute5tupleIJNS5_1CILi32EEENS7_ILi64EEENS7_ILi256EEEEEENS_10bfloat16_tEfNS_4arch4Sm80ELb0ELb0ELb1ELb0ELb0ELb0ELb0ELb0ELi2ELi2ELi2ELi1ELb1EEENS1_21CollectiveEpilogueBwdISB_SC_SE_Li256ELb0ELb0ELi4EEENS1_19SingleTileSchedulerILb0ELb0ELb0ELi64EEEEEEEEEvNT_6ParamsE:
        .type           _ZN7cutlass13device_kernelIN5flash19enable_sm80_to_sm89INS1_16FlashAttnBwdSm80INS1_25CollectiveMainloopBwdSm80ILi1ELi1EN4cute5tupleIJNS5_1CILi32EEENS7_ILi64EEENS7_ILi256EEEEEENS_10bfloat16_tEfNS_4arch4Sm80ELb0ELb0ELb1ELb0ELb0ELb0ELb0ELb0ELi2ELi2ELi2ELi1ELb1EEENS1_21CollectiveEpilogueBwdISB_SC_SE_Li256ELb0ELb0ELi4EEENS1_19SingleTileSchedulerILb0ELb0ELb0ELi64EEEEEEEEEvNT_6ParamsE,@function
        .size           _ZN7cutlass13device_kernelIN5flash19enable_sm80_to_sm89INS1_16FlashAttnBwdSm80INS1_25CollectiveMainloopBwdSm80ILi1ELi1EN4cute5tupleIJNS5_1CILi32EEENS7_ILi64EEENS7_ILi256EEEEEENS_10bfloat16_tEfNS_4arch4Sm80ELb0ELb0ELb1ELb0ELb0ELb0ELb0ELb0ELi2ELi2ELi2ELi1ELb1EEENS1_21CollectiveEpilogueBwdISB_SC_SE_Li256ELb0ELb0ELi4EEENS1_19SingleTileSchedulerILb0ELb0ELb0ELi64EEEEEEEEEvNT_6ParamsE,(.L_x_130 - _ZN7cutlass13device_kernelIN5flash19enable_sm80_to_sm89INS1_16FlashAttnBwdSm80INS1_25CollectiveMainloopBwdSm80ILi1ELi1EN4cute5tupleIJNS5_1CILi32EEENS7_ILi64EEENS7_ILi256EEEEEENS_10bfloat16_tEfNS_4arch4Sm80ELb0ELb0ELb1ELb0ELb0ELb0ELb0ELb0ELi2ELi2ELi2ELi1ELb1EEENS1_21CollectiveEpilogueBwdISB_SC_SE_Li256ELb0ELb0ELi4EEENS1_19SingleTileSchedulerILb0ELb0ELb0ELi64EEEEEEEEEvNT_6ParamsE)
        .other          _ZN7cutlass13device_kernelIN5flash19enable_sm80_to_sm89INS1_16FlashAttnBwdSm80INS1_25CollectiveMainloopBwdSm80ILi1ELi1EN4cute5tupleIJNS5_1CILi32EEENS7_ILi64EEENS7_ILi256EEEEEENS_10bfloat16_tEfNS_4arch4Sm80ELb0ELb0ELb1ELb0ELb0ELb0ELb0ELb0ELi2ELi2ELi2ELi1ELb1EEENS1_21CollectiveEpilogueBwdISB_SC_SE_Li256ELb0ELb0ELi4EEENS1_19SingleTileSchedulerILb0ELb0ELb0ELi64EEEEEEEEEvNT_6ParamsE,@"STO_CUDA_ENTRY STV_DEFAULT"
_ZN7cutlass13device_kernelIN5flash19enable_sm80_to_sm89INS1_16FlashAttnBwdSm80INS1_25CollectiveMainloopBwdSm80ILi1ELi1EN4cute5tupleIJNS5_1CILi32EEENS7_ILi64EEENS7_ILi256EEEEEENS_10bfloat16_tEfNS_4arch4Sm80ELb0ELb0ELb1ELb0ELb0ELb0ELb0ELb0ELi2ELi2ELi2ELi1ELb1EEENS1_21CollectiveEpilogueBwdISB_SC_SE_Li256ELb0ELb0ELi4EEENS1_19SingleTileSchedulerILb0ELb0ELb0ELi64EEEEEEEEEvNT_6ParamsE:
[----:B------:R-:W-:Y:S01]  /*0000*/  LDC R1, c[0x0][0x37c] ;  /* 0x0000df00ff017b82 */ /* 0x000fe20000000800 */
[----:B------:R-:W-:Y:S05]  /*0010*/  EXIT ;  /* 0x000000000000794d */ /* 0x000fea0003800000 */
.L_x_0:
[----:B------:R-:W-:-:S00]  /*0020*/  BRA `(.L_x_0) ;  /* 0xfffffffc00fc7947 */ /* 0x000fc0000383ffff */
[----:B------:R-:W-:-:S00]  /*0030*/  NOP ;  /* 0x0000000000007918 */ /* 0x000fc00000000000 */
        /* <DEDUP_REMOVED lines=12> */
.L_x_130:


//--------------------- .text._ZN7cutlass13device_kernelIN5flash19enable_sm80_to_sm89INS1_16FlashAttnBwdSm80INS1_25CollectiveMainloopBwdSm80ILi1ELi1EN4cute5tupleIJNS5_1CILi32EEENS7_ILi64EEENS7_ILi256EEEEEENS_10bfloat16_tEfNS_4arch4Sm80ELb0ELb0ELb1ELb0ELb0ELb0ELb0ELb0ELi2ELi2ELi2ELi1ELb1EEENS1_24CollectiveEpilogueBwdGQAISB_fSE_Li256ELb0ELb0EEENS1_19SingleTileSchedulerILb0ELb0ELb0ELi64EEEEEEEEEvNT_6ParamsE --------------------------
	.section	.text._ZN7cutlass13device_kernelIN5flash19enable_sm80_to_sm89INS1_16FlashAttnBwdSm80INS1_25CollectiveMainloopBwdSm80ILi1ELi1EN4cute5tupleIJNS5_1CILi32EEENS7_ILi64EEENS7_ILi256EEEEEENS_10bfloat16_tEfNS_4arch4Sm80ELb0ELb0ELb1ELb0ELb0ELb0ELb0ELb0ELi2ELi2ELi2ELi1ELb1EEENS1_24CollectiveEpilogueBwdGQAISB_fSE_Li256ELb0ELb0EEENS1_19SingleTileSchedulerILb0ELb0ELb0ELi64EEEEEEEEEvNT_6ParamsE,"ax",@progbits
	.align	128
.text._ZN7cutlass13device_kernelIN5flash19enable_sm80_to_sm89INS1_16FlashAttnBwdSm80INS1_25CollectiveMainloopBwdSm80ILi1ELi1EN4cute5tupleIJNS5_1CILi32EEENS7_ILi64EEENS7_ILi256EEEEEENS_10bfloat16_tEfNS_4arch4Sm80ELb0ELb0ELb1ELb0ELb0ELb0ELb0ELb0ELi2ELi2ELi2ELi1ELb1EEENS1_24CollectiveEpilogueBwdGQAISB_fSE_Li256ELb0ELb0EEENS1_19SingleTileSchedulerILb0ELb0ELb0ELi64EEEEEEEEEvNT_6ParamsE:
        .type           _ZN7cutlass13device_kernelIN5flash19enable_sm80_to_sm89INS1_16FlashAttnBwdSm80INS1_25CollectiveMainloopBwdSm80ILi1ELi1EN4cute5tupleIJNS5_1CILi32EEENS7_ILi64EEENS7_ILi256EEEEEENS_10bfloat16_tEfNS_4arch4Sm80ELb0ELb0ELb1ELb0ELb0ELb0ELb0ELb0ELi2ELi2ELi2ELi1ELb1EEENS1_24CollectiveEpilogueBwdGQAISB_fSE_Li256ELb0ELb0EEENS1_19SingleTileSchedulerILb0ELb0ELb0ELi64EEEEEEEEEvNT_6ParamsE,@function
        .size           _ZN7cutlass13device_kernelIN5flash19enable_sm80_to_sm89INS1_16FlashAttnBwdSm80INS1_25CollectiveMainloopBwdSm80ILi1ELi1EN4cute5tupleIJNS5_1CILi32EEENS7_ILi64EEENS7_ILi256EEEEEENS_10bfloat16_tEfNS_4arch4Sm80ELb0ELb0ELb1ELb0ELb0ELb0ELb0ELb0ELi2ELi2ELi2ELi1ELb1EEENS1_24CollectiveEpilogueBwdGQAISB_fSE_Li256ELb0ELb0EEENS1_19SingleTileSchedulerILb0ELb0ELb0ELi64EEEEEEEEEvNT_6ParamsE,(.L_x_131 - _ZN7cutlass13device_kernelIN5flash19enable_sm80_to_sm89INS1_16FlashAttnBwdSm80INS1_25CollectiveMainloopBwdSm80ILi1ELi1EN4cute5tupleIJNS5_1CILi32EEENS7_ILi64EEENS7_ILi256EEEEEENS_10bfloat16_tEfNS_4arch4Sm80ELb0ELb0ELb1ELb0ELb0ELb0ELb0ELb0ELi2ELi2ELi2ELi1ELb1EEENS1_24CollectiveEpilogueBwdGQAISB_fSE_Li256ELb0ELb0EEENS1_19SingleTileSchedulerILb0ELb0ELb0ELi64EEEEEEEEEvNT_6ParamsE)
        .other          _ZN7cutlass13device_kernelIN5flash19enable_sm80_to_sm89INS1_16FlashAttnBwdSm80INS1_25CollectiveMainloopBwdSm80ILi1ELi1EN4cute5tupleIJNS5_1CILi32EEENS7_ILi64EEENS7_ILi256EEEEEENS_10bfloat16_tEfNS_4arch4Sm80ELb0ELb0ELb1ELb0ELb0ELb0ELb0ELb0ELi2ELi2ELi2ELi1ELb1EEENS1_24CollectiveEpilogueBwdGQAISB_fSE_Li256ELb0ELb0EEENS1_19SingleTileSchedulerILb0ELb0ELb0ELi64EEEEEEEEEvNT_6ParamsE,@"STO_CUDA_ENTRY STV_DEFAULT"
_ZN7cutlass13device_kernelIN5flash19enable_sm80_to_sm89INS1_16FlashAttnBwdSm80INS1_25CollectiveMainloopBwdSm80ILi1ELi1EN4cute5tupleIJNS5_1CILi32EEENS7_ILi64EEENS7_ILi256EEEEEENS_10bfloat16_tEfNS_4arch4Sm80ELb0ELb0ELb1ELb0ELb0ELb0ELb0ELb0ELi2ELi2ELi2ELi1ELb1EEENS1_24CollectiveEpilogueBwdGQAISB_fSE_Li256ELb0ELb0EEENS1_19SingleTileSchedulerILb0ELb0ELb0ELi64EEEEEEEEEvNT_6ParamsE:
[----:B------:R-:W-:Y:S01]  /*0000*/  LDC R1, c[0x0][0x37c] ;  /* 0x0000df00ff017b82 */ /* 0x000fe20000000800 */
[----:B------:R-:W-:Y:S05]  /*0010*/  EXIT ;  /* 0x000000000000794d */ /* 0x000fea0003800000 */
.L_x_1:
        /* <DEDUP_REMOVED lines=14> */
.L_x_131:


//--------------------- .text._ZN7cutlass13device_kernelIN5flash19enable_sm80_to_sm89INS1_16FlashAttnBwdSm80INS1_25CollectiveMainloopBwdSm80ILi1ELi1EN4cute5tupleIJNS5_1CILi32EEENS7_ILi64EEENS7_ILi256EEEEEENS_10bfloat16_tEfNS_4arch4Sm80ELb0ELb0ELb1ELb1ELb0ELb0ELb0ELb0ELi2ELi2ELi2ELi1ELb1EEENS1_21CollectiveEpilogueBwdISB_SC_SE_Li256ELb1ELb0ELi4EEENS1_19SingleTileSchedulerILb1ELb0ELb0ELi64EEEEEEEEEvNT_6ParamsE --------------------------
	.section	.text._ZN7cutlass13device_kernelIN5flash19enable_sm80_to_sm89INS1_16FlashAttnBwdSm80INS1_25CollectiveMainloopBwdSm80ILi1ELi1EN4cute5tupleIJNS5_1CILi32EEENS7_ILi64EEENS7_ILi256EEEEEENS_10bfloat16_tEfNS_4arch4Sm80ELb0ELb0ELb1ELb1ELb0ELb0ELb0ELb0ELi2ELi2ELi2ELi1ELb1EEENS1_21CollectiveEpilogueBwdISB_SC_SE_Li256ELb1ELb0ELi4EEENS1_19SingleTileSchedulerILb1ELb0ELb0ELi64EEEEEEEEEvNT_6ParamsE,"ax",@progbits
	.align	128
.text._ZN7cutlass13device_kernelIN5flash19enable_sm80_to_sm89INS1_16FlashAttnBwdSm80INS1_25CollectiveMainloopBwdSm80ILi1ELi1EN4cute5tupleIJNS5_1CILi32EEENS7_ILi64EEENS7_ILi256EEEEEENS_10bfloat16_tEfNS_4arch4Sm80ELb0ELb0ELb1ELb1ELb0ELb0ELb0ELb0ELi2ELi2ELi2ELi1ELb1EEENS1_21CollectiveEpilogueBwdISB_SC_SE_Li256ELb1ELb0ELi4EEENS1_19SingleTileSchedulerILb1ELb0ELb0ELi64EEEEEEEEEvNT_6ParamsE:
        .type           _ZN7cutlass13device_kernelIN5flash19enable_sm80_to_sm89INS1_16FlashAttnBwdSm80INS1_25CollectiveMainloopBwdSm80ILi1ELi1EN4cute5tupleIJNS5_1CILi32EEENS7_ILi64EEENS7_ILi256EEEEEENS_10bfloat16_tEfNS_4arch4Sm80ELb0ELb0ELb1ELb1ELb0ELb0ELb0ELb0ELi2ELi2ELi2ELi1ELb1EEENS1_21CollectiveEpilogueBwdISB_SC_SE_Li256ELb1ELb0ELi4EEENS1_19SingleTileSchedulerILb1ELb0ELb0ELi64EEEEEEEEEvNT_6ParamsE,@function
        .size           _ZN7cutlass13device_kernelIN5flash19enable_sm80_to_sm89INS1_16FlashAttnBwdSm80INS1_25CollectiveMainloopBwdSm80ILi1ELi1EN4cute5tupleIJNS5_1CILi32EEENS7_ILi64EEENS7_ILi256EEEEEENS_10bfloat16_tEfNS_4arch4Sm80ELb0ELb0ELb1ELb1ELb0ELb0ELb0ELb0ELi2ELi2ELi2ELi1ELb1EEENS1_21CollectiveEpilogueBwdISB_SC_SE_Li256ELb1ELb0ELi4EEENS1_19SingleTileSchedulerILb1ELb0ELb0ELi64EEEEEEEEEvNT_6ParamsE,(.L_x_132 - _ZN7cutlass13device_kernelIN5flash19enable_sm80_to_sm89INS1_16FlashAttnBwdSm80INS1_25CollectiveMainloopBwdSm80ILi1ELi1EN4cute5tupleIJNS5_1CILi32EEENS7_ILi64EEENS7_ILi256EEEEEENS_10bfloat16_tEfNS_4arch4Sm80ELb0ELb0ELb1ELb1ELb0ELb0ELb0ELb0ELi2ELi2ELi2ELi1ELb1EEENS1_21CollectiveEpilogueBwdISB_SC_SE_Li256ELb1ELb0ELi4EEENS1_19SingleTileSchedulerILb1ELb0ELb0ELi64EEEEEEEEEvNT_6ParamsE)
        .other          _ZN7cutlass13device_kernelIN5flash19enable_sm80_to_sm89INS1_16FlashAttnBwdSm80INS1_25CollectiveMainloopBwdSm80ILi1ELi1EN4cute5tupleIJNS5_1CILi32EEENS7_ILi64EEENS7_ILi256EEEEEENS_10bfloat16_tEfNS_4arch4Sm80ELb0ELb0ELb1ELb1ELb0ELb0ELb0ELb0ELi2ELi2ELi2ELi1ELb1EEENS1_21CollectiveEpilogueBwdISB_SC_SE_Li256ELb1ELb0ELi4EEENS1_19SingleTileSchedulerILb1ELb0ELb0ELi64EEEEEEEEEvNT_6ParamsE,@"STO_CUDA_ENTRY STV_DEFAULT"
_ZN7cutlass13device_kernelIN5flash19enable_sm80_to_sm89INS1_16FlashAttnBwdSm80INS1_25CollectiveMainloopBwdSm80ILi1ELi1EN4cute5tupleIJNS5_1CILi32EEENS7_ILi64EEENS7_ILi256EEEEEENS_10bfloat16_tEfNS_4arch4Sm80ELb0ELb0ELb1ELb1ELb0ELb0ELb0ELb0ELi2ELi2ELi2ELi1ELb1EEENS1_21CollectiveEpilogueBwdISB_SC_SE_Li256ELb1ELb0ELi4EEENS1_19SingleTileSchedulerILb1ELb0ELb0ELi64EEEEEEEEEvNT_6ParamsE:
[----:B------:R-:W-:Y:S01]  /*0000*/  LDC R1, c[0x0][0x37c] ;  /* 0x0000df00ff017b82 */ /* 0x000fe20000000800 */
[----:B------:R-:W-:Y:S05]  /*0010*/  EXIT ;  /* 0x000000000000794d */ /* 0x000fea0003800000 */
.L_x_2:
        /* <DEDUP_REMOVED lines=14> */
.L_x_132:


//--------------------- .text._ZN7cutlass13device_kernelIN5flash19enable_sm80_to_sm89INS1_16FlashAttnBwdSm80INS1_25CollectiveMainloopBwdSm80ILi1ELi1EN4cute5tupleIJNS5_1CILi32EEENS7_ILi64EEENS7_ILi256EEEEEENS_10bfloat16_tEfNS_4arch4Sm80ELb0ELb0ELb1ELb1ELb0ELb0ELb0ELb0ELi2ELi2ELi2ELi1ELb1EEENS1_24CollectiveEpilogueBwdGQAISB_fSE_Li256ELb1ELb0EEENS1_19SingleTileSchedulerILb1ELb0ELb0ELi64EEEEEEEEEvNT_6ParamsE --------------------------
	.section	.text._ZN7cutlass13device_kernelIN5flash19enable_sm80_to_sm89INS1_16FlashAttnBwdSm80INS1_25CollectiveMainloopBwdSm80ILi1ELi1EN4cute5tupleIJNS5_1CILi32EEENS7_ILi64EEENS7_ILi256EEEEEENS_10bfloat16_tEfNS_4arch4Sm80ELb0ELb0ELb1ELb1ELb0ELb0ELb0ELb0ELi2ELi2ELi2ELi1ELb1EEENS1_24CollectiveEpilogueBwdGQAISB_fSE_Li256ELb1ELb0EEENS1_19SingleTileSchedulerILb1ELb0ELb0ELi64EEEEEEEEEvNT_6ParamsE,"ax",@progbits
	.align	128
.text._ZN7cutlass13device_kernelIN5flash19enable_sm80_to_sm89INS1_16FlashAttnBwdSm80INS1_25CollectiveMainloopBwdSm80ILi1ELi1EN4cute5tupleIJNS5_1CILi32EEENS7_ILi64EEENS7_ILi256EEEEEENS_10bfloat16_tEfNS_4arch4Sm80ELb0ELb0ELb1ELb1ELb0ELb0ELb0ELb0ELi2ELi2ELi2ELi1ELb1EEENS1_24CollectiveEpilogueBwdGQAISB_fSE_Li256ELb1ELb0EEENS1_19SingleTileSchedulerILb1ELb0ELb0ELi64EEEEEEEEEvNT_6ParamsE:
        .type           _ZN7cutlass13device_kernelIN5flash19enable_sm80_to_sm89INS1_16FlashAttnBwdSm80INS1_25CollectiveMainloopBwdSm80ILi1ELi1EN4cute5tupleIJNS5_1CILi32EEENS7_ILi64EEENS7_ILi256EEEEEENS_10bfloat16_tEfNS_4arch4Sm80ELb0ELb0ELb1ELb1ELb0ELb0ELb0ELb0ELi2ELi2ELi2ELi1ELb1EEENS1_24CollectiveEpilogueBwdGQAISB_fSE_Li256ELb1ELb0EEENS1_19SingleTileSchedulerILb1ELb0ELb0ELi64EEEEEEEEEvNT_6ParamsE,@function
        .size           _ZN7cutlass13device_kernelIN5flash19enable_sm80_to_sm89INS1_16FlashAttnBwdSm80INS1_25CollectiveMainloopBwdSm80ILi1ELi1EN4cute5tupleIJNS5_1CILi32EEENS7_ILi64EEENS7_ILi256EEEEEENS_10bfloat16_tEfNS_4arch4Sm80ELb0ELb0ELb1ELb1ELb0ELb0ELb0ELb0ELi2ELi2ELi2ELi1ELb1EEENS1_24CollectiveEpilogueBwdGQAISB_fSE_Li256ELb1ELb0EEENS1_19SingleTileSchedulerILb1ELb0ELb0ELi64EEEEEEEEEvNT_6ParamsE,(.L_x_133 - _ZN7cutlass13device_kernelIN5flash19enable_sm80_to_sm89INS1_16FlashAttnBwdSm80INS1_25CollectiveMainloopBwdSm80ILi1ELi1EN4cute5tupleIJNS5_1CILi32EEENS7_ILi64EEENS7_ILi256EEEEEENS_10bfloat16_tEfNS_4arch4Sm80ELb0ELb0ELb1ELb1ELb0ELb0ELb0ELb0ELi2ELi2ELi2ELi1ELb1EEENS1_24CollectiveEpilogueBwdGQAISB_fSE_Li256ELb1ELb0EEENS1_19SingleTileSchedulerILb1ELb0ELb0ELi64EEEEEEEEEvNT_6ParamsE)
        .other          _ZN7cutlass13device_kernelIN5flash19enable_sm80_to_sm89INS1_16FlashAttnBwdSm80INS1_25CollectiveMainloopBwdSm80ILi1ELi1EN4cute5tupleIJNS5_1CILi32EEENS7_ILi64EEENS7_ILi256EEEEEENS_10bfloat16_tEfNS_4arch4Sm80ELb0ELb0ELb1ELb1ELb0ELb0ELb0ELb0ELi2ELi2ELi2ELi1ELb1EEENS1_24CollectiveEpilogueBwdGQAISB_fSE_Li256ELb1ELb0EEENS1_19SingleTileSchedulerILb1ELb0ELb0ELi64EEEEEEEEEvNT_6ParamsE,@"STO_CUDA_ENTRY STV_DEFAULT"
_ZN7cutlass13device_kernelIN5flash19enable_sm80_to_sm89INS1_16FlashAttnBwdSm80INS1_25CollectiveMainloopBwdSm80ILi1ELi1EN4cute5tupleIJNS5_1CILi32EEENS7_ILi64EEENS7_ILi256EEEEEENS_10bfloat16_tEfNS_4arch4Sm80ELb0ELb0ELb1ELb1ELb0ELb0ELb0ELb0ELi2ELi2ELi2ELi1ELb1EEENS1_24CollectiveEpilogueBwdGQAISB_fSE_Li256ELb1ELb0EEENS1_19SingleTileSchedulerILb1ELb0ELb0ELi64EEEEEEEEEvNT_6ParamsE:
[----:B------:R-:W-:Y:S01]  /*0000*/  LDC R1, c[0x0][0x37c] ;  /* 0x0000df00ff017b82 */ /* 0x000fe20000000800 */
[----:B------:R-:W-:Y:S05]  /*0010*/  EXIT ;  /* 0x000000000000794d */ /* 0x000fea0003800000 */
.L_x_3:
        /* <DEDUP_REMOVED lines=14> */
.L_x_133:


//--------------------- .text._ZN7cutlass13device_kernelIN5flash19enable_sm80_to_sm89INS1_16FlashAttnBwdSm80INS1_25CollectiveMainloopBwdSm80ILi1ELi1EN4cute5tupleIJNS5_1CILi32EEENS7_ILi64EEENS7_ILi256EEEEEENS_10bfloat16_tEfNS_4arch4Sm80ELb0ELb1ELb1ELb0ELb0ELb0ELb0ELb0ELi2ELi2ELi2ELi1ELb1EEENS1_21CollectiveEpilogueBwdISB_SC_SE_Li256ELb0ELb0ELi4EEENS1_19SingleTileSchedulerILb0ELb0ELb0ELi64EEEEEEEEEvNT_6ParamsE --------------------------
	.section	.text._ZN7cutlass13device_kernelIN5flash19enable_sm80_to_sm89INS1_16FlashAttnBwdSm80INS1_25CollectiveMainloopBwdSm80ILi1ELi1EN4cute5tupleIJNS5_1CILi32EEENS7_ILi64EEENS7_ILi256EEEEEENS_10bfloat16_tEfNS_4arch4Sm80ELb0ELb1ELb1ELb0ELb0ELb0ELb0ELb0ELi2ELi2ELi2ELi1ELb1EEENS1_21CollectiveEpilogueBwdISB_SC_SE_Li256ELb0ELb0ELi4EEENS1_19SingleTileSchedulerILb0ELb0ELb0ELi64EEEEEEEEEvNT_6ParamsE,"ax",@progbits
	.align	128
.text._ZN7cutlass13device_kernelIN5flash19enable_sm80_to_sm89INS1_16FlashAttnBwdSm80INS1_25CollectiveMainloopBwdSm80ILi1ELi1EN4cute5tupleIJNS5_1CILi32EEENS7_ILi64EEENS7_ILi256EEEEEENS_10bfloat16_tEfNS_4arch4Sm80ELb0ELb1ELb1ELb0ELb0ELb0ELb0ELb0ELi2ELi2ELi2ELi1ELb1EEENS1_21CollectiveEpilogueBwdISB_SC_SE_Li256ELb0ELb0ELi4EEENS1_19SingleTileSchedulerILb0ELb0ELb0ELi64EEEEEEEEEvNT_6ParamsE:
        .type           _ZN7cutlass13device_kernelIN5flash19enable_sm80_to_sm89INS1_16FlashAttnBwdSm80INS1_25CollectiveMainloopBwdSm80ILi1ELi1EN4cute5tupleIJNS5_1CILi32EEENS7_ILi64EEENS7_ILi256EEEEEENS_10bfloat16_tEfNS_4arch4Sm80ELb0ELb1ELb1ELb0ELb0ELb0ELb0ELb0ELi2ELi2ELi2ELi1ELb1EEENS1_21CollectiveEpilogueBwdISB_SC_SE_Li256ELb0ELb0ELi4EEENS1_19SingleTileSchedulerILb0ELb0ELb0ELi64EEEEEEEEEvNT_6ParamsE,@function
        .size           _ZN7cutlass13device_kernelIN5flash19enable_sm80_to_sm89INS1_16FlashAttnBwdSm80INS1_25CollectiveMainloopBwdSm80ILi1ELi1EN4cute5tupleIJNS5_1CILi32EEENS7_ILi64EEENS7_ILi256EEEEEENS_10bfloat16_tEfNS_4arch4Sm80ELb0ELb1ELb1ELb0ELb0ELb0ELb0ELb0ELi2ELi2ELi2ELi1ELb1EEENS1_21CollectiveEpilogueBwdISB_SC_SE_Li256ELb0ELb0ELi4EEENS1_19SingleTileSchedulerILb0ELb0ELb0ELi64EEEEEEEEEvNT_6ParamsE,(.L_x_134 - _ZN7cutlass13device_kernelIN5flash19enable_sm80_to_sm89INS1_16FlashAttnBwdSm80INS1_25CollectiveMainloopBwdSm80ILi1ELi1EN4cute5tupleIJNS5_1CILi32EEENS7_ILi64EEENS7_ILi256EEEEEENS_10bfloat16_tEfNS_4arch4Sm80ELb0ELb1ELb1ELb0ELb0ELb0ELb0ELb0ELi2ELi2ELi2ELi1ELb1EEENS1_21CollectiveEpilogueBwdISB_SC_SE_Li256ELb0ELb0ELi4EEENS1_19SingleTileSchedulerILb0ELb0ELb0ELi64EEEEEEEEEvNT_6ParamsE)
        .other          _ZN7cutlass13device_kernelIN5flash19enable_sm80_to_sm89INS1_16FlashAttnBwdSm80INS1_25CollectiveMainloopBwdSm80ILi1ELi1EN4cute5tupleIJNS5_1CILi32EEENS7_ILi64EEENS7_ILi256EEEEEENS_10bfloat16_tEfNS_4arch4Sm80ELb0ELb1ELb1ELb0ELb0ELb0ELb0ELb0ELi2ELi2ELi2ELi1ELb1EEENS1_21CollectiveEpilogueBwdISB_SC_SE_Li256ELb0ELb0ELi4EEENS1_19SingleTileSchedulerILb0ELb0ELb0ELi64EEEEEEEEEvNT_6ParamsE,@"STO_CUDA_ENTRY STV_DEFAULT"
_ZN7cutlass13device_kernelIN5flash19enable_sm80_to_sm89INS1_16FlashAttnBwdSm80INS1_25CollectiveMainloopBwdSm80ILi1ELi1EN4cute5tupleIJNS5_1CILi32EEENS7_ILi64EEENS7_ILi256EEEEEENS_10bfloat16_tEfNS_4arch4Sm80ELb0ELb1ELb1ELb0ELb0ELb0ELb0ELb0ELi2ELi2ELi2ELi1ELb1EEENS1_21CollectiveEpilogueBwdISB_SC_SE_Li256ELb0ELb0ELi4EEENS1_19SingleTileSchedulerILb0ELb0ELb0ELi64EEEEEEEEEvNT_6ParamsE:
[----:B------:R-:W-:Y:S01]  /*0000*/  LDC R1, c[0x0][0x37c] ;  /* 0x0000df00ff017b82 */ /* 0x000fe20000000800 */
[----:B------:R-:W-:Y:S05]  /*0010*/  EXIT ;  /* 0x000000000000794d */ /* 0x000fea0003800000 */
.L_x_4:
        /* <DEDUP_REMOVED lines=14> */
.L_x_134:


//--------------------- .text._ZN7cutlass13device_kernelIN5flash19enable_sm80_to_sm89INS1_16FlashAttnBwdSm80INS1_25CollectiveMainloopBwdSm80ILi1ELi1EN4cute5tupleIJNS5_1CILi32EEENS7_ILi64EEENS7_ILi256EEEEEENS_10bfloat16_tEfNS_4arch4Sm80ELb0ELb1ELb1ELb0ELb0ELb0ELb0ELb0ELi2ELi2ELi2ELi1ELb1EEENS1_24CollectiveEpilogueBwdGQAISB_fSE_Li256ELb0ELb0EEENS1_19SingleTileSchedulerILb0ELb0ELb0ELi64EEEEEEEEEvNT_6ParamsE --------------------------
	.section	.text._ZN7cutlass13device_kernelIN5flash19enable_sm80_to_sm89INS1_16FlashAttnBwdSm80INS1_25CollectiveMainloopBwdSm80ILi1ELi1EN4cute5tupleIJNS5_1CILi32EEENS7_ILi64EEENS7_ILi256EEEEEENS_10bfloat16_tEfNS_4arch4Sm80ELb0ELb1ELb1ELb0ELb0ELb0ELb0ELb0ELi2ELi2ELi2ELi1ELb1EEENS1_24CollectiveEpilogueBwdGQAISB_fSE_Li256ELb0ELb0EEENS1_19SingleTileSchedulerILb0ELb0ELb0ELi64EEEEEEEEEvNT_6ParamsE,"ax",@progbits
	.align	128
.text._ZN7cutlass13device_kernelIN5flash19enable_sm80_to_sm89INS1_16FlashAttnBwdSm80INS1_25CollectiveMainloopBwdSm80ILi1ELi1EN4cute5tupleIJNS5_1CILi32EEENS7_ILi64EEENS7_ILi256EEEEEENS_10bfloat16_tEfNS_4arch4Sm80ELb0ELb1ELb1ELb0ELb0ELb0ELb0ELb0ELi2ELi2ELi2ELi1ELb1EEENS1_24CollectiveEpilogueBwdGQAISB_fSE_Li256ELb0ELb0EEENS1_19SingleTileSchedulerILb0ELb0ELb0ELi64EEEEEEEEEvNT_6ParamsE:
        .type           _ZN7cutlass13device_kernelIN5flash19enable_sm80_to_sm89INS1_16FlashAttnBwdSm80INS1_25CollectiveMainloopBwdSm80ILi1ELi1EN4cute5tupleIJNS5_1CILi32EEENS7_ILi64EEENS7_ILi256EEEEEENS_10bfloat16_tEfNS_4arch4Sm80ELb0ELb1ELb1ELb0ELb0ELb0ELb0ELb0ELi2ELi2ELi2ELi1ELb1EEENS1_24CollectiveEpilogueBwdGQAISB_fSE_Li256ELb0ELb0EEENS1_19SingleTileSchedulerILb0ELb0ELb0ELi64EEEEEEEEEvNT_6ParamsE,@function
        .size           _ZN7cutlass13device_kernelIN5flash19enable_sm80_to_sm89INS1_16FlashAttnBwdSm80INS1_25CollectiveMainloopBwdSm80ILi1ELi1EN4cute5tupleIJNS5_1CILi32EEENS7_ILi64EEENS7_ILi256EEEEEENS_10bfloat16_tEfNS_4arch4Sm80ELb0ELb1ELb1ELb0ELb0ELb0ELb0ELb0ELi2ELi2ELi2ELi1ELb1EEENS1_24CollectiveEpilogueBwdGQAISB_fSE_Li256ELb0ELb0EEENS1_19SingleTileSchedulerILb0ELb0ELb0ELi64EEEEEEEEEvNT_6ParamsE,(.L_x_135 - _ZN7cutlass13device_kernelIN5flash19enable_sm80_to_sm89INS1_16FlashAttnBwdSm80INS1_25CollectiveMainloopBwdSm80ILi1ELi1EN4cute5tupleIJNS5_1CILi32EEENS7_ILi64EEENS7_ILi256EEEEEENS_10bfloat16_tEfNS_4arch4Sm80ELb0ELb1ELb1ELb0ELb0ELb0ELb0ELb0ELi2ELi2ELi2ELi1ELb1EEENS1_24CollectiveEpilogueBwdGQAISB_fSE_Li256ELb0ELb0EEENS1_19SingleTileSchedulerILb0ELb0ELb0ELi64EEEEEEEEEvNT_6ParamsE)
        .other          _ZN7cutlass13device_kernelIN5flash19enable_sm80_to_sm89INS1_16FlashAttnBwdSm80INS1_25CollectiveMainloopBwdSm80ILi1ELi1EN4cute5tupleIJNS5_1CILi32EEENS7_ILi64EEENS7_ILi256EEEEEENS_10bfloat16_tEfNS_4arch4Sm80ELb0ELb1ELb1ELb0ELb0ELb0ELb0ELb0ELi2ELi2ELi2ELi1ELb1EEENS1_24CollectiveEpilogueBwdGQAISB_fSE_Li256ELb0ELb0EEENS1_19SingleTileSchedulerILb0ELb0ELb0ELi64EEEEEEEEEvNT_6ParamsE,@"STO_CUDA_ENTRY STV_DEFAULT"
_ZN7cutlass13device_kernelIN5flash19enable_sm80_to_sm89INS1_16FlashAttnBwdSm80INS1_25CollectiveMainloopBwdSm80ILi1ELi1EN4cute5tupleIJNS5_1CILi32EEENS7_ILi64EEENS7_ILi256EEEEEENS_10bfloat16_tEfNS_4arch4Sm80ELb0ELb1ELb1ELb0ELb0ELb0ELb0ELb0ELi2ELi2ELi2ELi1ELb1EEENS1_24CollectiveEpilogueBwdGQAISB_fSE_Li256ELb0ELb0EEENS1_19SingleTileSchedulerILb0ELb0ELb0ELi64EEEEEEEEEvNT_6ParamsE:
[----:B------:R-:W-:Y:S01]  /*0000*/  LDC R1, c[0x0][0x37c] ;  /* 0x0000df00ff017b82 */ /* 0x000fe20000000800 */
[----:B------:R-:W-:Y:S05]  /*0010*/  EXIT ;  /* 0x000000000000794d */ /* 0x000fea0003800000 */
.L_x_5:
        /* <DEDUP_REMOVED lines=14> */
.L_x_135:


//--------------------- .text._ZN7cutlass13device_kernelIN5flash19enable_sm80_to_sm89INS1_16FlashAttnBwdSm80INS1_25CollectiveMainloopBwdSm80ILi1ELi1EN4cute5tupleIJNS5_1CILi32EEENS7_ILi64EEENS7_ILi256EEEEEENS_10bfloat16_tEfNS_4arch4Sm80ELb0ELb1ELb1ELb1ELb0ELb0ELb0ELb0ELi2ELi2ELi2ELi1ELb1EEENS1_21CollectiveEpilogueBwdISB_SC_SE_Li256ELb1ELb0ELi4EEENS1_19SingleTileSchedulerILb1ELb0ELb0ELi64EEEEEEEEEvNT_6ParamsE --------------------------
	.section	.text._ZN7cutlass13device_kernelIN5flash19enable_sm80_to_sm89INS1_16FlashAttnBwdSm80INS1_25CollectiveMainloopBwdSm80ILi1ELi1EN4cute5tupleIJNS5_1CILi32EEENS7_ILi64EEENS7_ILi256EEEEEENS_10bfloat16_tEfNS_4arch4Sm80ELb0ELb1ELb1ELb1ELb0ELb0ELb0ELb0ELi2ELi2ELi2ELi1ELb1EEENS1_21CollectiveEpilogueBwdISB_SC_SE_Li256ELb1ELb0ELi4EEENS1_19SingleTileSchedulerILb1ELb0ELb0ELi64EEEEEEEEEvNT_6ParamsE,"ax",@progbits
	.align	128
.text._ZN7cutlass13device_kernelIN5flash19enable_sm80_to_sm89INS1_16FlashAttnBwdSm80INS1_25CollectiveMainloopBwdSm80ILi1ELi1EN4cute5tupleIJNS5_1CILi32EEENS7_ILi64EEENS7_ILi256EEEEEENS_10bfloat16_tEfNS_4arch4Sm80ELb0ELb1ELb1ELb1ELb0ELb0ELb0ELb0ELi2ELi2ELi2ELi1ELb1EEENS1_21CollectiveEpilogueBwdISB_SC_SE_Li256ELb1ELb0ELi4EEENS1_19SingleTileSchedulerILb1ELb0ELb0ELi64EEEEEEEEEvNT_6ParamsE:
        .type           _ZN7cutlass13device_kernelIN5flash19enable_sm80_to_sm89INS1_16FlashAttnBwdSm80INS1_25CollectiveMainloopBwdSm80ILi1ELi1EN4cute5tupleIJNS5_1CILi32EEENS7_ILi64EEENS7_ILi256EEEEEENS_10bfloat16_tEfNS_4arch4Sm80ELb0ELb1ELb1ELb1ELb0ELb0ELb0ELb0ELi2ELi2ELi2ELi1ELb1EEENS1_21CollectiveEpilogueBwdISB_SC_SE_Li256ELb1ELb0ELi4EEENS1_19SingleTileSchedulerILb1ELb0ELb0ELi64EEEEEEEEEvNT_6ParamsE,@function
        .size           _ZN7cutlass13device_kernelIN5flash19enable_sm80_to_sm89INS1_16FlashAttnBwdSm80INS1_25CollectiveMainloopBwdSm80ILi1ELi1EN4cute5tupleIJNS5_1CILi32EEENS7_ILi64EEENS7_ILi256EEEEEENS_10bfloat16_tEfNS_4arch4Sm80ELb0ELb1ELb1ELb1ELb0ELb0ELb0ELb0ELi2ELi2ELi2ELi1ELb1EEENS1_21CollectiveEpilogueBwdISB_SC_SE_Li256ELb1ELb0ELi4EEENS1_19SingleTileSchedulerILb1ELb0ELb0ELi64EEEEEEEEEvNT_6ParamsE,(.L_x_136 - _ZN7cutlass13device_kernelIN5flash19enable_sm80_to_sm89INS1_16FlashAttnBwdSm80INS1_25CollectiveMainloopBwdSm80ILi1ELi1EN4cute5tupleIJNS5_1CILi32EEENS7_ILi64EEENS7_ILi256EEEEEENS_10bfloat16_tEfNS_4arch4Sm80ELb0ELb1ELb1ELb1ELb0ELb0ELb0ELb0ELi2ELi2ELi2ELi1ELb1EEENS1_21CollectiveEpilogueBwdISB_SC_SE_Li256ELb1ELb0ELi4EEENS1_19SingleTileSchedulerILb1ELb0ELb0ELi64EEEEEEEEEvNT_6ParamsE)
        .other          _ZN7cutlass13device_kernelIN5flash19enable_sm80_to_sm89INS1_16FlashAttnBwdSm80INS1_25CollectiveMainloopBwdSm80ILi1ELi1EN4cute5tupleIJNS5_1CILi32EEENS7_ILi64EEENS7_ILi256EEEEEENS_10bfloat16_tEfNS_4arch4Sm80ELb0ELb1ELb1ELb1ELb0ELb0ELb0ELb0ELi2ELi2ELi2ELi1ELb1EEENS1_21CollectiveEpilogueBwdISB_SC_SE_Li256ELb1ELb0ELi4EEENS1_19SingleTileSchedulerILb1ELb0ELb0ELi64EEEEEEEEEvNT_6ParamsE,@"STO_CUDA_ENTRY STV_DEFAULT"
_ZN7cutlass13device_kernelIN5flash19enable_sm80_to_sm89INS1_16FlashAttnBwdSm80INS1_25CollectiveMainloopBwdSm80ILi1ELi1EN4cute5tupleIJNS5_1CILi32EEENS7_ILi64EEENS7_ILi256EEEEEENS_10bfloat16_tEfNS_4arch4Sm80ELb0ELb1ELb1ELb1ELb0ELb0ELb0ELb0ELi2ELi2ELi2ELi1ELb1EEENS1_21CollectiveEpilogueBwdISB_SC_SE_Li256ELb1ELb0ELi4EEENS1_19SingleTileSchedulerILb1ELb0ELb0ELi64EEEEEEEEEvNT_6ParamsE:
[----:B------:R-:W-:Y:S01]  /*0000*/  LDC R1, c[0x0][0x37c] ;  /* 0x0000df00ff017b82 */ /* 0x000fe20000000800 */
[----:B------:R-:W-:Y:S05]  /*0010*/  EXIT ;  /* 0x000000000000794d */ /* 0x000fea0003800000 */
.L_x_6:
        /* <DEDUP_REMOVED lines=14> */
.L_x_136:


//--------------------- .text._ZN7cutlass13device_kernelIN5flash19enable_sm80_to_sm89INS1_16FlashAttnBwdSm80INS1_25CollectiveMainloopBwdSm80ILi1ELi1EN4cute5tupleIJNS5_1CILi32EEENS7_ILi64EEENS7_ILi256EEEEEENS_10bfloat16_tEfNS_4arch4Sm80ELb0ELb1ELb1ELb1ELb0ELb0ELb0ELb0ELi2ELi2ELi2ELi1ELb1EEENS1_24CollectiveEpilogueBwdGQAISB_fSE_Li256ELb1ELb0EEENS1_19SingleTileSchedulerILb1ELb0ELb0ELi64EEEEEEEEEvNT_6ParamsE --------------------------
	.section	.text._ZN7cutlass13device_kernelIN5flash19enable_sm80_to_sm89INS1_16FlashAttnBwdSm80INS1_25CollectiveMainloopBwdSm80ILi1ELi1EN4cute5tupleIJNS5_1CILi32EEENS7_ILi64EEENS7_ILi256EEEEEENS_10bfloat16_tEfNS_4arch4Sm80ELb0ELb1ELb1ELb1ELb0ELb0ELb0ELb0ELi2ELi2ELi2ELi1ELb1EEENS1_24CollectiveEpilogueBwdGQAISB_fSE_Li256ELb1ELb0EEENS1_19SingleTileSchedulerILb1ELb0ELb0ELi64EEEEEEEEEvNT_6ParamsE,"ax",@progbits
	.align	128
.text._ZN7cutlass13device_kernelIN5flash19enable_sm80_to_sm89INS1_16FlashAttnBwdSm80INS1_25CollectiveMainloopBwdSm80ILi1ELi1EN4cute5tupleIJNS5_1CILi32EEENS7_ILi64EEENS7_ILi256EEEEEENS_10bfloat16_tEfNS_4arch4Sm80ELb0ELb1ELb1ELb1ELb0ELb0ELb0ELb0ELi2ELi2ELi2ELi1ELb1EEENS1_24CollectiveEpilogueBwdGQAISB_fSE_Li256ELb1ELb0EEENS1_19SingleTileSchedulerILb1ELb0ELb0ELi64EEEEEEEEEvNT_6ParamsE:
        .type           _ZN7cutlass13device_kernelIN5flash19enable_sm80_to_sm89INS1_16FlashAttnBwdSm80INS1_25CollectiveMainloopBwdSm80ILi1ELi1EN4cute5tupleIJNS5_1CILi32EEENS7_ILi64EEENS7_ILi256EEEEEENS_10bfloat16_tEfNS_4arch4Sm80ELb0ELb1ELb1ELb1ELb0ELb0ELb0ELb0ELi2ELi2ELi2ELi1ELb1EEENS1_24CollectiveEpilogueBwdGQAISB_fSE_Li256ELb1ELb0EEENS1_19SingleTileSchedulerILb1ELb0ELb0ELi64EEEEEEEEEvNT_6ParamsE,@function
        .size           _ZN7cutlass13device_kernelIN5flash19enable_sm80_to_sm89INS1_16FlashAttnBwdSm80INS1_25CollectiveMainloopBwdSm80ILi1ELi1EN4cute5tupleIJNS5_1CILi32EEENS7_ILi64EEENS7_ILi256EEEEEENS_10bfloat16_tEfNS_4arch4Sm80ELb0ELb1ELb1ELb1ELb0ELb0ELb0ELb0ELi2ELi2ELi2ELi1ELb1EEENS1_24CollectiveEpilogueBwdGQAISB_fSE_Li256ELb1ELb0EEENS1_19SingleTileSchedulerILb1ELb0ELb0ELi64EEEEEEEEEvNT_6ParamsE,(.L_x_137 - _ZN7cutlass13device_kernelIN5flash19enable_sm80_to_sm89INS1_16FlashAttnBwdSm80INS1_25CollectiveMainloopBwdSm80ILi1ELi1EN4cute5tupleIJNS5_1CILi32EEENS7_ILi64EEENS7_ILi256EEEEEENS_10bfloat16_tEfNS_4arch4Sm80ELb0ELb1ELb1ELb1ELb0ELb0ELb0ELb0ELi2ELi2ELi2ELi1ELb1EEENS1_24CollectiveEpilogueBwdGQAISB_fSE_Li256ELb1ELb0EEENS1_19SingleTileSchedulerILb1ELb0ELb0ELi64EEEEEEEEEvNT_6ParamsE)
        .other          _ZN7cutlass13device_kernelIN5flash19enable_sm80_to_sm89INS1_16FlashAttnBwdSm80INS1_25CollectiveMainloopBwdSm80ILi1ELi1EN4cute5tupleIJNS5_1CILi32EEENS7_ILi64EEENS7_ILi256EEEEEENS_10bfloat16_tEfNS_4arch4Sm80ELb0ELb1ELb1ELb1ELb0ELb0ELb0ELb0ELi2ELi2ELi2ELi1ELb1EEENS1_24CollectiveEpilogueBwdGQAISB_fSE_Li256ELb1ELb0EEENS1_19SingleTileSchedulerILb1ELb0ELb0ELi64EEEEEEEEEvNT_6ParamsE,@"STO_CUDA_ENTRY STV_DEFAULT"
_ZN7cutlass13device_kernelIN5flash19enable_sm80_to_sm89INS1_16FlashAttnBwdSm80INS1_25CollectiveMainloopBwdSm80ILi1ELi1EN4cute5tupleIJNS5_1CILi32EEENS7_ILi64EEENS7_ILi256EEEEEENS_10bfloat16_tEfNS_4arch4Sm80ELb0ELb1ELb1ELb1ELb0ELb0ELb0ELb0ELi2ELi2ELi2ELi1ELb1EEENS1_24CollectiveEpilogueBwdGQAISB_fSE_Li256ELb1ELb0EEENS1_19SingleTileSchedulerILb1ELb0ELb0ELi64EEEEEEEEEvNT_6ParamsE:
[----:B------:R-:W-:Y:S01]  /*0000*/  LDC R1, c[0x0][0x37c] ;  /* 0x0000df00ff017b82 */ /* 0x000fe20000000800 */
[----:B------:R-:W-:Y:S05]  /*0010*/  EXIT ;  /* 0x000000000000794d */ /* 0x000fea0003800000 */
.L_x_7:
        /* <DEDUP_REMOVED lines=14> */
.L_x_137:


//--------------------- .text._ZN7cutlass13device_kernelIN5flash19enable_sm80_to_sm89INS1_16FlashAttnBwdSm80INS1_25CollectiveMainloopBwdSm80ILi1ELi1EN4cute5tupleIJNS5_1CILi32EEENS7_ILi64EEENS7_ILi256EEEEEENS_10bfloat16_tEfNS_4arch4Sm80ELb1ELb0ELb1ELb0ELb0ELb0ELb0ELb0ELi2ELi2ELi2ELi1ELb1EEENS1_21CollectiveEpilogueBwdISB_SC_SE_Li256ELb0ELb0ELi4EEENS1_25SingleTileBwdLPTSchedulerILb0ELi64ELb0EEEEEEEEEvNT_6ParamsE --------------------------
	.section	.text._ZN7cutlass13device_kernelIN5flash19enable_sm80_to_sm89INS1_16FlashAttnBwdSm80INS1_25CollectiveMainloopBwdSm80ILi1ELi1EN4cute5tupleIJNS5_1CILi32EEENS7_ILi64EEENS7_ILi256EEEEEENS_10bfloat16_tEfNS_4arch4Sm80ELb1ELb0ELb1ELb0ELb0ELb0ELb0ELb0ELi2ELi2ELi2ELi1ELb1EEENS1_21CollectiveEpilogueBwdISB_SC_SE_Li256ELb0ELb0ELi4EEENS1_25SingleTileBwdLPTSchedulerILb0ELi64ELb0EEEEEEEEEvNT_6ParamsE,"ax",@progbits
	.align	128
.text._ZN7cutlass13device_kernelIN5flash19enable_sm80_to_sm89INS1_16FlashAttnBwdSm80INS1_25CollectiveMainloopBwdSm80ILi1ELi1EN4cute5tupleIJNS5_1CILi32EEENS7_ILi64EEENS7_ILi256EEEEEENS_10bfloat16_tEfNS_4arch4Sm80ELb1ELb0ELb1ELb0ELb0ELb0ELb0ELb0ELi2ELi2ELi2ELi1ELb1EEENS1_21CollectiveEpilogueBwdISB_SC_SE_Li256ELb0ELb0ELi4EEENS1_25SingleTileBwdLPTSchedulerILb0ELi64ELb0EEEEEEEEEvNT_6ParamsE:
        .type           _ZN7cutlass13device_kernelIN5flash19enable_sm80_to_sm89INS1_16FlashAttnBwdSm80INS1_25CollectiveMainloopBwdSm80ILi1ELi1EN4cute5tupleIJNS5_1CILi32EEENS7_ILi64EEENS7_ILi256EEEEEENS_10bfloat16_tEfNS_4arch4Sm80ELb1ELb0ELb1ELb0ELb0ELb0ELb0ELb0ELi2ELi2ELi2ELi1ELb1EEENS1_21CollectiveEpilogueBwdISB_SC_SE_Li256ELb0ELb0ELi4EEENS1_25SingleTileBwdLPTSchedulerILb0ELi64ELb0EEEEEEEEEvNT_6ParamsE,@function
        .size           _ZN7cutlass13device_kernelIN5flash19enable_sm80_to_sm89INS1_16FlashAttnBwdSm80INS1_25CollectiveMainloopBwdSm80ILi1ELi1EN4cute5tupleIJNS5_1CILi32EEENS7_ILi64EEENS7_ILi256EEEEEENS_10bfloat16_tEfNS_4arch4Sm80ELb1ELb0ELb1ELb0ELb0ELb0ELb0ELb0ELi2ELi2ELi2ELi1ELb1EEENS1_21CollectiveEpilogueBwdISB_SC_SE_Li256ELb0ELb0ELi4EEENS1_25SingleTileBwdLPTSchedulerILb0ELi64ELb0EEEEEEEEEvNT_6ParamsE,(.L_x_138 - _ZN7cutlass13device_kernelIN5flash19enable_sm80_to_sm89INS1_16FlashAttnBwdSm80INS1_25CollectiveMainloopBwdSm80ILi1ELi1EN4cute5tupleIJNS5_1CILi32EEENS7_ILi64EEENS7_ILi256EEEEEENS_10bfloat16_tEfNS_4arch4Sm80ELb1ELb0ELb1ELb0ELb0ELb0ELb0ELb0ELi2ELi2ELi2ELi1ELb1EEENS1_21CollectiveEpilogueBwdISB_SC_SE_Li256ELb0ELb0ELi4EEENS1_25SingleTileBwdLPTSchedulerILb0ELi64ELb0EEEEEEEEEvNT_6ParamsE)
        .other          _ZN7cutlass13device_kernelIN5flash19enable_sm80_to_sm89INS1_16FlashAttnBwdSm80INS1_25CollectiveMainloopBwdSm80ILi1ELi1EN4cute5tupleIJNS5_1CILi32EEENS7_ILi64EEENS7_ILi256EEEEEENS_10bfloat16_tEfNS_4arch4Sm80ELb1ELb0ELb1ELb0ELb0ELb0ELb0ELb0ELi2ELi2ELi2ELi1ELb1EEENS1_21CollectiveEpilogueBwdISB_SC_SE_Li256ELb0ELb0ELi4EEENS1_25SingleTileBwdLPTSchedulerILb0ELi64ELb0EEEEEEEEEvNT_6ParamsE,@"STO_CUDA_ENTRY STV_DEFAULT"
_ZN7cutlass13device_kernelIN5flash19enable_sm80_to_sm89INS1_16FlashAttnBwdSm80INS1_25CollectiveMainloopBwdSm80ILi1ELi1EN4cute5tupleIJNS5_1CILi32EEENS7_ILi64EEENS7_ILi256EEEEEENS_10bfloat16_tEfNS_4arch4Sm80ELb1ELb0ELb1ELb0ELb0ELb0ELb0ELb0ELi2ELi2ELi2ELi1ELb1EEENS1_21CollectiveEpilogueBwdISB_SC_SE_Li256ELb0ELb0ELi4EEENS1_25SingleTileBwdLPTSchedulerILb0ELi64ELb0EEEEEEEEEvNT_6ParamsE:
[----:B------:R-:W-:Y:S01]  /*0000*/  LDC R1, c[0x0][0x37c] ;  /* 0x0000df00ff017b82 */ /* 0x000fe20000000800 */
[----:B------:R-:W-:Y:S05]  /*0010*/  EXIT ;  /* 0x000000000000794d */ /* 0x000fea0003800000 */
.L_x_8:
        /* <DEDUP_REMOVED lines=14> */
.L_x_138:


//--------------------- .text._ZN7cutlass13device_kernelIN5flash19enable_sm80_to_sm89INS1_16FlashAttnBwdSm80INS1_25CollectiveMainloopBwdSm80ILi1ELi1EN4cute5tupleIJNS5_1CILi32EEENS7_ILi64EEENS7_ILi256EEEEEENS_10bfloat16_tEfNS_4arch4Sm80ELb1ELb0ELb1ELb0ELb0ELb0ELb0ELb0ELi2ELi2ELi2ELi1ELb1EEENS1_24CollectiveEpilogueBwdGQAISB_fSE_Li256ELb0ELb0EEENS1_25SingleTileBwdLPTSchedulerILb0ELi64ELb0EEEEEEEEEvNT_6ParamsE --------------------------
	.section	.text._ZN7cutlass13device_kernelIN5flash19enable_sm80_to_sm89INS1_16FlashAttnBwdSm80INS1_25CollectiveMainloopBwdSm80ILi1ELi1EN4cute5tupleIJNS5_1CILi32EEENS7_ILi64EEENS7_ILi256EEEEEENS_10bfloat16_tEfNS_4arch4Sm80ELb1ELb0ELb1ELb0ELb0ELb0ELb0ELb0ELi2ELi2ELi2ELi1ELb1EEENS1_24CollectiveEpilogueBwdGQAISB_fSE_Li256ELb0ELb0EEENS1_25SingleTileBwdLPTSchedulerILb0ELi64ELb0EEEEEEEEEvNT_6ParamsE,"ax",@progbits
	.align	128
.text._ZN7cutlass13device_kernelIN5flash19enable_sm80_to_sm89INS1_16FlashAttnBwdSm80INS1_25CollectiveMainloopBwdSm80ILi1ELi1EN4cute5tupleIJNS5_1CILi32EEENS7_ILi64EEENS7_ILi256EEEEEENS_10bfloat16_tEfNS_4arch4Sm80ELb1ELb0ELb1ELb0ELb0ELb0ELb0ELb0ELi2ELi2ELi2ELi1ELb1EEENS1_24CollectiveEpilogueBwdGQAISB_fSE_Li256ELb0ELb0EEENS1_25SingleTileBwdLPTSchedulerILb0ELi64ELb0EEEEEEEEEvNT_6ParamsE:
        .type           _ZN7cutlass13device_kernelIN5flash19enable_sm80_to_sm89INS1_16FlashAttnBwdSm80INS1_25CollectiveMainloopBwdSm80ILi1ELi1EN4cute5tupleIJNS5_1CILi32EEENS7_ILi64EEENS7_ILi256EEEEEENS_10bfloat16_tEfNS_4arch4Sm80ELb1ELb0ELb1ELb0ELb0ELb0ELb0ELb0ELi2ELi2ELi2ELi1ELb1EEENS1_24CollectiveEpilogueBwdGQAISB_fSE_Li256ELb0ELb0EEENS1_25SingleTileBwdLPTSchedulerILb0ELi64ELb0EEEEEEEEEvNT_6ParamsE,@function
        .size           _ZN7cutlass13device_kernelIN5flash19enable_sm80_to_sm89INS1_16FlashAttnBwdSm80INS1_25CollectiveMainloopBwdSm80ILi1ELi1EN4cute5tupleIJNS5_1CILi32EEENS7_ILi64EEENS7_ILi256EEEEEENS_10bfloat16_tEfNS_4arch4Sm80ELb1ELb0ELb1ELb0ELb0ELb0ELb0ELb0ELi2ELi2ELi2ELi1ELb1EEENS1_24CollectiveEpilogueBwdGQAISB_fSE_Li256ELb0ELb0EEENS1_25SingleTileBwdLPTSchedulerILb0ELi64ELb0EEEEEEEEEvNT_6ParamsE,(.L_x_139 - _ZN7cutlass13device_kernelIN5flash19enable_sm80_to_sm89INS1_16FlashAttnBwdSm80INS1_25CollectiveMainloopBwdSm80ILi1ELi1EN4cute5tupleIJNS5_1CILi32EEENS7_ILi64EEENS7_ILi256EEEEEENS_10bfloat16_tEfNS_4arch4Sm80ELb1ELb0ELb1ELb0ELb0ELb0ELb0ELb0ELi2ELi2ELi2ELi1ELb1EEENS1_24CollectiveEpilogueBwdGQAISB_fSE_Li256ELb0ELb0EEENS1_25SingleTileBwdLPTSchedulerILb0ELi64ELb0EEEEEEEEEvNT_6ParamsE)
        .other          _ZN7cutlass13device_kernelIN5flash19enable_sm80_to_sm89INS1_16FlashAttnBwdSm80INS1_25CollectiveMainloopBwdSm80ILi1ELi1EN4cute5tupleIJNS5_1CILi32EEENS7_ILi64EEENS7_ILi256EEEEEENS_10bfloat16_tEfNS_4arch4Sm80ELb1ELb0ELb1ELb0ELb0ELb0ELb0ELb0ELi2ELi2ELi2ELi1ELb1EEENS1_24CollectiveEpilogueBwdGQAISB_fSE_Li256ELb0ELb0EEENS1_25SingleTileBwdLPTSchedulerILb0ELi64ELb0EEEEEEEEEvNT_6ParamsE,@"STO_CUDA_ENTRY STV_DEFAULT"
_ZN7cutlass13device_kernelIN5flash19enable_sm80_to_sm89INS1_16FlashAttnBwdSm80INS1_25CollectiveMainloopBwdSm80ILi1ELi1EN4cute5tupleIJNS5_1CILi32EEENS7_ILi64EEENS7_ILi256EEEEEENS_10bfloat16_tEfNS_4arch4Sm80ELb1ELb0ELb1ELb0ELb0ELb0ELb0ELb0ELi2ELi2ELi2ELi1ELb1EEENS1_24CollectiveEpilogueBwdGQAISB_fSE_Li256ELb0ELb0EEENS1_25SingleTileBwdLPTSchedulerILb0ELi64ELb0EEEEEEEEEvNT_6ParamsE:
[----:B------:R-:W-:Y:S01]  /*0000*/  LDC R1, c[0x0][0x37c] ;  /* 0x0000df00ff017b82 */ /* 0x000fe20000000800 */
[----:B------:R-:W-:Y:S05]  /*0010*/  EXIT ;  /* 0x000000000000794d */ /* 0x000fea0003800000 */
.L_x_9:
        /* <DEDUP_REMOVED lines=14> */
.L_x_139:


//--------------------- .text._ZN7cutlass13device_kernelIN5flash22FlashAttnBwdPreprocessIN4cute5tupleIJNS3_1CILi32EEENS5_ILi256EEEEEENS_10bfloat16_tEfNS_4arch4Sm80ELb1ELb0EEEEEvNT_6ParamsE --------------------------
	.section	.text._ZN7cutlass13device_kernelIN5flash22FlashAttnBwdPreprocessIN4cute5tupleIJNS3_1CILi32EEENS5_ILi256EEEEEENS_10bfloat16_tEfNS_4arch4Sm80ELb1ELb0EEEEEvNT_6ParamsE,"ax",@progbits
	.align	128
.text._ZN7cutlass13device_kernelIN5flash22FlashAttnBwdPreprocessIN4cute5tupleIJNS3_1CILi32EEENS5_ILi256EEEEEENS_10bfloat16_tEfNS_4arch4Sm80ELb1ELb0EEEEEvNT_6ParamsE:
        .type           _ZN7cutlass13device_kernelIN5flash22FlashAttnBwdPreprocessIN4cute5tupleIJNS3_1CILi32EEENS5_ILi256EEEEEENS_10bfloat16_tEfNS_4arch4Sm80ELb1ELb0EEEEEvNT_6ParamsE,@function
        .size           _ZN7cutlass13device_kernelIN5flash22FlashAttnBwdPreprocessIN4cute5tupleIJNS3_1CILi32EEENS5_ILi256EEEEEENS_10bfloat16_tEfNS_4arch4Sm80ELb1ELb0EEEEEvNT_6ParamsE,(.L_x_140 - _ZN7cutlass13device_kernelIN5flash22FlashAttnBwdPreprocessIN4cute5tupleIJNS3_1CILi32EEENS5_ILi256EEEEEENS_10bfloat16_tEfNS_4arch4Sm80ELb1ELb0EEEEEvNT_6ParamsE)
        .other          _ZN7cutlass13device_kernelIN5flash22FlashAttnBwdPreprocessIN4cute5tupleIJNS3_1CILi32EEENS5_ILi256EEEEEENS_10bfloat16_tEfNS_4arch4Sm80ELb1ELb0EEEEEvNT_6ParamsE,@"STO_CUDA_ENTRY STV_DEFAULT"
_ZN7cutlass13device_kernelIN5flash22FlashAttnBwdPreprocessIN4cute5tupleIJNS3_1CILi32EEENS5_ILi256EEEEEENS_10bfloat16_tEfNS_4arch4Sm80ELb1ELb0EEEEEvNT_6ParamsE:
[----:B------:R-:W-:Y:S01]  /*0000*/  LDC R1, c[0x0][0x37c] ;  /* 0x0000df00ff017b82 */ /* 0x000fe20000000800 */
[----:B------:R-:W0:Y:S07]  /*0010*/  S2R R40, SR_CTAID.X ;  /* 0x0000000000287919 */ /* 0x000e2e0000002500 */
[----:B------:R-:W1:Y:S01]  /*0020*/  LDC R37, c[0x0][0x388] ;  /* 0x0000e200ff257b82 */ /* 0x000e620000000800 */
[----:B------:R-:W2:Y:S01]  /*0030*/  LDCU.64 UR4, c[0x0][0x358] ;  /* 0x00006b00ff0477ac */ /* 0x000ea20008000a00 */
[----:B------:R-:W-:Y:S01]  /*0040*/  IMAD.MOV.U32 R43, RZ, RZ, 0x7f800000 ;  /* 0x7f800000ff2b7424 */ /* 0x000fe200078e00ff */
[----:B------:R-:W3:Y:S05]  /*0050*/  S2R R41, SR_TID.X ;  /* 0x0000000000297919 */ /* 0x000eea0000002100 */
[----:B------:R-:W4:Y:S08]  /*0060*/  S2UR UR6, SR_CTAID.Y ;  /* 0x00000000000679c3 */ /* 0x000f300000002600 */
[----:B------:R-:W4:Y:S08]  /*0070*/  LDC.64 R4, c[0x0][0x400] ;  /* 0x00010000ff047b82 */ /* 0x000f300000000a00 */
[----:B------:R-:W2:Y:S01]  /*0080*/  S2UR UR7, SR_CTAID.Z ;  /* 0x00000000000779c3 */ /* 0x000ea20000002700 */
[----:B0-----:R-:W-:-:S07]  /*0090*/  IMAD.SHL.U32 R36, R40, 0x20, RZ ;  /* 0x0000002028247824 */ /* 0x001fce00078e00ff */
[----:B------:R-:W2:Y:S01]  /*00a0*/  LDC.64 R6, c[0x0][0x408] ;  /* 0x00010200ff067b82 */ /* 0x000ea20000000a00 */
[----:B-1----:R-:W-:-:S05]  /*00b0*/  IMAD.IADD R42, R37, 0x1, -R36 ;  /* 0x00000001252a7824 */ /* 0x002fca00078e0a24 */
[C---:B---3--:R-:W-:Y:S02]  /*00c0*/  ISETP.GE.AND P0, PT, R41.reuse, R42, PT ;  /* 0x0000002a2900720c */ /* 0x048fe40003f06270 */
[----:B------:R-:W0:Y:S02]  /*00d0*/  LDC.64 R12, c[0x0][0x3c0] ;  /* 0x0000f000ff0c7b82 */ /* 0x000e240000000a00 */
[----:B------:R-:W-:-:S06]  /*00e0*/  ISETP.GT.U32.OR P0, PT, R41, 0x1f, P0 ;  /* 0x0000001f2900780c */ /* 0x000fcc0000704470 */
[----:B------:R-:W1:Y:S08]  /*00f0*/  LDC.64 R10, c[0x0][0x3a8] ;  /* 0x0000ea00ff0a7b82 */ /* 0x000e700000000a00 */
[----:B------:R-:W3:Y:S01]  /*0100*/  @!P0 LDC.64 R8, c[0x0][0x3f8] ;  /* 0x0000fe00ff088b82 */ /* 0x000ee20000000a00 */
[----:B------:R-:W-:Y:S01]  /*0110*/  @!P0 IADD3 R2, PT, PT, R36, R41, RZ ;  /* 0x0000002924028210 */ /* 0x000fe20007ffe0ff */
[----:B------:R-:W-:-:S04]  /*0120*/  @!P0 IMAD.MOV.U32 R3, RZ, RZ, RZ ;  /* 0x000000ffff038224 */ /* 0x000fc800078e00ff */
[----:B----4-:R-:W-:Y:S02]  /*0130*/  @!P0 IMAD.WIDE.U32 R2, R4, UR6, R2 ;  /* 0x0000000604028c25 */ /* 0x010fe4000f8e0002 */
[----:B------:R-:W4:Y:S02]  /*0140*/  LDC.64 R46, c[0x0][0x3c8] ;  /* 0x0000f200ff2e7b82 */ /* 0x000f240000000a00 */
[----:B------:R-:W-:Y:S02]  /*0150*/  @!P0 IMAD R3, R5, UR6, R3 ;  /* 0x0000000605038c24 */ /* 0x000fe4000f8e0203 */
[----:B--2---:R-:W-:-:S04]  /*0160*/  @!P0 IMAD.WIDE.U32 R2, R6, UR7, R2 ;  /* 0x0000000706028c25 */ /* 0x004fc8000f8e0002 */
[----:B------:R-:W-:Y:S01]  /*0170*/  @!P0 IMAD R0, R7, UR7, R3 ;  /* 0x0000000707008c24 */ /* 0x000fe2000f8e0203 */
[----:B---3--:R-:W-:-:S04]  /*0180*/  @!P0 LEA R4, P1, R2, R8, 0x2 ;  /* 0x0000000802048211 */ /* 0x008fc800078210ff */
[----:B------:R-:W-:Y:S02]  /*0190*/  @!P0 LEA.HI.X R5, R2, R9, R0, 0x2, P1 ;  /* 0x0000000902058211 */ /* 0x000fe400008f1400 */
[----:B------:R-:W2:Y:S01]  /*01a0*/  LDC.64 R8, c[0x0][0x3a0] ;  /* 0x0000e800ff087b82 */ /* 0x000ea20000000a00 */
[----:B------:R-:W-:Y:S02]  /*01b0*/  SHF.L.U32 R38, R41, 0x3, RZ ;  /* 0x0000000329267819 */ /* 0x000fe400000006ff */
[----:B------:R-:W-:Y:S01]  /*01c0*/  SHF.R.U32.HI R60, RZ, 0x4, R41 ;  /* 0x00000004ff3c7819 */ /* 0x000fe20000011629 */
[----:B------:R-:W-:Y:S01]  /*01d0*/  IMAD.MOV.U32 R39, RZ, RZ, RZ ;  /* 0x000000ffff277224 */ /* 0x000fe200078e00ff */
[----:B------:R-:W-:Y:S01]  /*01e0*/  LOP3.LUT R38, R38, 0x78, RZ, 0xc0, !PT ;  /* 0x0000007826267812 */ /* 0x000fe200078ec0ff */
[----:B------:R1:W5:Y:S01]  /*01f0*/  @!P0 LDG.E R43, desc[UR4][R4.64] ;  /* 0x00000004042b8981 */ /* 0x000362000c1e1900 */
[----:B------:R-:W-:Y:S01]  /*0200*/  ISETP.GE.AND P0, PT, R60, R42, PT ;  /* 0x0000002a3c00720c */ /* 0x000fe20003f06270 */
[----:B------:R-:W-:-:S02]  /*0210*/  HFMA2 R61, -RZ, RZ, 0, 0 ;  /* 0x00000000ff3d7431 */ /* 0x000fc400000001ff */
[----:B------:R-:W-:Y:S01]  /*0220*/  VIADD R44, R60, 0x10 ;  /* 0x000000103c2c7836 */ /* 0x000fe20000000000 */
[----:B------:R-:W-:Y:S01]  /*0230*/  BSSY.RECONVERGENT B0, `(.L_x_10) ;  /* 0x0000023000007945 */ /* 0x000fe20003800200 */
[----:B0-----:R-:W-:Y:S01]  /*0240*/  IMAD.WIDE.U32 R6, R12, UR6, R38 ;  /* 0x000000060c067c25 */ /* 0x001fe2000f8e0026 */
[----:B------:R-:W-:Y:S02]  /*0250*/  CS2R R28, SRZ ;  /* 0x00000000001c7805 */ /* 0x000fe4000001ff00 */
[----:B------:R-:W-:Y:S02]  /*0260*/  CS2R R30, SRZ ;  /* 0x00000000001e7805 */ /* 0x000fe4000001ff00 */
[----:B------:R-:W-:Y:S01]  /*0270*/  CS2R R24, SRZ ;  /* 0x0000000000187805 */ /* 0x000fe2000001ff00 */
[----:B------:R-:W-:Y:S01]  /*0280*/  IMAD R7, R13, UR6, R7 ;  /* 0x000000060d077c24 */ /* 0x000fe2000f8e0207 */
[----:B------:R-:W-:Y:S02]  /*0290*/  CS2R R26, SRZ ;  /* 0x00000000001a7805 */ /* 0x000fe4000001ff00 */
[----:B------:R-:W-:-:S02]  /*02a0*/  ISETP.GE.AND P1, PT, R44, R42, PT ;  /* 0x0000002a2c00720c */ /* 0x000fc40003f26270 */
[----:B------:R-:W-:Y:S02]  /*02b0*/  CS2R R12, SRZ ;  /* 0x00000000000c7805 */ /* 0x000fe4000001ff00 */
[----:B------:R-:W-:Y:S01]  /*02c0*/  CS2R R14, SRZ ;  /* 0x00000000000e7805 */ /* 0x000fe2000001ff00 */
[----:B------:R-:W-:Y:S01]  /*02d0*/  IMAD.WIDE.U32 R48, R40, 0x20, R60 ;  /* 0x0000002028307825 */ /* 0x000fe200078e003c */
[----:B------:R-:W-:-:S03]  /*02e0*/  LOP3.LUT R0, R38, 0x80, RZ, 0xfc, !PT ;  /* 0x0000008026007812 */ /* 0x000fc600078efcff */
[----:B--2---:R-:W-:-:S04]  /*02f0*/  IMAD.WIDE.U32 R2, R8, UR6, R38 ;  /* 0x0000000608027c25 */ /* 0x004fc8000f8e0026 */
[----:B------:R-:W-:Y:S01]  /*0300*/  IMAD R3, R9, UR6, R3 ;  /* 0x0000000609037c24 */ /* 0x000fe2000f8e0203 */
[----:B------:R-:W-:Y:S01]  /*0310*/  CS2R R8, SRZ ;  /* 0x0000000000087805 */ /* 0x000fe2000001ff00 */
[----:B-1----:R-:W-:-:S04]  /*0320*/  IMAD.WIDE.U32 R4, R10, UR7, R2 ;  /* 0x000000070a047c25 */ /* 0x002fc8000f8e0002 */
[----:B----4-:R-:W-:-:S04]  /*0330*/  IMAD.WIDE.U32 R2, R46, UR7, R6 ;  /* 0x000000072e027c25 */ /* 0x010fc8000f8e0006 */
[----:B------:R-:W-:Y:S01]  /*0340*/  IMAD R7, R11, UR7, R5 ;  /* 0x000000070b077c24 */ /* 0x000fe2000f8e0205 */
[----:B------:R-:W-:Y:S01]  /*0350*/  CS2R R10, SRZ ;  /* 0x00000000000a7805 */ /* 0x000fe2000001ff00 */
[----:B------:R-:W-:Y:S01]  /*0360*/  IMAD R47, R47, UR7, R3 ;  /* 0x000000072f2f7c24 */ /* 0x000fe2000f8e0203 */
[----:B------:R-:W-:Y:S06]  /*0370*/  @P0 BRA `(.L_x_11) ;  /* 0x0000000000380947 */ /* 0x000fec0003800000 */
[----:B------:R-:W0:Y:S01]  /*0380*/  LDCU.64 UR10, c[0x0][0x398] ;  /* 0x00007300ff0a77ac */ /* 0x000e220008000a00 */
[----:B------:R-:W-:Y:S01]  /*0390*/  IMAD.MOV.U32 R6, RZ, RZ, R4 ;  /* 0x000000ffff067224 */ /* 0x000fe200078e0004 */
[----:B------:R-:W1:Y:S01]  /*03a0*/  LDCU UR8, c[0x0][0x38c] ;  /* 0x00007180ff0877ac */ /* 0x000e620008000800 */
[----:B------:R-:W2:Y:S01]  /*03b0*/  LDCU.64 UR12, c[0x0][0x380] ;  /* 0x00007000ff0c77ac */ /* 0x000ea20008000a00 */
[----:B0-----:R-:W-:Y:S02]  /*03c0*/  IMAD R17, R49, UR10, RZ ;  /* 0x0000000a31117c24 */ /* 0x001fe4000f8e02ff */
[----:B------:R-:W-:Y:S01]  /*03d0*/  IMAD.WIDE.U32 R18, R48, UR10, R6 ;  /* 0x0000000a30127c25 */ /* 0x000fe2000f8e0006 */
[----:B-1----:R-:W-:-:S03]  /*03e0*/  ISETP.GE.AND P2, PT, R38, UR8, PT ;  /* 0x0000000826007c0c */ /* 0x002fc6000bf46270 */
[----:B------:R-:W-:Y:S01]  /*03f0*/  IMAD R17, R48, UR11, R17 ;  /* 0x0000000b30117c24 */ /* 0x000fe2000f8e0211 */
[----:B------:R-:W-:Y:S02]  /*0400*/  ISETP.GE.AND P3, PT, R0, UR8, PT ;  /* 0x0000000800007c0c */ /* 0x000fe4000bf66270 */
[----:B--2---:R-:W-:Y:S01]  /*0410*/  LEA R16, P4, R18, UR12, 0x1 ;  /* 0x0000000c12107c11 */ /* 0x004fe2000f8808ff */
[----:B------:R-:W-:-:S05]  /*0420*/  IMAD.IADD R17, R19, 0x1, R17 ;  /* 0x0000000113117824 */ /* 0x000fca00078e0211 */
[----:B------:R-:W-:-:S05]  /*0430*/  LEA.HI.X R17, R18, UR13, R17, 0x1, P4 ;  /* 0x0000000d12117c11 */ /* 0x000fca000a0f0c11 */
[----:B------:R0:W5:Y:S04]  /*0440*/  @!P2 LDG.E.128 R28, desc[UR4][R16.64] ;  /* 0x00000004101ca981 */ /* 0x000168000c1e1d00 */
[----:B------:R0:W5:Y:S02]  /*0450*/  @!P3 LDG.E.128 R24, desc[UR4][R16.64+0x100] ;  /* 0x000100041018b981 */ /* 0x000164000c1e1d00 */
.L_x_11:
[----:B------:R-:W-:Y:S05]  /*0460*/  BSYNC.RECONVERGENT B0 ;  /* 0x0000000000007941 */ /* 0x000fea0003800200 */
.L_x_10:
[----:B------:R-:W-:Y:S04]  /*0470*/  BSSY.RECONVERGENT B0, `(.L_x_12) ;  /* 0x0000012000007945 */ /* 0x000fe80003800200 */
[----:B------:R-:W-:Y:S05]  /*0480*/  @P1 BRA `(.L_x_13) ;  /* 0x0000000000401947 */ /* 0x000fea0003800000 */
[----:B------:R-:W0:Y:S01]  /*0490*/  LDCU.64 UR10, c[0x0][0x398] ;  /* 0x00007300ff0a77ac */ /* 0x000e220008000a00 */
[----:B------:R-:W-:Y:S01]  /*04a0*/  IADD3 R5, P2, PT, R48, 0x10, RZ ;  /* 0x0000001030057810 */ /* 0x000fe20007f5e0ff */
[----:B------:R-:W1:Y:S03]  /*04b0*/  LDCU UR8, c[0x0][0x38c] ;  /* 0x00007180ff0877ac */ /* 0x000e660008000800 */
[----:B------:R-:W-:Y:S01]  /*04c0*/  IADD3.X R6, PT, PT, RZ, R49, RZ, P2, !PT ;  /* 0x00000031ff067210 */ /* 0x000fe200017fe4ff */
[----:B------:R-:W2:Y:S04]  /*04d0*/  LDCU.64 UR12, c[0x0][0x380] ;  /* 0x00007000ff0c77ac */ /* 0x000ea80008000a00 */
[----:B0-----:R-:W-:-:S02]  /*04e0*/  IMAD R16, R6, UR10, RZ ;  /* 0x0000000a06107c24 */ /* 0x001fc4000f8e02ff */
[----:B------:R-:W-:Y:S01]  /*04f0*/  IMAD.MOV.U32 R6, RZ, RZ, R4 ;  /* 0x000000ffff067224 */ /* 0x000fe200078e0004 */
[----:B-1----:R-:W-:-:S03]  /*0500*/  ISETP.GE.AND P3, PT, R38, UR8, PT ;  /* 0x0000000826007c0c */ /* 0x002fc6000bf66270 */
[----:B------:R-:W-:Y:S01]  /*0510*/  IMAD.WIDE.U32 R6, R5, UR10, R6 ;  /* 0x0000000a05067c25 */ /* 0x000fe2000f8e0006 */
[----:B------:R-:W-:-:S03]  /*0520*/  ISETP.GE.AND P4, PT, R0, UR8, PT ;  /* 0x0000000800007c0c */ /* 0x000fc6000bf86270 */
[----:B------:R-:W-:Y:S01]  /*0530*/  IMAD R5, R5, UR11, R16 ;  /* 0x0000000b05057c24 */ /* 0x000fe2000f8e0210 */
[----:B--2---:R-:W-:-:S03]  /*0540*/  LEA R4, P2, R6, UR12, 0x1 ;  /* 0x0000000c06047c11 */ /* 0x004fc6000f8408ff */
[----:B------:R-:W-:-:S05]  /*0550*/  IMAD.IADD R5, R7, 0x1, R5 ;  /* 0x0000000107057824 */ /* 0x000fca00078e0205 */
[----:B------:R-:W-:-:S05]  /*0560*/  LEA.HI.X R5, R6, UR13, R5, 0x1, P2 ;  /* 0x0000000d06057c11 */ /* 0x000fca00090f0c05 */
[----:B------:R1:W5:Y:S04]  /*0570*/  @!P3 LDG.E.128 R8, desc[UR4][R4.64] ;  /* 0x000000040408b981 */ /* 0x000368000c1e1d00 */
[----:B------:R1:W5:Y:S02]  /*0580*/  @!P4 LDG.E.128 R12, desc[UR4][R4.64+0x100] ;  /* 0x00010004040cc981 */ /* 0x000364000c1e1d00 */
.L_x_13:
[----:B------:R-:W-:Y:S05]  /*0590*/  BSYNC.RECONVERGENT B0 ;  /* 0x0000000000007941 */ /* 0x000fea0003800200 */
.L_x_12:
[----:B------:R-:W-:Y:S01]  /*05a0*/  BSSY.RECONVERGENT B0, `(.L_x_14) ;  /* 0x0000017000007945 */ /* 0x000fe20003800200 */
[----:B------:R-:W-:Y:S02]  /*05b0*/  CS2R R32, SRZ ;  /* 0x0000000000207805 */ /* 0x000fe4000001ff00 */
[----:B------:R-:W-:Y:S02]  /*05c0*/  CS2R R34, SRZ ;  /* 0x0000000000227805 */ /* 0x000fe4000001ff00 */
[----:B-1----:R-:W-:Y:S02]  /*05d0*/  CS2R R4, SRZ ;  /* 0x0000000000047805 */ /* 0x002fe4000001ff00 */
[----:B------:R-:W-:Y:S02]  /*05e0*/  CS2R R6, SRZ ;  /* 0x0000000000067805 */ /* 0x000fe4000001ff00 */
[----:B0-----:R-:W-:Y:S02]  /*05f0*/  CS2R R16, SRZ ;  /* 0x0000000000107805 */ /* 0x001fe4000001ff00 */
[----:B------:R-:W-:-:S02]  /*0600*/  CS2R R18, SRZ ;  /* 0x0000000000127805 */ /* 0x000fc4000001ff00 */
[----:B------:R-:W-:Y:S02]  /*0610*/  CS2R R20, SRZ ;  /* 0x0000000000147805 */ /* 0x000fe4000001ff00 */
[----:B------:R-:W-:Y:S01]  /*0620*/  CS2R R22, SRZ ;  /* 0x0000000000167805 */ /* 0x000fe2000001ff00 */
[----:B------:R-:W-:Y:S06]  /*0630*/  @P0 BRA `(.L_x_15) ;  /* 0x0000000000340947 */ /* 0x000fec0003800000 */
[----:B------:R-:W0:Y:S01]  /*0640*/  LDCU.128 UR8, c[0x0][0x3b0] ;  /* 0x00007600ff0877ac */ /* 0x000e220008000c00 */
[----:B------:R-:W-:Y:S01]  /*0650*/  MOV R46, R2 ;  /* 0x00000002002e7202 */ /* 0x000fe20000000f00 */
[----:B------:R-:W1:Y:S01]  /*0660*/  LDCU UR12, c[0x0][0x38c] ;  /* 0x00007180ff0c77ac */ /* 0x000e620008000800 */
[----:B0-----:R-:W-:-:S03]  /*0670*/  IMAD R45, R49, UR10, RZ ;  /* 0x0000000a312d7c24 */ /* 0x001fc6000f8e02ff */
[----:B------:R-:W-:Y:S01]  /*0680*/  IMAD.WIDE.U32 R50, R48, UR10, R46 ;  /* 0x0000000a30327c25 */ /* 0x000fe2000f8e002e */
[----:B-1----:R-:W-:-:S03]  /*0690*/  ISETP.GE.AND P2, PT, R38, UR12, PT ;  /* 0x0000000c26007c0c */ /* 0x002fc6000bf46270 */
[----:B------:R-:W-:Y:S01]  /*06a0*/  IMAD R45, R48, UR11, R45 ;  /* 0x0000000b302d7c24 */ /* 0x000fe2000f8e022d */
[----:B------:R-:W-:Y:S02]  /*06b0*/  ISETP.GE.AND P3, PT, R0, UR12, PT ;  /* 0x0000000c00007c0c */ /* 0x000fe4000bf66270 */
[----:B------:R-:W-:Y:S01]  /*06c0*/  LEA R52, P0, R50, UR8, 0x1 ;  /* 0x0000000832347c11 */ /* 0x000fe2000f8008ff */
[----:B------:R-:W-:-:S05]  /*06d0*/  IMAD.IADD R45, R51, 0x1, R45 ;  /* 0x00000001332d7824 */ /* 0x000fca00078e022d */
[----:B------:R-:W-:-:S05]  /*06e0*/  LEA.HI.X R53, R50, UR9, R45, 0x1, P0 ;  /* 0x0000000932357c11 */ /* 0x000fca00080f0c2d */
[----:B------:R0:W5:Y:S04]  /*06f0*/  @!P2 LDG.E.128 R32, desc[UR4][R52.64] ;  /* 0x000000043420a981 */ /* 0x000168000c1e1d00 */
[----:B------:R0:W5:Y:S02]  /*0700*/  @!P3 LDG.E.128 R4, desc[UR4][R52.64+0x100] ;  /* 0x000100043404b981 */ /* 0x000164000c1e1d00 */
.L_x_15:
[----:B------:R-:W-:Y:S05]  /*0710*/  BSYNC.RECONVERGENT B0 ;  /* 0x0000000000007941 */ /* 0x000fea0003800200 */
.L_x_14:
[----:B------:R-:W-:Y:S04]  /*0720*/  BSSY.RECONVERGENT B0, `(.L_x_16) ;  /* 0x0000011000007945 */ /* 0x000fe80003800200 */
[----:B------:R-:W-:Y:S05]  /*0730*/  @P1 BRA `(.L_x_17) ;  /* 0x00000000003c1947 */ /* 0x000fea0003800000 */
[----:B------:R-:W1:Y:S01]  /*0740*/  LDCU.128 UR12, c[0x0][0x3b0] ;  /* 0x00007600ff0c77ac */ /* 0x000e620008000c00 */
[----:B------:R-:W-:Y:S02]  /*0750*/  IADD3 R46, P0, PT, R48, 0x10, RZ ;  /* 0x00000010302e7810 */ /* 0x000fe40007f1e0ff */
[----:B------:R-:W-:Y:S01]  /*0760*/  MOV R3, R47 ;  /* 0x0000002f00037202 */ /* 0x000fe20000000f00 */
[----:B------:R-:W2:Y:S02]  /*0770*/  LDCU UR8, c[0x0][0x38c] ;  /* 0x00007180ff0877ac */ /* 0x000ea40008000800 */
[----:B------:R-:W-:-:S04]  /*0780*/  IMAD.X R45, RZ, RZ, R49, P0 ;  /* 0x000000ffff2d7224 */ /* 0x000fc800000e0631 */
[----:B-1----:R-:W-:Y:S02]  /*0790*/  IMAD R45, R45, UR14, RZ ;  /* 0x0000000e2d2d7c24 */ /* 0x002fe4000f8e02ff */
[----:B------:R-:W-:Y:S01]  /*07a0*/  IMAD.WIDE.U32 R2, R46, UR14, R2 ;  /* 0x0000000e2e027c25 */ /* 0x000fe2000f8e0002 */
[----:B--2---:R-:W-:-:S03]  /*07b0*/  ISETP.GE.AND P1, PT, R38, UR8, PT ;  /* 0x0000000826007c0c */ /* 0x004fc6000bf26270 */
[----:B------:R-:W-:Y:S01]  /*07c0*/  IMAD R45, R46, UR15, R45 ;  /* 0x0000000f2e2d7c24 */ /* 0x000fe2000f8e022d */
[----:B------:R-:W-:Y:S02]  /*07d0*/  ISETP.GE.AND P2, PT, R0, UR8, PT ;  /* 0x0000000800007c0c */ /* 0x000fe4000bf46270 */
[----:B------:R-:W-:Y:S01]  /*07e0*/  LEA R46, P0, R2, UR12, 0x1 ;  /* 0x0000000c022e7c11 */ /* 0x000fe2000f8008ff */
[----:B------:R-:W-:-:S05]  /*07f0*/  IMAD.IADD R3, R3, 0x1, R45 ;  /* 0x0000000103037824 */ /* 0x000fca00078e022d */
[----:B------:R-:W-:-:S05]  /*0800*/  LEA.HI.X R47, R2, UR13, R3, 0x1, P0 ;  /* 0x0000000d022f7c11 */ /* 0x000fca00080f0c03 */
[----:B------:R1:W5:Y:S04]  /*0810*/  @!P1 LDG.E.128 R16, desc[UR4][R46.64] ;  /* 0x000000042e109981 */ /* 0x000368000c1e1d00 */
[----:B------:R1:W5:Y:S02]  /*0820*/  @!P2 LDG.E.128 R20, desc[UR4][R46.64+0x100] ;  /* 0x000100042e14a981 */ /* 0x000364000c1e1d00 */
.L_x_17:
[----:B------:R-:W-:Y:S05]  /*0830*/  BSYNC.RECONVERGENT B0 ;  /* 0x0000000000007941 */ /* 0x000fea0003800200 */
.L_x_16:
[C---:B-----5:R-:W-:Y:S01]  /*0840*/  IMAD.U32 R39, R28.reuse, 0x10000, RZ ;  /* 0x000100001c277824 */ /* 0x060fe200078e00ff */
[----:B------:R-:W-:Y:S01]  /*0850*/  LOP3.LUT R45, R28, 0xffff0000, RZ, 0xc0, !PT ;  /* 0xffff00001c2d7812 */ /* 0x000fe200078ec0ff */
[----:B------:R-:W-:Y:S01]  /*0860*/  IMAD.U32 R56, R4, 0x10000, RZ ;  /* 0x0001000004387824 */ /* 0x000fe200078e00ff */
[----:B------:R-:W-:Y:S01]  /*0870*/  SHF.L.U32 R28, R29, 0x10, RZ ;  /* 0x000000101d1c7819 */ /* 0x000fe200000006ff */
[----:B------:R-:W-:Y:S01]  /*0880*/  IMAD.U32 R49, R33, 0x10000, RZ ;  /* 0x0001000021317824 */ /* 0x000fe200078e00ff */
[----:B-1----:R-:W-:Y:S01]  /*0890*/  LOP3.LUT R46, R29, 0xffff0000, RZ, 0xc0, !PT ;  /* 0xffff00001d2e7812 */ /* 0x002fe200078ec0ff */
[C---:B------:R-:W-:Y:S01]  /*08a0*/  IMAD.U32 R29, R30.reuse, 0x10000, RZ ;  /* 0x000100001e1d7824 */ /* 0x040fe200078e00ff */
[----:B------:R-:W-:Y:S01]  /*08b0*/  LOP3.LUT R47, R30, 0xffff0000, RZ, 0xc0, !PT ;  /* 0xffff00001e2f7812 */ /* 0x000fe200078ec0ff */
[C---:B------:R-:W-:Y:S01]  /*08c0*/  IMAD.U32 R30, R31.reuse, 0x10000, RZ ;  /* 0x000100001f1e7824 */ /* 0x040fe200078e00ff */
[----:B------:R-:W-:Y:S01]  /*08d0*/  LOP3.LUT R48, R31, 0xffff0000, RZ, 0xc0, !PT ;  /* 0xffff00001f307812 */ /* 0x000fe200078ec0ff */
[----:B------:R-:W-:Y:S01]  /*08e0*/  IMAD.U32 R2, R7, 0x10000, RZ ;  /* 0x0001000007027824 */ /* 0x000fe200078e00ff */
[C---:B------:R-:W-:Y:S01]  /*08f0*/  SHF.L.U32 R31, R32.reuse, 0x10, RZ ;  /* 0x00000010201f7819 */ /* 0x040fe200000006ff */
[----:B------:R-:W-:Y:S01]  /*0900*/  BSSY.RECONVERGENT B0, `(.L_x_18) ;  /* 0x0000086000007945 */ /* 0x000fe20003800200 */
[----:B------:R-:W-:-:S02]  /*0910*/  LOP3.LUT R32, R32, 0xffff0000, RZ, 0xc0, !PT ;  /* 0xffff000020207812 */ /* 0x000fc400078ec0ff */
[----:B------:R-:W-:Y:S02]  /*0920*/  LOP3.LUT R58, R4, 0xffff0000, RZ, 0xc0, !PT ;  /* 0xffff0000043a7812 */ /* 0x000fe400078ec0ff */
[----:B------:R-:W-:Y:S01]  /*0930*/  LOP3.LUT R3, R8, 0xffff0000, RZ, 0xc0, !PT ;  /* 0xffff000008037812 */ /* 0x000fe200078ec0ff */
[----:B------:R-:W-:Y:S01]  /*0940*/  FMUL.FTZ R32, R45, R32 ;  /* 0x000000202d207220 */ /* 0x000fe20000410000 */
[C---:B------:R-:W-:Y:S01]  /*0950*/  LOP3.LUT R4, R16.reuse, 0xffff0000, RZ, 0xc0, !PT ;  /* 0xffff000010047812 */ /* 0x040fe200078ec0ff */
[----:B------:R-:W-:Y:S01]  /*0960*/  IMAD.U32 R45, R16, 0x10000, RZ ;  /* 0x00010000102d7824 */ /* 0x000fe200078e00ff */
[----:B------:R-:W-:Y:S01]  /*0970*/  SHF.L.U32 R8, R8, 0x10, RZ ;  /* 0x0000001008087819 */ /* 0x000fe200000006ff */
[----:B------:R-:W-:Y:S01]  /*0980*/  FFMA.FTZ R39, R39, R31, R32 ;  /* 0x0000001f27277223 */ /* 0x000fe20000010020 */
[----:B------:R-:W-:Y:S01]  /*0990*/  SHF.L.U32 R31, R17, 0x10, RZ ;  /* 0x00000010111f7819 */ /* 0x000fe200000006ff */
[----:B------:R-:W-:Y:S01]  /*09a0*/  FMUL.FTZ R3, R3, R4 ;  /* 0x0000000403037220 */ /* 0x000fe20000410000 */
[----:B------:R-:W-:Y:S01]  /*09b0*/  IMAD.U32 R4, R9, 0x10000, RZ ;  /* 0x0001000009047824 */ /* 0x000fe200078e00ff */
[----:B------:R-:W-:Y:S01]  /*09c0*/  LOP3.LUT R50, R33, 0xffff0000, RZ, 0xc0, !PT ;  /* 0xffff000021327812 */ /* 0x000fe200078ec0ff */
[----:B------:R-:W-:Y:S01]  /*09d0*/  FFMA.FTZ R39, R28, R49, R39 ;  /* 0x000000311c277223 */ /* 0x000fe20000010027 */
[----:B------:R-:W-:Y:S01]  /*09e0*/  FFMA.FTZ R3, R8, R45, R3 ;  /* 0x0000002d08037223 */ /* 0x000fe20000010003 */
[C---:B------:R-:W-:Y:S01]  /*09f0*/  SHF.L.U32 R57, R5.reuse, 0x10, RZ ;  /* 0x0000001005397819 */ /* 0x040fe200000006ff */
[----:B------:R-:W-:Y:S01]  /*0a00*/  IMAD.U32 R33, R34, 0x10000, RZ ;  /* 0x0001000022217824 */ /* 0x000fe200078e00ff */
[----:B------:R-:W-:Y:S01]  /*0a10*/  LOP3.LUT R59, R5, 0xffff0000, RZ, 0xc0, !PT ;  /* 0xffff0000053b7812 */ /* 0x000fe200078ec0ff */
[C---:B------:R-:W-:Y:S01]  /*0a20*/  IMAD.U32 R5, R6.reuse, 0x10000, RZ ;  /* 0x0001000006057824 */ /* 0x040fe200078e00ff */
[----:B------:R-:W-:Y:S01]  /*0a30*/  LOP3.LUT R0, R6, 0xffff0000, RZ, 0xc0, !PT ;  /* 0xffff000006007812 */ /* 0x000fe200078ec0ff */
[----:B------:R-:W-:Y:S01]  /*0a40*/  FFMA.FTZ R8, R4, R31, R3 ;  /* 0x0000001f04087223 */ /* 0x000fe20000010003 */
[----:B------:R-:W-:Y:S01]  /*0a50*/  LOP3.LUT R9, R9, 0xffff0000, RZ, 0xc0, !PT ;  /* 0xffff000009097812 */ /* 0x000fe200078ec0ff */
[----:B------:R-:W-:Y:S01]  /*0a60*/  FFMA.FTZ R46, R46, R50, R39 ;  /* 0x000000322e2e7223 */ /* 0x000fe20000010027 */
[----:B------:R-:W-:Y:S01]  /*0a70*/  LOP3.LUT R6, R17, 0xffff0000, RZ, 0xc0, !PT ;  /* 0xffff000011067812 */ /* 0x000fe200078ec0ff */
[----:B------:R-:W-:Y:S01]  /*0a80*/  IMAD.U32 R3, R10, 0x10000, RZ ;  /* 0x000100000a037824 */ /* 0x000fe200078e00ff */
[----:B------:R-:W-:Y:S01]  /*0a90*/  LOP3.LUT R51, R34, 0xffff0000, RZ, 0xc0, !PT ;  /* 0xffff000022337812 */ /* 0x000fe200078ec0ff */
[----:B------:R-:W-:-:S02]  /*0aa0*/  IMAD.U32 R4, R18, 0x10000, RZ ;  /* 0x0001000012047824 */ /* 0x000fc400078e00ff */
[----:B------:R-:W-:Y:S01]  /*0ab0*/  FFMA.FTZ R46, R29, R33, R46 ;  /* 0x000000211d2e7223 */ /* 0x000fe2000001002e */
[----:B------:R-:W-:Y:S01]  /*0ac0*/  FFMA.FTZ R6, R9, R6, R8 ;  /* 0x0000000609067223 */ /* 0x000fe20000010008 */
[----:B------:R-:W-:Y:S02]  /*0ad0*/  LOP3.LUT R10, R10, 0xffff0000, RZ, 0xc0, !PT ;  /* 0xffff00000a0a7812 */ /* 0x000fe400078ec0ff */
[----:B------:R-:W-:Y:S01]  /*0ae0*/  LOP3.LUT R9, R18, 0xffff0000, RZ, 0xc0, !PT ;  /* 0xffff000012097812 */ /* 0x000fe200078ec0ff */
[----:B------:R-:W-:Y:S01]  /*0af0*/  FFMA.FTZ R17, R3, R4, R6 ;  /* 0x0000000403117223 */ /* 0x000fe20000010006 */
[----:B------:R-:W-:Y:S01]  /*0b00*/  SHF.L.U32 R34, R35, 0x10, RZ ;  /* 0x0000001023227819 */ /* 0x000fe200000006ff */
[----:B------:R-:W-:Y:S01]  /*0b10*/  FFMA.FTZ R47, R47, R51, R46 ;  /* 0x000000332f2f7223 */ /* 0x000fe2000001002e */
[----:B------:R-:W-:Y:S01]  /*0b20*/  SHF.L.U32 R3, R11, 0x10, RZ ;  /* 0x000000100b037819 */ /* 0x000fe200000006ff */
[----:B------:R-:W-:Y:S02]  /*0b30*/  IMAD.U32 R4, R19, 0x10000, RZ ;  /* 0x0001000013047824 */ /* 0x000fe400078e00ff */
[----:B------:R-:W-:Y:S01]  /*0b40*/  FFMA.FTZ R10, R10, R9, R17 ;  /* 0x000000090a0a7223 */ /* 0x000fe20000010011 */
[----:B0-----:R-:W-:Y:S01]  /*0b50*/  LOP3.LUT R52, R35, 0xffff0000, RZ, 0xc0, !PT ;  /* 0xffff000023347812 */ /* 0x001fe200078ec0ff */
[----:B------:R-:W-:Y:S01]  /*0b60*/  FFMA.FTZ R47, R30, R34, R47 ;  /* 0x000000221e2f7223 */ /* 0x000fe2000001002f */
[----:B------:R-:W-:Y:S01]  /*0b70*/  LOP3.LUT R11, R11, 0xffff0000, RZ, 0xc0, !PT ;  /* 0xffff00000b0b7812 */ /* 0x000fe200078ec0ff */
[----:B------:R-:W-:Y:S01]  /*0b80*/  FFMA.FTZ R10, R3, R4, R10 ;  /* 0x00000004030a7223 */ /* 0x000fe2000001000a */
[----:B------:R-:W-:Y:S01]  /*0b90*/  LOP3.LUT R6, R19, 0xffff0000, RZ, 0xc0, !PT ;  /* 0xffff000013067812 */ /* 0x000fe200078ec0ff */
[----:B------:R-:W-:-:S02]  /*0ba0*/  IMAD.U32 R35, R24, 0x10000, RZ ;  /* 0x0001000018237824 */ /* 0x000fc400078e00ff */
[----:B------:R-:W-:Y:S01]  /*0bb0*/  FFMA.FTZ R48, R48, R52, R47 ;  /* 0x0000003430307223 */ /* 0x000fe2000001002f */
[----:B------:R-:W-:Y:S01]  /*0bc0*/  SHF.L.U32 R4, R20, 0x10, RZ ;  /* 0x0000001014047819 */ /* 0x000fe200000006ff */
[----:B------:R-:W-:Y:S02]  /*0bd0*/  IMAD.U32 R3, R12, 0x10000, RZ ;  /* 0x000100000c037824 */ /* 0x000fe400078e00ff */
[----:B------:R-:W-:Y:S01]  /*0be0*/  FFMA.FTZ R6, R11, R6, R10 ;  /* 0x000000060b067223 */ /* 0x000fe2000001000a */
[----:B------:R-:W-:Y:S01]  /*0bf0*/  LOP3.LUT R53, R24, 0xffff0000, RZ, 0xc0, !PT ;  /* 0xffff000018357812 */ /* 0x000fe200078ec0ff */
[----:B------:R-:W-:Y:S01]  /*0c00*/  FFMA.FTZ R48, R35, R56, R48 ;  /* 0x0000003823307223 */ /* 0x000fe20000010030 */
[----:B------:R-:W-:Y:S01]  /*0c10*/  LOP3.LUT R12, R12, 0xffff0000, RZ, 0xc0, !PT ;  /* 0xffff00000c0c7812 */ /* 0x000fe200078ec0ff */
[----:B------:R-:W-:Y:S01]  /*0c20*/  FFMA.FTZ R11, R3, R4, R6 ;  /* 0x00000004030b7223 */ /* 0x000fe20000010006 */
[----:B------:R-:W-:Y:S01]  /*0c30*/  LOP3.LUT R9, R20, 0xffff0000, RZ, 0xc0, !PT ;  /* 0xffff000014097812 */ /* 0x000fe200078ec0ff */
[----:B------:R-:W-:-:S02]  /*0c40*/  IMAD.U32 R24, R25, 0x10000, RZ ;  /* 0x0001000019187824 */ /* 0x000fc400078e00ff */
[----:B------:R-:W-:Y:S01]  /*0c50*/  FFMA.FTZ R53, R53, R58, R48 ;  /* 0x0000003a35357223 */ /* 0x000fe20000010030 */
[----:B------:R-:W-:Y:S01]  /*0c60*/  IMAD.U32 R3, R13, 0x10000, RZ ;  /* 0x000100000d037824 */ /* 0x000fe200078e00ff */
[----:B------:R-:W-:Y:S01]  /*0c70*/  LOP3.LUT R54, R25, 0xffff0000, RZ, 0xc0, !PT ;  /* 0xffff000019367812 */ /* 0x000fe200078ec0ff */
[----:B------:R-:W-:Y:S02]  /*0c80*/  IMAD.U32 R4, R21, 0x10000, RZ ;  /* 0x0001000015047824 */ /* 0x000fe400078e00ff */
        /* <DEDUP_REMOVED lines=8> */
[----:B------:R-:W-:-:S02]  /*0d10*/  IMAD.U32 R4, R22, 0x10000, RZ ;  /* 0x0001000016047824 */ /* 0x000fc400078e00ff */
[----:B------:R-:W-:Y:S01]  /*0d20*/  FFMA.FTZ R6, R13, R6, R12 ;  /* 0x000000060d067223 */ /* 0x000fe2000001000c */
[----:B------:R-:W-:Y:S01]  /*0d30*/  LOP3.LUT R55, R26, 0xffff0000, RZ, 0xc0, !PT ;  /* 0xffff00001a377812 */ /* 0x000fe200078ec0ff */
[----:B------:R-:W-:Y:S01]  /*0d40*/  FFMA.FTZ R54, R25, R5, R54 ;  /* 0x0000000519367223 */ /* 0x000fe20000010036 */
[----:B------:R-:W-:Y:S01]  /*0d50*/  LOP3.LUT R14, R14, 0xffff0000, RZ, 0xc0, !PT ;  /* 0xffff00000e0e7812 */ /* 0x000fe200078ec0ff */
[----:B------:R-:W-:Y:S01]  /*0d60*/  FFMA.FTZ R9, R3, R4, R6 ;  /* 0x0000000403097223 */ /* 0x000fe20000010006 */
[----:B------:R-:W-:Y:S01]  /*0d70*/  LOP3.LUT R5, R22, 0xffff0000, RZ, 0xc0, !PT ;  /* 0xffff000016057812 */ /* 0x000fe200078ec0ff */
[----:B------:R-:W-:Y:S01]  /*0d80*/  FFMA.FTZ R55, R55, R0, R54 ;  /* 0x0000000037377223 */ /* 0x000fe20000010036 */
[----:B------:R-:W-:Y:S01]  /*0d90*/  SHF.L.U32 R0, R15, 0x10, RZ ;  /* 0x000000100f007819 */ /* 0x000fe200000006ff */
[C---:B------:R-:W-:Y:S01]  /*0da0*/  IMAD.U32 R26, R27.reuse, 0x10000, RZ ;  /* 0x000100001b1a7824 */ /* 0x040fe200078e00ff */
[----:B------:R-:W-:Y:S01]  /*0db0*/  LOP3.LUT R27, R27, 0xffff0000, RZ, 0xc0, !PT ;  /* 0xffff00001b1b7812 */ /* 0x000fe200078ec0ff */
        /* <DEDUP_REMOVED lines=8> */
[----:B------:R-:W-:Y:S02]  /*0e40*/  IADD3 R13, PT, PT, R37, 0x1f, RZ ;  /* 0x0000001f250d7810 */ /* 0x000fe40007ffe0ff */
[----:B------:R-:W-:Y:S01]  /*0e50*/  ISETP.NE.AND P1, PT, R38, RZ, PT ;  /* 0x000000ff2600720c */ /* 0x000fe20003f25270 */
[----:B------:R-:W-:Y:S01]  /*0e60*/  FFMA.FTZ R4, R15, R4, R0 ;  /* 0x000000040f047223 */ /* 0x000fe20000010000 */
[----:B------:R-:W0:Y:S04]  /*0e70*/  SHFL.BFLY PT, R3, R2, 0x8, 0x1f ;  /* 0x0d001f0002037f89 */ /* 0x000e2800000e0000 */
[----:B------:R-:W1:Y:S01]  /*0e80*/  SHFL.BFLY PT, R5, R4, 0x8, 0x1f ;  /* 0x0d001f0004057f89 */ /* 0x000e6200000e0000 */
[----:B0-----:R-:W-:Y:S01]  /*0e90*/  FADD.FTZ R3, R2, R3 ;  /* 0x0000000302037221 */ /* 0x001fe20000010000 */
[----:B------:R-:W-:Y:S01]  /*0ea0*/  SHF.R.S32.HI R2, RZ, 0x1f, R13 ;  /* 0x0000001fff027819 */ /* 0x000fe2000001140d */
[----:B-1----:R-:W-:-:S03]  /*0eb0*/  FADD.FTZ R6, R4, R5 ;  /* 0x0000000504067221 */ /* 0x002fc60000010000 */
[----:B------:R-:W0:Y:S01]  /*0ec0*/  SHFL.BFLY PT, R0, R3, 0x4, 0x1f ;  /* 0x0c801f0003007f89 */ /* 0x000e2200000e0000 */
[----:B------:R-:W-:-:S03]  /*0ed0*/  LEA.HI R2, R2, R13, RZ, 0x5 ;  /* 0x0000000d02027211 */ /* 0x000fc600078f28ff */
[----:B------:R-:W1:Y:S01]  /*0ee0*/  SHFL.BFLY PT, R5, R6, 0x4, 0x1f ;  /* 0x0c801f0006057f89 */ /* 0x000e6200000e0000 */
[----:B------:R-:W-:Y:S01]  /*0ef0*/  LOP3.LUT R2, R2, 0xffffffe0, RZ, 0xc0, !PT ;  /* 0xffffffe002027812 */ /* 0x000fe200078ec0ff */
[----:B0-----:R-:W-:Y:S01]  /*0f00*/  FADD.FTZ R0, R3, R0 ;  /* 0x0000000003007221 */ /* 0x001fe20000010000 */
[----:B-1----:R-:W-:Y:S01]  /*0f10*/  FADD.FTZ R9, R6, R5 ;  /* 0x0000000506097221 */ /* 0x002fe20000010000 */
[----:B------:R-:W-:-:S03]  /*0f20*/  SHF.L.U32 R6, R40, 0xd, RZ ;  /* 0x0000000d28067819 */ /* 0x000fc600000006ff */
[----:B------:R-:W0:Y:S04]  /*0f30*/  SHFL.BFLY PT, R5, R0, 0x2, 0x1f ;  /* 0x0c401f0000057f89 */ /* 0x000e2800000e0000 */
[----:B------:R-:W1:Y:S01]  /*0f40*/  SHFL.BFLY PT, R8, R9, 0x2, 0x1f ;  /* 0x0c401f0009087f89 */ /* 0x000e6200000e0000 */
[----:B0-----:R-:W-:Y:S01]  /*0f50*/  FADD.FTZ R7, R0, R5 ;  /* 0x0000000500077221 */ /* 0x001fe20000010000 */
[----:B------:R-:W-:Y:S01]  /*0f60*/  IADD3 R0, PT, PT, R36, R13, -R2 ;  /* 0x0000000d24007210 */ /* 0x000fe20007ffe802 */
[----:B------:R-:W0:Y:S01]  /*0f70*/  LDC.64 R4, c[0x0][0x440] ;  /* 0x00011000ff047b82 */ /* 0x000e220000000a00 */
[----:B-1----:R-:W-:Y:S01]  /*0f80*/  FADD.FTZ R10, R9, R8 ;  /* 0x00000008090a7221 */ /* 0x002fe20000010000 */
[----:B------:R-:W-:Y:S01]  /*0f90*/  IMAD.SHL.U32 R9, R41, 0x4, RZ ;  /* 0x0000000429097824 */ /* 0x000fe200078e00ff */
[----:B------:R-:W1:Y:S01]  /*0fa0*/  SHFL.BFLY PT, R8, R7, 0x1, 0x1f ;  /* 0x0c201f0007087f89 */ /* 0x000e6200000e0000 */
[----:B------:R-:W-:-:S03]  /*0fb0*/  IMAD.IADD R0, R13, 0x1, -R0 ;  /* 0x000000010d007824 */ /* 0x000fc600078e0a00 */
[----:B------:R-:W2:Y:S01]  /*0fc0*/  SHFL.BFLY PT, R11, R10, 0x1, 0x1f ;  /* 0x0c201f000a0b7f89 */ /* 0x000ea200000e0000 */
[----:B------:R-:W3:Y:S01]  /*0fd0*/  LDC.64 R2, c[0x0][0x448] ;  /* 0x00011200ff027b82 */ /* 0x000ee20000000a00 */
[----:B------:R-:W-:Y:S02]  /*0fe0*/  ISETP.GE.AND P0, PT, R41, R0, PT ;  /* 0x000000002900720c */ /* 0x000fe40003f06270 */
[----:B------:R-:W-:Y:S02]  /*0ff0*/  LOP3.LUT R6, R9, R6, RZ, 0xfc, !PT ;  /* 0x0000000609067212 */ /* 0x000fe400078efcff */
[----:B------:R-:W-:Y:S01]  /*1000*/  ISETP.GT.U32.OR P0, PT, R41, 0x1f, P0 ;  /* 0x0000001f2900780c */ /* 0x000fe20000704470 */
[----:B-1----:R-:W-:Y:S01]  /*1010*/  FADD.FTZ R14, R7, R8 ;  /* 0x00000008070e7221 */ /* 0x002fe20000010000 */
[----:B--2---:R-:W-:Y:S01]  /*1020*/  FADD.FTZ R15, R10, R11 ;  /* 0x0000000b0a0f7221 */ /* 0x004fe20000010000 */
[----:B------:R-:W-:Y:S10]  /*1030*/  @P1 BRA `(.L_x_19) ;  /* 0x0000000000481947 */ /* 0x000ff40003800000 */
[----:B------:R-:W1:Y:S01]  /*1040*/  LDC.64 R10, c[0x0][0x3e8] ;  /* 0x0000fa00ff0a7b82 */ /* 0x000e620000000a00 */
[----:B------:R-:W-:Y:S01]  /*1050*/  HFMA2 R37, -RZ, RZ, 0, 0 ;  /* 0x00000000ff257431 */ /* 0x000fe200000001ff */
[----:B------:R-:W2:Y:S01]  /*1060*/  LDCU.64 UR8, c[0x0][0x3d0] ;  /* 0x00007a00ff0877ac */ /* 0x000ea20008000a00 */
[----:B------:R-:W-:-:S05]  /*1070*/  ISETP.GE.AND P2, PT, R60, R42, PT ;  /* 0x0000002a3c00720c */ /* 0x000fca0003f46270 */
[----:B------:R-:W4:Y:S01]  /*1080*/  LDC.64 R12, c[0x0][0x3f0] ;  /* 0x0000fc00ff0c7b82 */ /* 0x000f220000000a00 */
[----:B-1----:R-:W-:-:S04]  /*1090*/  IMAD.WIDE.U32 R8, R10, UR6, R36 ;  /* 0x000000060a087c25 */ /* 0x002fc8000f8e0024 */
[----:B------:R-:W-:Y:S01]  /*10a0*/  IMAD R9, R11, UR6, R9 ;  /* 0x000000060b097c24 */ /* 0x000fe2000f8e0209 */
[----:B------:R-:W-:Y:S01]  /*10b0*/  FSEL R11, R14, RZ, !P2 ;  /* 0x000000ff0e0b7208 */ /* 0x000fe20005000000 */
[----:B----4-:R-:W-:-:S04]  /*10c0*/  IMAD.WIDE.U32 R8, R12, UR7, R8 ;  /* 0x000000070c087c25 */ /* 0x010fc8000f8e0008 */
[----:B------:R-:W-:Y:S01]  /*10d0*/  IMAD R0, R13, UR7, R9 ;  /* 0x000000070d007c24 */ /* 0x000fe2000f8e0209 */
[----:B------:R-:W-:-:S04]  /*10e0*/  IADD3 R9, P1, PT, R60, R8, RZ ;  /* 0x000000083c097210 */ /* 0x000fc80007f3e0ff */
[----:B--2---:R-:W-:Y:S01]  /*10f0*/  LEA R8, P3, R9, UR8, 0x2 ;  /* 0x0000000809087c11 */ /* 0x004fe2000f8610ff */
[----:B------:R-:W-:Y:S01]  /*1100*/  IMAD.X R0, RZ, RZ, R0, P1 ;  /* 0x000000ffff007224 */ /* 0x000fe200008e0600 */
[----:B------:R-:W-:-:S04]  /*1110*/  ISETP.GE.AND P1, PT, R44, R42, PT ;  /* 0x0000002a2c00720c */ /* 0x000fc80003f26270 */
[----:B------:R-:W-:Y:S02]  /*1120*/  LEA.HI.X R9, R9, UR9, R0, 0x2, P3 ;  /* 0x0000000909097c11 */ /* 0x000fe400098f1400 */
[----:B------:R-:W-:-:S03]  /*1130*/  FSEL R13, R15, RZ, !P1 ;  /* 0x000000ff0f0d7208 */ /* 0x000fc60004800000 */
[----:B------:R1:W-:Y:S04]  /*1140*/  STG.E desc[UR4][R8.64], R11 ;  /* 0x0000000b08007986 */ /* 0x0003e8000c101904 */
[----:B------:R1:W-:Y:S02]  /*1150*/  STG.E desc[UR4][R8.64+0x40], R13 ;  /* 0x0000400d08007986 */ /* 0x0003e4000c101904 */
.L_x_19:
[----:B------:R-:W-:Y:S05]  /*1160*/  BSYNC.RECONVERGENT B0 ;  /* 0x0000000000007941 */ /* 0x000fea0003800200 */
.L_x_18:
[----:B------:R-:W-:Y:S04]  /*1170*/  BSSY.RECONVERGENT B0, `(.L_x_20) ;  /* 0x0000011000007945 */ /* 0x000fe80003800200 */
[----:B------:R-:W-:Y:S05]  /*1180*/  @P0 BRA `(.L_x_21) ;  /* 0x00000000003c0947 */ /* 0x000fea0003800000 */
[----:B-1----:R-:W1:Y:S01]  /*1190*/  LDC.64 R10, c[0x0][0x418] ;  /* 0x00010600ff0a7b82 */ /* 0x002e620000000a00 */
[----:B------:R-:W-:Y:S01]  /*11a0*/  IADD3 R8, PT, PT, R36, R41, RZ ;  /* 0x0000002924087210 */ /* 0x000fe20007ffe0ff */
[----:B------:R-:W-:Y:S02]  /*11b0*/  IMAD.MOV.U32 R9, RZ, RZ, RZ ;  /* 0x000000ffff097224 */ /* 0x000fe400078e00ff */
[C---:B------:R-:W-:Y:S01]  /*11c0*/  FMUL.FTZ R0, R43.reuse, 1.4426950216293334961 ;  /* 0x3fb8aa3b2b007820 */ /* 0x040fe20000410000 */
[----:B------:R-:W-:-:S03]  /*11d0*/  FSETP.NEU.FTZ.AND P0, PT, R43, -INF , PT ;  /* 0xff8000002b00780b */ /* 0x000fc60003f1d000 */
[----:B------:R-:W2:Y:S08]  /*11e0*/  LDC.64 R12, c[0x0][0x420] ;  /* 0x00010800ff0c7b82 */ /* 0x000eb00000000a00 */
[----:B------:R-:W4:Y:S01]  /*11f0*/  LDC.64 R14, c[0x0][0x410] ;  /* 0x00010400ff0e7b82 */ /* 0x000f220000000a00 */
[----:B-1----:R-:W-:-:S04]  /*1200*/  IMAD.WIDE.U32 R8, R10, UR6, R8 ;  /* 0x000000060a087c25 */ /* 0x002fc8000f8e0008 */
[----:B------:R-:W-:Y:S02]  /*1210*/  IMAD R9, R11, UR6, R9 ;  /* 0x000000060b097c24 */ /* 0x000fe4000f8e0209 */
[----:B--2---:R-:W-:-:S04]  /*1220*/  IMAD.WIDE.U32 R8, R12, UR7, R8 ;  /* 0x000000070c087c25 */ /* 0x004fc8000f8e0008 */
[----:B------:R-:W-:Y:S01]  /*1230*/  IMAD R9, R13, UR7, R9 ;  /* 0x000000070d097c24 */ /* 0x000fe2000f8e0209 */
[----:B----4-:R-:W-:-:S04]  /*1240*/  LEA R10, P1, R8, R14, 0x2 ;  /* 0x0000000e080a7211 */ /* 0x010fc800078210ff */
[----:B------:R-:W-:Y:S02]  /*1250*/  LEA.HI.X R11, R8, R15, R9, 0x2, P1 ;  /* 0x0000000f080b7211 */ /* 0x000fe400008f1409 */
[----:B------:R-:W-:-:S05]  /*1260*/  FSEL R9, R0, RZ, P0 ;  /* 0x000000ff00097208 */ /* 0x000fca0000000000 */
[----:B------:R2:W-:Y:S02]  /*1270*/  STG.E desc[UR4][R10.64], R9 ;  /* 0x000000090a007986 */ /* 0x0005e4000c101904 */
.L_x_21:
[----:B------:R-:W-:Y:S05]  /*1280*/  BSYNC.RECONVERGENT B0 ;  /* 0x0000000000007941 */ /* 0x000fea0003800200 */
.L_x_20:
[----:B------:R-:W4:Y:S01]  /*1290*/  LDCU.64 UR10, c[0x0][0x458] ;  /* 0x00008b00ff0a77ac */ /* 0x000f220008000a00 */
[----:B------:R-:W-:Y:S01]  /*12a0*/  MOV R7, RZ ;  /* 0x000000ff00077202 */ /* 0x000fe20000000f00 */
[----:B------:R-:W5:Y:S02]  /*12b0*/  LDCU.64 UR8, c[0x0][0x428] ;  /* 0x00008500ff0877ac */ /* 0x000f640008000a00 */
[----:B0-----:R-:W-:-:S04]  /*12c0*/  IMAD.WIDE.U32 R6, R4, UR6, R6 ;  /* 0x0000000604067c25 */ /* 0x001fc8000f8e0006 */
[----:B------:R-:W-:Y:S02]  /*12d0*/  IMAD R7, R5, UR6, R7 ;  /* 0x0000000605077c24 */ /* 0x000fe4000f8e0207 */
[----:B---3--:R-:W-:Y:S01]  /*12e0*/  IMAD.WIDE.U32 R4, R2, UR7, R6 ;  /* 0x0000000702047c25 */ /* 0x008fe2000f8e0006 */
[----:B----4-:R-:W-:-:S03]  /*12f0*/  ISETP.NE.U32.AND P0, PT, RZ, UR10, PT ;  /* 0x0000000aff007c0c */ /* 0x010fc6000bf05070 */
[----:B------:R-:W-:Y:S01]  /*1300*/  IMAD R3, R3, UR7, R5 ;  /* 0x0000000703037c24 */ /* 0x000fe2000f8e0205 */
[----:B------:R-:W-:Y:S02]  /*1310*/  ISETP.NE.AND.EX P0, PT, RZ, UR11, PT, P0 ;  /* 0x0000000bff007c0c */ /* 0x000fe4000bf05300 */
[C---:B-----5:R-:W-:Y:S02]  /*1320*/  LEA R2, P1, R4.reuse, UR8, 0x2 ;  /* 0x0000000804027c11 */ /* 0x060fe4000f8210ff */
[----:B------:R-:W-:Y:S02]  /*1330*/  ISETP.NE.OR P0, PT, R41, RZ, !P0 ;  /* 0x000000ff2900720c */ /* 0x000fe40004705670 */
[----:B------:R-:W-:-:S05]  /*1340*/  LEA.HI.X R3, R4, UR9, R3, 0x2, P1 ;  /* 0x0000000904037c11 */ /* 0x000fca00088f1403 */
[----:B------:R0:W-:Y:S04]  /*1350*/  STG.E.128 desc[UR4][R2.64], RZ ;  /* 0x000000ff02007986 */ /* 0x0001e8000c101d04 */
[----:B------:R0:W-:Y:S04]  /*1360*/  STG.E.128 desc[UR4][R2.64+0x1000], RZ ;  /* 0x001000ff02007986 */ /* 0x0001e8000c101d04 */
[----:B------:R0:W-:Y:S04]  /*1370*/  STG.E.128 desc[UR4][R2.64+0x2000], RZ ;  /* 0x002000ff02007986 */ /* 0x0001e8000c101d04 */
[----:B------:R0:W-:Y:S04]  /*1380*/  STG.E.128 desc[UR4][R2.64+0x3000], RZ ;  /* 0x003000ff02007986 */ /* 0x0001e8000c101d04 */
[----:B------:R0:W-:Y:S04]  /*1390*/  STG.E.128 desc[UR4][R2.64+0x4000], RZ ;  /* 0x004000ff02007986 */ /* 0x0001e8000c101d04 */
[----:B------:R0:W-:Y:S04]  /*13a0*/  STG.E.128 desc[UR4][R2.64+0x5000], RZ ;  /* 0x005000ff02007986 */ /* 0x0001e8000c101d04 */
[----:B------:R0:W-:Y:S04]  /*13b0*/  STG.E.128 desc[UR4][R2.64+0x6000], RZ ;  /* 0x006000ff02007986 */ /* 0x0001e8000c101d04 */
[----:B------:R0:W-:Y:S01]  /*13c0*/  STG.E.128 desc[UR4][R2.64+0x7000], RZ ;  /* 0x007000ff02007986 */ /* 0x0001e2000c101d04 */
[----:B------:R-:W-:Y:S05]  /*13d0*/  @P0 EXIT ;  /* 0x000000000000094d */ /* 0x000fea0003800000 */
[----:B------:R-:W3:Y:S08]  /*13e0*/  LDC R5, c[0x0][0x450] ;  /* 0x00011400ff057b82 */ /* 0x000ef00000000800 */
[----:B------:R-:W4:Y:S08]  /*13f0*/  LDC R7, c[0x0][0x390] ;  /* 0x0000e400ff077b82 */ /* 0x000f300000000800 */
[----:B0-----:R-:W0:Y:S01]  /*1400*/  LDC.64 R2, c[0x0][0x458] ;  /* 0x00011600ff027b82 */ /* 0x001e220000000a00 */
[----:B---3--:R-:W-:-:S04]  /*1410*/  IMAD R40, R40, R5, UR7 ;  /* 0x0000000728287e24 */ /* 0x008fc8000f8e0205 */
[----:B----4-:R-:W-:-:S04]  /*1420*/  IMAD R5, R40, R7, UR6 ;  /* 0x0000000628057e24 */ /* 0x010fc8000f8e0207 */
[----:B0-----:R-:W-:-:S05]  /*1430*/  IMAD.WIDE R2, R5, 0x4, R2 ;  /* 0x0000000405027825 */ /* 0x001fca00078e0202 */
[----:B------:R-:W-:Y:S01]  /*1440*/  STG.E desc[UR4][R2.64], RZ ;  /* 0x000000ff02007986 */ /* 0x000fe2000c101904 */
[----:B------:R-:W-:Y:S05]  /*1450*/  EXIT ;  /* 0x000000000000794d */ /* 0x000fea0003800000 */
.L_x_22:
        /* <DEDUP_REMOVED lines=10> */
.L_x_140:


//--------------------- .text._ZN7cutlass13device_kernelIN5flash19enable_sm80_to_sm89INS1_16FlashAttnBwdSm80INS1_25CollectiveMainloopBwdSm80ILi1ELi1EN4cute5tupleIJNS5_1CILi32EEENS7_ILi64EEENS7_ILi256EEEEEENS_10bfloat16_tEfNS_4arch4Sm80ELb1ELb0ELb1ELb1ELb0ELb0ELb0ELb0ELi2ELi2ELi2ELi1ELb1EEENS1_21CollectiveEpilogueBwdISB_SC_SE_Li256ELb1ELb0ELi4EEENS1_25SingleTileBwdLPTSchedulerILb1ELi64ELb0EEEEEEEEEvNT_6ParamsE --------------------------
	.section	.text._ZN7cutlass13device_kernelIN5flash19enable_sm80_to_sm89INS1_16FlashAttnBwdSm80INS1_25CollectiveMainloopBwdSm80ILi1ELi1EN4cute5tupleIJNS5_1CILi32EEENS7_ILi64EEENS7_ILi256EEEEEENS_10bfloat16_tEfNS_4arch4Sm80ELb1ELb0ELb1ELb1ELb0ELb0ELb0ELb0ELi2ELi2ELi2ELi1ELb1EEENS1_21CollectiveEpilogueBwdISB_SC_SE_Li256ELb1ELb0ELi4EEENS1_25SingleTileBwdLPTSchedulerILb1ELi64ELb0EEEEEEEEEvNT_6ParamsE,"ax",@progbits
	.align	128
.text._ZN7cutlass13device_kernelIN5flash19enable_sm80_to_sm89INS1_16FlashAttnBwdSm80INS1_25CollectiveMainloopBwdSm80ILi1ELi1EN4cute5tupleIJNS5_1CILi32EEENS7_ILi64EEENS7_ILi256EEEEEENS_10bfloat16_tEfNS_4arch4Sm80ELb1ELb0ELb1ELb1ELb0ELb0ELb0ELb0ELi2ELi2ELi2ELi1ELb1EEENS1_21CollectiveEpilogueBwdISB_SC_SE_Li256ELb1ELb0ELi4EEENS1_25SingleTileBwdLPTSchedulerILb1ELi64ELb0EEEEEEEEEvNT_6ParamsE:
        .type           _ZN7cutlass13device_kernelIN5flash19enable_sm80_to_sm89INS1_16FlashAttnBwdSm80INS1_25CollectiveMainloopBwdSm80ILi1ELi1EN4cute5tupleIJNS5_1CILi32EEENS7_ILi64EEENS7_ILi256EEEEEENS_10bfloat16_tEfNS_4arch4Sm80ELb1ELb0ELb1ELb1ELb0ELb0ELb0ELb0ELi2ELi2ELi2ELi1ELb1EEENS1_21CollectiveEpilogueBwdISB_SC_SE_Li256ELb1ELb0ELi4EEENS1_25SingleTileBwdLPTSchedulerILb1ELi64ELb0EEEEEEEEEvNT_6ParamsE,@function
        .size           _ZN7cutlass13device_kernelIN5flash19enable_sm80_to_sm89INS1_16FlashAttnBwdSm80INS1_25CollectiveMainloopBwdSm80ILi1ELi1EN4cute5tupleIJNS5_1CILi32EEENS7_ILi64EEENS7_ILi256EEEEEENS_10bfloat16_tEfNS_4arch4Sm80ELb1ELb0ELb1ELb1ELb0ELb0ELb0ELb0ELi2ELi2ELi2ELi1ELb1EEENS1_21CollectiveEpilogueBwdISB_SC_SE_Li256ELb1ELb0ELi4EEENS1_25SingleTileBwdLPTSchedulerILb1ELi64ELb0EEEEEEEEEvNT_6ParamsE,(.L_x_141 - _ZN7cutlass13device_kernelIN5flash19enable_sm80_to_sm89INS1_16FlashAttnBwdSm80INS1_25CollectiveMainloopBwdSm80ILi1ELi1EN4cute5tupleIJNS5_1CILi32EEENS7_ILi64EEENS7_ILi256EEEEEENS_10bfloat16_tEfNS_4arch4Sm80ELb1ELb0ELb1ELb1ELb0ELb0ELb0ELb0ELi2ELi2ELi2ELi1ELb1EEENS1_21CollectiveEpilogueBwdISB_SC_SE_Li256ELb1ELb0ELi4EEENS1_25SingleTileBwdLPTSchedulerILb1ELi64ELb0EEEEEEEEEvNT_6ParamsE)
        .other          _ZN7cutlass13device_kernelIN5flash19enable_sm80_to_sm89INS1_16FlashAttnBwdSm80INS1_25CollectiveMainloopBwdSm80ILi1ELi1EN4cute5tupleIJNS5_1CILi32EEENS7_ILi64EEENS7_ILi256EEEEEENS_10bfloat16_tEfNS_4arch4Sm80ELb1ELb0ELb1ELb1ELb0ELb0ELb0ELb0ELi2ELi2ELi2ELi1ELb1EEENS1_21CollectiveEpilogueBwdISB_SC_SE_Li256ELb1ELb0ELi4EEENS1_25SingleTileBwdLPTSchedulerILb1ELi64ELb0EEEEEEEEEvNT_6ParamsE,@"STO_CUDA_ENTRY STV_DEFAULT"
_ZN7cutlass13device_kernelIN5flash19enable_sm80_to_sm89INS1_16FlashAttnBwdSm80INS1_25CollectiveMainloopBwdSm80ILi1ELi1EN4cute5tupleIJNS5_1CILi32EEENS7_ILi64EEENS7_ILi256EEEEEENS_10bfloat16_tEfNS_4arch4Sm80ELb1ELb0ELb1ELb1ELb0ELb0ELb0ELb0ELi2ELi2ELi2ELi1ELb1EEENS1_21CollectiveEpilogueBwdISB_SC_SE_Li256ELb1ELb0ELi4EEENS1_25SingleTileBwdLPTSchedulerILb1ELi64ELb0EEEEEEEEEvNT_6ParamsE:
[----:B------:R-:W-:Y:S01]  /*0000*/  LDC R1, c[0x0][0x37c] ;  /* 0x0000df00ff017b82 */ /* 0x000fe20000000800 */
[----:B------:R-:W-:Y:S05]  /*0010*/  EXIT ;  /* 0x000000000000794d */ /* 0x000fea0003800000 */
.L_x_23:
        /* <DEDUP_REMOVED lines=14> */
.L_x_141:


//--------------------- .text._ZN7cutlass13device_kernelIN5flash32FlashAttnBwdPostprocessConvertdQIN4cute5tupleIJNS3_1CILi32EEENS5_ILi256EEEEEENS_10bfloat16_tEfNS_4arch4Sm80ELi256ENS3_8TiledMMAINS3_8MMA_AtomIJNS3_30SM80_16x8x16_F32BF16BF16F32_TNEEEENS3_6LayoutINS4_IJNS5_ILi1EEENS5_ILi8EEESH_EEENS4_IJNS5_ILi0EEESH_SK_EEEEENS4_IJNS5_ILi16EEENS5_ILi128EEESN_EEEEELb0EEEEEvNT_6ParamsE --------------------------
	.section	.text._ZN7cutlass13device_kernelIN5flash32FlashAttnBwdPostprocessConvertdQIN4cute5tupleIJNS3_1CILi32EEENS5_ILi256EEEEEENS_10bfloat16_tEfNS_4arch4Sm80ELi256ENS3_8TiledMMAINS3_8MMA_AtomIJNS3_30SM80_16x8x16_F32BF16BF16F32_TNEEEENS3_6LayoutINS4_IJNS5_ILi1EEENS5_ILi8EEESH_EEENS4_IJNS5_ILi0EEESH_SK_EEEEENS4_IJNS5_ILi16EEENS5_ILi128EEESN_EEEEELb0EEEEEvNT_6ParamsE,"ax",@progbits
	.align	128
.text._ZN7cutlass13device_kernelIN5flash32FlashAttnBwdPostprocessConvertdQIN4cute5tupleIJNS3_1CILi32EEENS5_ILi256EEEEEENS_10bfloat16_tEfNS_4arch4Sm80ELi256ENS3_8TiledMMAINS3_8MMA_AtomIJNS3_30SM80_16x8x16_F32BF16BF16F32_TNEEEENS3_6LayoutINS4_IJNS5_ILi1EEENS5_ILi8EEESH_EEENS4_IJNS5_ILi0EEESH_SK_EEEEENS4_IJNS5_ILi16EEENS5_ILi128EEESN_EEEEELb0EEEEEvNT_6ParamsE:
        .type           _ZN7cutlass13device_kernelIN5flash32FlashAttnBwdPostprocessConvertdQIN4cute5tupleIJNS3_1CILi32EEENS5_ILi256EEEEEENS_10bfloat16_tEfNS_4arch4Sm80ELi256ENS3_8TiledMMAINS3_8MMA_AtomIJNS3_30SM80_16x8x16_F32BF16BF16F32_TNEEEENS3_6LayoutINS4_IJNS5_ILi1EEENS5_ILi8EEESH_EEENS4_IJNS5_ILi0EEESH_SK_EEEEENS4_IJNS5_ILi16EEENS5_ILi128EEESN_EEEEELb0EEEEEvNT_6ParamsE,@function
        .size           _ZN7cutlass13device_kernelIN5flash32FlashAttnBwdPostprocessConvertdQIN4cute5tupleIJNS3_1CILi32EEENS5_ILi256EEEEEENS_10bfloat16_tEfNS_4arch4Sm80ELi256ENS3_8TiledMMAINS3_8MMA_AtomIJNS3_30SM80_16x8x16_F32BF16BF16F32_TNEEEENS3_6LayoutINS4_IJNS5_ILi1EEENS5_ILi8EEESH_EEENS4_IJNS5_ILi0EEESH_SK_EEEEENS4_IJNS5_ILi16EEENS5_ILi128EEESN_EEEEELb0EEEEEvNT_6ParamsE,(.L_x_142 - _ZN7cutlass13device_kernelIN5flash32FlashAttnBwdPostprocessConvertdQIN4cute5tupleIJNS3_1CILi32EEENS5_ILi256EEEEEENS_10bfloat16_tEfNS_4arch4Sm80ELi256ENS3_8TiledMMAINS3_8MMA_AtomIJNS3_30SM80_16x8x16_F32BF16BF16F32_TNEEEENS3_6LayoutINS4_IJNS5_ILi1EEENS5_ILi8EEESH_EEENS4_IJNS5_ILi0EEESH_SK_EEEEENS4_IJNS5_ILi16EEENS5_ILi128EEESN_EEEEELb0EEEEEvNT_6ParamsE)
        .other          _ZN7cutlass13device_kernelIN5flash32FlashAttnBwdPostprocessConvertdQIN4cute5tupleIJNS3_1CILi32EEENS5_ILi256EEEEEENS_10bfloat16_tEfNS_4arch4Sm80ELi256ENS3_8TiledMMAINS3_8MMA_AtomIJNS3_30SM80_16x8x16_F32BF16BF16F32_TNEEEENS3_6LayoutINS4_IJNS5_ILi1EEENS5_ILi8EEESH_EEENS4_IJNS5_ILi0EEESH_SK_EEEEENS4_IJNS5_ILi16EEENS5_ILi128EEESN_EEEEELb0EEEEEvNT_6ParamsE,@"STO_CUDA_ENTRY STV_DEFAULT"
_ZN7cutlass13device_kernelIN5flash32FlashAttnBwdPostprocessConvertdQIN4cute5tupleIJNS3_1CILi32EEENS5_ILi256EEEEEENS_10bfloat16_tEfNS_4arch4Sm80ELi256ENS3_8TiledMMAINS3_8MMA_AtomIJNS3_30SM80_16x8x16_F32BF16BF16F32_TNEEEENS3_6LayoutINS4_IJNS5_ILi1EEENS5_ILi8EEESH_EEENS4_IJNS5_ILi0EEESH_SK_EEEEENS4_IJNS5_ILi16EEENS5_ILi128EEESN_EEEEELb0EEEEEvNT_6ParamsE:
[----:B------:R-:W-:Y:S08]  /*0000*/  LDC R1, c[0x0][0x37c] ;  /* 0x0000df00ff017b82 */ /* 0x000ff00000000800 */
[----:B------:R-:W0:Y:S01]  /*0010*/  LDC.64 R10, c[0x0][0x3e0] ;  /* 0x0000f800ff0a7b82 */ /* 0x000e220000000a00 */
[----:B------:R-:W1:Y:S01]  /*0020*/  S2R R37, SR_CTAID.X ;  /* 0x0000000000257919 */ /* 0x000e620000002500 */
[----:B------:R-:W2:Y:S01]  /*0030*/  LDCU.64 UR6, c[0x0][0x358] ;  /* 0x00006b00ff0677ac */ /* 0x000ea20008000a00 */
[----:B------:R-:W3:Y:S01]  /*0040*/  S2R R9, SR_CTAID.Z ;  /* 0x0000000000097919 */ /* 0x000ee20000002700 */
[----:B0-----:R-:W-:-:S04]  /*0050*/  ISETP.NE.U32.AND P0, PT, R10, RZ, PT ;  /* 0x000000ff0a00720c */ /* 0x001fc80003f05070 */
[----:B------:R-:W-:-:S13]  /*0060*/  ISETP.NE.AND.EX P1, PT, R11, RZ, PT, P0 ;  /* 0x000000ff0b00720c */ /* 0x000fda0003f25300 */
[----:B-123--:R-:W-:Y:S05]  /*0070*/  @P1 BRA `(.L_x_24) ;  /* 0x0000000000241947 */ /* 0x00efea0003800000 */
[----:B------:R-:W0:Y:S01]  /*0080*/  LDCU.64 UR4, c[0x0][0x3e8] ;  /* 0x00007d00ff0477ac */ /* 0x000e220008000a00 */
[----:B------:R-:W-:Y:S02]  /*0090*/  CS2R R4, SRZ ;  /* 0x0000000000047805 */ /* 0x000fe4000001ff00 */
[----:B------:R-:W-:Y:S01]  /*00a0*/  CS2R R2, SRZ ;  /* 0x0000000000027805 */ /* 0x000fe2000001ff00 */
[----:B------:R-:W1:Y:S01]  /*00b0*/  LDCU UR8, c[0x0][0x3b0] ;  /* 0x00007600ff0877ac */ /* 0x000e620008000800 */
[----:B0-----:R-:W-:-:S04]  /*00c0*/  UISETP.NE.U32.AND UP0, UPT, UR4, URZ, UPT ;  /* 0x000000ff0400728c */ /* 0x001fc8000bf05070 */
[----:B------:R-:W-:Y:S01]  /*00d0*/  UISETP.NE.AND.EX UP0, UPT, UR5, URZ, UPT, UP0 ;  /* 0x000000ff0500728c */ /* 0x000fe2000bf05300 */
[----:B-1----:R-:W-:-:S08]  /*00e0*/  IMAD.U32 R41, RZ, RZ, UR8 ;  /* 0x00000008ff297e24 */ /* 0x002fd0000f8e00ff */
[----:B------:R-:W-:Y:S05]  /*00f0*/  BRA.U !UP0, `(.L_x_25) ;  /* 0x0000000108547547 */ /* 0x000fea000b800000 */
[----:B------:R-:W-:Y:S05]  /*0100*/  BRA `(.L_x_26) ;  /* 0x0000000000387947 */ /* 0x000fea0003800000 */
.L_x_24:
[----:B------:R-:W0:Y:S01]  /*0110*/  LDC.64 R6, c[0x0][0x3e0] ;  /* 0x0000f800ff067b82 */ /* 0x000e220000000a00 */
[----:B------:R-:W1:Y:S01]  /*0120*/  LDCU.64 UR4, c[0x0][0x3e8] ;  /* 0x00007d00ff0477ac */ /* 0x000e620008000a00 */
[----:B0-----:R-:W-:-:S05]  /*0130*/  IMAD.WIDE.U32 R6, R9, 0x4, R6 ;  /* 0x0000000409067825 */ /* 0x001fca00078e0006 */
[----:B------:R-:W2:Y:S01]  /*0140*/  LDG.E R2, desc[UR6][R6.64] ;  /* 0x0000000606027981 */ /* 0x000ea2000c1e1900 */
[----:B-1----:R-:W-:-:S04]  /*0150*/  UISETP.NE.U32.AND UP0, UPT, UR4, URZ, UPT ;  /* 0x000000ff0400728c */ /* 0x002fc8000bf05070 */
[----:B------:R-:W-:Y:S01]  /*0160*/  UISETP.NE.AND.EX UP0, UPT, UR5, URZ, UPT, UP0 ;  /* 0x000000ff0500728c */ /* 0x000fe2000bf05300 */
[----:B--2---:R-:W-:-:S05]  /*0170*/  IMAD R0, R9, 0x20, R2 ;  /* 0x0000002009007824 */ /* 0x004fca00078e0202 */
[----:B------:R-:W-:-:S04]  /*0180*/  SHF.R.S32.HI R3, RZ, 0x1f, R0 ;  /* 0x0000001fff037819 */ /* 0x000fc80000011400 */
[----:B------:R-:W-:-:S05]  /*0190*/  LEA.HI R3, R3, R0, RZ, 0x5 ;  /* 0x0000000003037211 */ /* 0x000fca00078f28ff */
[----:B------:R-:W-:-:S05]  /*01a0*/  IMAD.SHL.U32 R3, R3, 0x100, RZ ;  /* 0x0000010003037824 */ /* 0x000fca00078e00ff */
[----:B------:R-:W-:Y:S02]  /*01b0*/  LOP3.LUT R4, R3, 0xffffe000, RZ, 0xc0, !PT ;  /* 0xffffe00003047812 */ /* 0x000fe400078ec0ff */
[----:B------:R-:W-:Y:S02]  /*01c0*/  SHF.R.S32.HI R3, RZ, 0x1f, R2 ;  /* 0x0000001fff037819 */ /* 0x000fe40000011402 */
[----:B------:R-:W-:Y:S01]  /*01d0*/  SHF.R.S32.HI R5, RZ, 0x1f, R4 ;  /* 0x0000001fff057819 */ /* 0x000fe20000011404 */
[----:B------:R-:W-:Y:S06]  /*01e0*/  BRA.U !UP0, `(.L_x_27) ;  /* 0x0000000108107547 */ /* 0x000fec000b800000 */
.L_x_26:
[----:B------:R-:W0:Y:S02]  /*01f0*/  LDC.64 R6, c[0x0][0x3e8] ;  /* 0x0000fa00ff067b82 */ /* 0x000e240000000a00 */
[----:B0-----:R-:W-:-:S05]  /*0200*/  IMAD.WIDE.U32 R6, R9, 0x4, R6 ;  /* 0x0000000409067825 */ /* 0x001fca00078e0006 */
[----:B------:R0:W5:Y:S01]  /*0210*/  LDG.E R41, desc[UR6][R6.64] ;  /* 0x0000000606297981 */ /* 0x000162000c1e1900 */
[----:B------:R-:W-:Y:S05]  /*0220*/  BRA `(.L_x_25) ;  /* 0x0000000000087947 */ /* 0x000fea0003800000 */
.L_x_27:
[----:B------:R-:W2:Y:S02]  /*0230*/  LDG.E R7, desc[UR6][R6.64+0x4] ;  /* 0x0000040606077981 */ /* 0x000ea4000c1e1900 */
[----:B--2---:R-:W-:-:S07]  /*0240*/  IADD3 R41, PT, PT, -R2, R7, RZ ;  /* 0x0000000702297210 */ /* 0x004fce0007ffe1ff */
.L_x_25:
[----:B------:R-:W-:Y:S01]  /*0250*/  IMAD.SHL.U32 R36, R37, 0x20, RZ ;  /* 0x0000002025247824 */ /* 0x000fe200078e00ff */
[----:B------:R-:W-:-:S04]  /*0260*/  ISETP.NE.AND.EX P0, PT, R11, RZ, PT, P0 ;  /* 0x000000ff0b00720c */ /* 0x000fc80003f05300 */
[----:B-----5:R-:W-:-:S13]  /*0270*/  ISETP.GT.AND P2, PT, R41, R36, PT ;  /* 0x000000242900720c */ /* 0x020fda0003f44270 */
[----:B------:R-:W-:Y:S05]  /*0280*/  @!P2 EXIT P0 ;  /* 0x000000000000a94d */ /* 0x000fea0000000000 */
[----:B------:R-:W1:Y:S01]  /*0290*/  S2R R39, SR_TID.X ;  /* 0x0000000000277919 */ /* 0x000e620000002100 */
[----:B------:R-:W2:Y:S01]  /*02a0*/  S2UR UR8, SR_CTAID.Y ;  /* 0x00000000000879c3 */ /* 0x000ea20000002600 */
[----:B------:R-:W3:Y:S01]  /*02b0*/  LDCU.64 UR4, c[0x0][0x3a0] ;  /* 0x00007400ff0477ac */ /* 0x000ee20008000a00 */
[----:B------:R-:W-:Y:S01]  /*02c0*/  SEL R0, R9, RZ, !P1 ;  /* 0x000000ff09007207 */ /* 0x000fe20004800000 */
[----:B------:R-:W4:Y:S05]  /*02d0*/  LDCU.64 UR10, c[0x0][0x380] ;  /* 0x00007000ff0a77ac */ /* 0x000f2a0008000a00 */
[----:B------:R-:W2:Y:S01]  /*02e0*/  LDC.64 R10, c[0x0][0x398] ;  /* 0x0000e600ff0a7b82 */ /* 0x000ea20000000a00 */
[----:B------:R-:W5:Y:S01]  /*02f0*/  LDCU UR9, c[0x0][0x3b4] ;  /* 0x00007680ff0977ac */ /* 0x000f620008000800 */
[----:B-1----:R-:W-:-:S04]  /*0300*/  IMAD.SHL.U32 R38, R39, 0x4, RZ ;  /* 0x0000000427267824 */ /* 0x002fc800078e00ff */
[----:B0-----:R-:W-:-:S05]  /*0310*/  IMAD R7, R37, 0x2000, R38 ;  /* 0x0000200025077824 */ /* 0x001fca00078e0226 */
[----:B------:R-:W-:-:S04]  /*0320*/  IADD3 R4, P0, PT, R7, R4, RZ ;  /* 0x0000000407047210 */ /* 0x000fc80007f1e0ff */
[----:B------:R-:W-:-:S03]  /*0330*/  IADD3.X R5, PT, PT, RZ, R5, RZ, P0, !PT ;  /* 0x00000005ff057210 */ /* 0x000fc600007fe4ff */
[----:B--2---:R-:W-:-:S04]  /*0340*/  IMAD.WIDE.U32 R4, R10, UR8, R4 ;  /* 0x000000080a047c25 */ /* 0x004fc8000f8e0004 */
[----:B------:R-:W-:Y:S02]  /*0350*/  IMAD R5, R11, UR8, R5 ;  /* 0x000000080b057c24 */ /* 0x000fe4000f8e0205 */
[----:B---3--:R-:W-:-:S04]  /*0360*/  IMAD.WIDE.U32 R4, R0, UR4, R4 ;  /* 0x0000000400047c25 */ /* 0x008fc8000f8e0004 */
[----:B------:R-:W-:Y:S01]  /*0370*/  IMAD R5, R0, UR5, R5 ;  /* 0x0000000500057c24 */ /* 0x000fe2000f8e0205 */
[----:B----4-:R-:W-:-:S04]  /*0380*/  LEA R44, P0, R4, UR10, 0x2 ;  /* 0x0000000a042c7c11 */ /* 0x010fc8000f8010ff */
[----:B------:R-:W-:Y:S01]  /*0390*/  LEA.HI.X R45, R4, UR11, R5, 0x2, P0 ;  /* 0x0000000b042d7c11 */ /* 0x000fe200080f1405 */
[----:B------:R-:W0:Y:S01]  /*03a0*/  S2UR UR5, SR_CgaCtaId ;  /* 0x00000000000579c3 */ /* 0x000e220000008800 */
[----:B------:R-:W-:Y:S01]  /*03b0*/  UMOV UR4, 0x400 ;  /* 0x0000040000047882 */ /* 0x000fe20000000000 */
[----:B------:R-:W-:Y:S01]  /*03c0*/  SHF.R.U32.HI R43, RZ, 0x5, R39 ;  /* 0x00000005ff2b7819 */ /* 0x000fe20000011627 */
[----:B------:R-:W-:Y:S01]  /*03d0*/  IMAD.SHL.U32 R42, R39, 0x8, RZ ;  /* 0x00000008272a7824 */ /* 0x000fe200078e00ff */
[----:B------:R-:W2:Y:S01]  /*03e0*/  LDG.E.128 R4, desc[UR6][R44.64] ;  /* 0x000000062c047981 */ /* 0x000ea2000c1e1d00 */
[----:B------:R-:W-:Y:S01]  /*03f0*/  VIADDMNMX R48, R41, -R36, 0x20, PT ;  /* 0x0000002029307446 */ /* 0x000fe20003800924 */
[----:B------:R-:W1:Y:S02]  /*0400*/  LDCU.64 UR10, c[0x0][0x3d0] ;  /* 0x00007a00ff0a77ac */ /* 0x000e640008000a00 */
[----:B------:R-:W3:Y:S04]  /*0410*/  LDG.E.128 R8, desc[UR6][R44.64+0x1000] ;  /* 0x001000062c087981 */ /* 0x000ee8000c1e1d00 */
[----:B------:R-:W4:Y:S04]  /*0420*/  LDG.E.128 R12, desc[UR6][R44.64+0x2000] ;  /* 0x002000062c0c7981 */ /* 0x000f28000c1e1d00 */
[----:B------:R-:W4:Y:S04]  /*0430*/  LDG.E.128 R16, desc[UR6][R44.64+0x3000] ;  /* 0x003000062c107981 */ /* 0x000f28000c1e1d00 */
[----:B------:R-:W4:Y:S04]  /*0440*/  LDG.E.128 R20, desc[UR6][R44.64+0x4000] ;  /* 0x004000062c147981 */ /* 0x000f28000c1e1d00 */
[----:B------:R-:W4:Y:S04]  /*0450*/  LDG.E.128 R24, desc[UR6][R44.64+0x5000] ;  /* 0x005000062c187981 */ /* 0x000f28000c1e1d00 */
[----:B------:R-:W4:Y:S04]  /*0460*/  LDG.E.128 R28, desc[UR6][R44.64+0x6000] ;  /* 0x006000062c1c7981 */ /* 0x000f28000c1e1d00 */
[----:B------:R1:W4:Y:S01]  /*0470*/  LDG.E.128 R32, desc[UR6][R44.64+0x7000] ;  /* 0x007000062c207981 */ /* 0x000322000c1e1d00 */
[----:B0-----:R-:W-:Y:S01]  /*0480*/  ULEA UR4, UR5, UR4, 0x18 ;  /* 0x0000000405047291 */ /* 0x001fe2000f8ec0ff */
[C---:B------:R-:W-:Y:S01]  /*0490*/  IADD3 R2, P0, PT, R43.reuse, R2, RZ ;  /* 0x000000022b027210 */ /* 0x040fe20007f1e0ff */
[C---:B------:R-:W-:Y:S01]  /*04a0*/  VIADD R46, R43.reuse, 0x18 ;  /* 0x000000182b2e7836 */ /* 0x040fe20000000000 */
[----:B------:R-:W-:Y:S01]  /*04b0*/  LOP3.LUT R36, R42, 0xf8, RZ, 0xc0, !PT ;  /* 0x000000f82a247812 */ /* 0x000fe200078ec0ff */
[----:B------:R-:W0:Y:S01]  /*04c0*/  LDCU UR5, c[0x0][0x3d8] ;  /* 0x00007b00ff0577ac */ /* 0x000e220008000800 */
[----:B------:R-:W-:Y:S01]  /*04d0*/  IADD3 R41, PT, PT, R43, 0x8, RZ ;  /* 0x000000082b297810 */ /* 0x000fe20007ffe0ff */
[----:B------:R-:W-:Y:S01]  /*04e0*/  IMAD.X R3, RZ, RZ, R3, P0 ;  /* 0x000000ffff037224 */ /* 0x000fe200000e0603 */
[----:B-----5:R-:W-:Y:S01]  /*04f0*/  ISETP.GE.AND P0, PT, R36, UR9, PT ;  /* 0x0000000924007c0c */ /* 0x020fe2000bf06270 */
[----:B------:R-:W-:Y:S01]  /*0500*/  BSSY.RECONVERGENT B0, `(.L_x_28) ;  /* 0x000009b000007945 */ /* 0x000fe20003800200 */
[----:B-1----:R-:W-:Y:S01]  /*0510*/  LEA R45, R39, UR4, 0x4 ;  /* 0x00000004272d7c11 */ /* 0x002fe2000f8e20ff */
[----:B------:R-:W-:Y:S01]  /*0520*/  VIADD R44, R43, 0x10 ;  /* 0x000000102b2c7836 */ /* 0x000fe20000000000 */
[----:B------:R-:W-:Y:S01]  /*0530*/  ISETP.GE.OR P2, PT, R41, R48, P0 ;  /* 0x000000302900720c */ /* 0x000fe20000746670 */
[----:B------:R-:W-:Y:S01]  /*0540*/  IMAD.WIDE.U32 R2, R37, 0x20, R2 ;  /* 0x0000002025027825 */ /* 0x000fe200078e0002 */
[----:B------:R-:W-:-:S02]  /*0550*/  SHF.L.U32 R41, R39, 0x1, RZ ;  /* 0x0000000127297819 */ /* 0x000fc400000006ff */
[----:B------:R-:W-:Y:S01]  /*0560*/  ISETP.GE.OR P3, PT, R43, R48, P0 ;  /* 0x000000302b00720c */ /* 0x000fe20000766670 */
[----:B------:R-:W-:Y:S01]  /*0570*/  IMAD.MOV.U32 R37, RZ, RZ, RZ ;  /* 0x000000ffff257224 */ /* 0x000fe200078e00ff */
[----:B------:R-:W-:Y:S01]  /*0580*/  LOP3.LUT R43, R41, 0x6, RZ, 0xc0, !PT ;  /* 0x00000006292b7812 */ /* 0x000fe200078ec0ff */
[----:B------:R-:W-:Y:S01]  /*0590*/  IMAD R41, R39, -0xc, R45 ;  /* 0xfffffff427297824 */ /* 0x000fe200078e022d */
[----:B------:R-:W-:Y:S02]  /*05a0*/  SHF.R.U32.HI R47, RZ, 0x2, R39 ;  /* 0x00000002ff2f7819 */ /* 0x000fe40000011627 */
[----:B------:R-:W-:Y:S02]  /*05b0*/  LOP3.LUT R40, R38, 0x40, RZ, 0xc0, !PT ;  /* 0x0000004026287812 */ /* 0x000fe400078ec0ff */
[----:B------:R-:W-:Y:S02]  /*05c0*/  LOP3.LUT R43, R43, 0x1e00, R42, 0xf8, !PT ;  /* 0x00001e002b2b7812 */ /* 0x000fe400078ef82a */
[----:B------:R-:W-:-:S02]  /*05d0*/  LOP3.LUT R40, R40, 0x8, R47, 0xf8, !PT ;  /* 0x0000000828287812 */ /* 0x000fc400078ef82f */
[----:B------:R-:W-:Y:S02]  /*05e0*/  SHF.R.U32.HI R47, RZ, 0x1, R39 ;  /* 0x00000001ff2f7819 */ /* 0x000fe40000011627 */
[----:B------:R-:W-:Y:S02]  /*05f0*/  LOP3.LUT R42, R42, 0x8, RZ, 0xc0, !PT ;  /* 0x000000082a2a7812 */ /* 0x000fe400078ec0ff */
[----:B------:R-:W-:Y:S02]  /*0600*/  LOP3.LUT R38, R43, 0x30, R38, 0xf8, !PT ;  /* 0x000000302b267812 */ /* 0x000fe400078ef826 */
[----:B------:R-:W-:Y:S02]  /*0610*/  LOP3.LUT R42, R42, 0x40, R47, 0xf8, !PT ;  /* 0x000000402a2a7812 */ /* 0x000fe400078ef82f */
[-C--:B------:R-:W-:Y:S02]  /*0620*/  ISETP.GE.OR P1, PT, R44, R48.reuse, P0 ;  /* 0x000000302c00720c */ /* 0x080fe40000726670 */
[----:B------:R-:W-:Y:S01]  /*0630*/  ISETP.GE.OR P0, PT, R46, R48, P0 ;  /* 0x000000302e00720c */ /* 0x000fe20000706670 */
[----:B--2---:R1:W-:Y:S04]  /*0640*/  STS.128 [R45], R4 ;  /* 0x000000042d007388 */ /* 0x0043e80000000c00 */
[----:B---3--:R-:W-:Y:S04]  /*0650*/  STS.128 [R45+0x1000], R8 ;  /* 0x001000082d007388 */ /* 0x008fe80000000c00 */
[----:B----4-:R-:W-:Y:S04]  /*0660*/  STS.128 [R45+0x2000], R12 ;  /* 0x0020000c2d007388 */ /* 0x010fe80000000c00 */
[----:B------:R-:W-:Y:S04]  /*0670*/  STS.128 [R45+0x3000], R16 ;  /* 0x003000102d007388 */ /* 0x000fe80000000c00 */
[----:B------:R-:W-:Y:S01]  /*0680*/  STS.128 [R45+0x4000], R20 ;  /* 0x004000142d007388 */ /* 0x000fe20000000c00 */
[----:B-1----:R-:W-:Y:S01]  /*0690*/  IMAD.SHL.U32 R4, R39, 0x100, RZ ;  /* 0x0000010027047824 */ /* 0x002fe200078e00ff */
[----:B------:R-:W-:-:S02]  /*06a0*/  SHF.R.U32.HI R5, RZ, 0x4, R39 ;  /* 0x00000004ff057819 */ /* 0x000fc40000011627 */
[----:B------:R-:W-:Y:S01]  /*06b0*/  STS.128 [R45+0x5000], R24 ;  /* 0x005000182d007388 */ /* 0x000fe20000000c00 */
[----:B------:R-:W-:Y:S02]  /*06c0*/  LOP3.LUT R7, R40, 0x8, R47, 0x78, !PT ;  /* 0x0000000828077812 */ /* 0x000fe400078e782f */
[----:B------:R-:W-:Y:S01]  /*06d0*/  LOP3.LUT R4, R4, 0x1e00, RZ, 0xc0, !PT ;  /* 0x00001e0004047812 */ /* 0x000fe200078ec0ff */
[----:B------:R-:W-:Y:S01]  /*06e0*/  STS.128 [R45+0x6000], R28 ;  /* 0x0060001c2d007388 */ /* 0x000fe20000000c00 */
[----:B------:R-:W-:Y:S02]  /*06f0*/  LOP3.LUT R5, R42, 0x8, R5, 0x78, !PT ;  /* 0x000000082a057812 */ /* 0x000fe400078e7805 */
[----:B------:R-:W-:Y:S01]  /*0700*/  LOP3.LUT R4, R4, 0x30, R47, 0xf8, !PT ;  /* 0x0000003004047812 */ /* 0x000fe200078ef82f */
[----:B------:R-:W-:Y:S01]  /*0710*/  STS.128 [R45+0x7000], R32 ;  /* 0x007000202d007388 */ /* 0x000fe20000000c00 */
[----:B------:R-:W-:Y:S02]  /*0720*/  LOP3.LUT R7, R38, R7, RZ, 0xfc, !PT ;  /* 0x0000000726077212 */ /* 0x000fe400078efcff */
[----:B------:R-:W-:Y:S01]  /*0730*/  LOP3.LUT R4, R4, R5, RZ, 0xfc, !PT ;  /* 0x0000000504047212 */ /* 0x000fe200078efcff */
[----:B------:R-:W-:Y:S06]  /*0740*/  BAR.SYNC.DEFER_BLOCKING 0x0 ;  /* 0x0000000000007b1d */ /* 0x000fec0000010000 */
[----:B------:R-:W0:Y:S04]  /*0750*/  LDS R24, [R41+0x1400] ;  /* 0x0014000029187984 */ /* 0x000e280000000800 */
[----:B------:R-:W1:Y:S04]  /*0760*/  LDS R39, [R41] ;  /* 0x0000000029277984 */ /* 0x000e680000000800 */
[----:B------:R-:W2:Y:S04]  /*0770*/  LDS R35, [R41+0x400] ;  /* 0x0004000029237984 */ /* 0x000ea80000000800 */
[----:B------:R-:W3:Y:S04]  /*0780*/  LDS R32, [R41+0x800] ;  /* 0x0008000029207984 */ /* 0x000ee80000000800 */
[----:B------:R-:W4:Y:S04]  /*0790*/  LDS R31, [R41+0xc00] ;  /* 0x000c0000291f7984 */ /* 0x000f280000000800 */
[----:B------:R-:W5:Y:S04]  /*07a0*/  LDS R30, [R41+0x1000] ;  /* 0x00100000291e7984 */ /* 0x000f680000000800 */
[----:B------:R-:W5:Y:S04]  /*07b0*/  LDS R27, [R41+0x2c00] ;  /* 0x002c0000291b7984 */ /* 0x000f680000000800 */
[----:B------:R-:W5:Y:S04]  /*07c0*/  LDS R23, [R41+0x3000] ;  /* 0x0030000029177984 */ /* 0x000f680000000800 */
[----:B------:R-:W5:Y:S04]  /*07d0*/  LDS R26, [R41+0x3400] ;  /* 0x00340000291a7984 */ /* 0x000f680000000800 */
[----:B------:R-:W5:Y:S04]  /*07e0*/  LDS R22, [R41+0x3800] ;  /* 0x0038000029167984 */ /* 0x000f680000000800 */
[----:B------:R-:W5:Y:S01]  /*07f0*/  LDS R25, [R41+0x3c00] ;  /* 0x003c000029197984 */ /* 0x000f620000000800 */
[----:B0-----:R-:W-:-:S03]  /*0800*/  FMUL.FTZ R40, R24, UR5 ;  /* 0x0000000518287c20 */ /* 0x001fc60008410000 */
[----:B------:R-:W0:Y:S01]  /*0810*/  LDS R14, [R41+0x4800] ;  /* 0x00480000290e7984 */ /* 0x000e220000000800 */
[----:B-1----:R-:W-:-:S03]  /*0820*/  FMUL.FTZ R39, R39, UR5 ;  /* 0x0000000527277c20 */ /* 0x002fc60008410000 */
[----:B------:R-:W1:Y:S01]  /*0830*/  LDS R19, [R41+0x4c00] ;  /* 0x004c000029137984 */ /* 0x000e620000000800 */
[----:B--2---:R-:W-:-:S03]  /*0840*/  FMUL.FTZ R38, R35, UR5 ;  /* 0x0000000523267c20 */ /* 0x004fc60008410000 */
[----:B------:R-:W2:Y:S01]  /*0850*/  LDS R15, [R41+0x5400] ;  /* 0x00540000290f7984 */ /* 0x000ea20000000800 */
[----:B---3--:R-:W-:-:S03]  /*0860*/  FMUL.FTZ R32, R32, UR5 ;  /* 0x0000000520207c20 */ /* 0x008fc60008410000 */
[----:B------:R-:W3:Y:S01]  /*0870*/  LDS R18, [R41+0x5800] ;  /* 0x0058000029127984 */ /* 0x000ee20000000800 */
[----:B----4-:R-:W-:-:S03]  /*0880*/  FMUL.FTZ R31, R31, UR5 ;  /* 0x000000051f1f7c20 */ /* 0x010fc60008410000 */
[----:B------:R-:W4:Y:S01]  /*0890*/  LDS R13, [R41+0x5c00] ;  /* 0x005c0000290d7984 */ /* 0x000f220000000800 */
[----:B-----5:R-:W-:Y:S01]  /*08a0*/  FMUL.FTZ R35, R30, UR5 ;  /* 0x000000051e237c20 */ /* 0x020fe20008410000 */
[----:B------:R-:W-:Y:S02]  /*08b0*/  F2FP.BF16.F32.PACK_AB R30, R38, R39 ;  /* 0x00000027261e723e */ /* 0x000fe400000010ff */
[----:B------:R-:W5:Y:S01]  /*08c0*/  LDS R17, [R41+0x4000] ;  /* 0x0040000029117984 */ /* 0x000f620000000800 */
[----:B------:R-:W-:Y:S01]  /*08d0*/  F2FP.BF16.F32.PACK_AB R31, R31, R32 ;  /* 0x000000201f1f723e */ /* 0x000fe200000010ff */
[----:B------:R-:W-:Y:S01]  /*08e0*/  FMUL.FTZ R38, R27, UR5 ;  /* 0x000000051b267c20 */ /* 0x000fe20008410000 */
[----:B------:R-:W-:Y:S01]  /*08f0*/  F2FP.BF16.F32.PACK_AB R32, R40, R35 ;  /* 0x000000232820723e */ /* 0x000fe200000010ff */
[----:B------:R-:W5:Y:S01]  /*0900*/  LDS R20, [R41+0x4400] ;  /* 0x0044000029147984 */ /* 0x000f620000000800 */
[----:B------:R-:W-:-:S03]  /*0910*/  FMUL.FTZ R23, R23, UR5 ;  /* 0x0000000517177c20 */ /* 0x000fc60008410000 */
[----:B------:R-:W5:Y:S01]  /*0920*/  LDS R34, [R41+0x1800] ;  /* 0x0018000029227984 */ /* 0x000f620000000800 */
[----:B------:R-:W-:-:S03]  /*0930*/  FMUL.FTZ R26, R26, UR5 ;  /* 0x000000051a1a7c20 */ /* 0x000fc60008410000 */
[----:B------:R-:W5:Y:S01]  /*0940*/  LDS R33, [R41+0x1c00] ;  /* 0x001c000029217984 */ /* 0x000f620000000800 */
[----:B------:R-:W-:Y:S01]  /*0950*/  FMUL.FTZ R27, R22, UR5 ;  /* 0x00000005161b7c20 */ /* 0x000fe20008410000 */
[----:B------:R-:W-:Y:S02]  /*0960*/  F2FP.BF16.F32.PACK_AB R23, R26, R23 ;  /* 0x000000171a17723e */ /* 0x000fe400000010ff */
[----:B------:R-:W5:Y:S01]  /*0970*/  LDS R29, [R41+0x2000] ;  /* 0x00200000291d7984 */ /* 0x000f620000000800 */
[----:B------:R-:W-:-:S03]  /*0980*/  FMUL.FTZ R40, R25, UR5 ;  /* 0x0000000519287c20 */ /* 0x000fc60008410000 */
[----:B------:R-:W5:Y:S01]  /*0990*/  LDS R28, [R41+0x2400] ;  /* 0x00240000291c7984 */ /* 0x000f620000000800 */
[----:B0-----:R-:W-:Y:S01]  /*09a0*/  FMUL.FTZ R14, R14, UR5 ;  /* 0x000000050e0e7c20 */ /* 0x001fe20008410000 */
[----:B------:R-:W-:Y:S02]  /*09b0*/  F2FP.BF16.F32.PACK_AB R26, R40, R27 ;  /* 0x0000001b281a723e */ /* 0x000fe400000010ff */
[----:B------:R-:W0:Y:S01]  /*09c0*/  LDS R21, [R41+0x2800] ;  /* 0x0028000029157984 */ /* 0x000e220000000800 */
[----:B-1----:R-:W-:-:S03]  /*09d0*/  FMUL.FTZ R19, R19, UR5 ;  /* 0x0000000513137c20 */ /* 0x002fc60008410000 */
[----:B------:R-:W1:Y:S01]  /*09e0*/  LDS R16, [R41+0x5000] ;  /* 0x0050000029107984 */ /* 0x000e620000000800 */
[----:B--2---:R-:W-:Y:S01]  /*09f0*/  FMUL.FTZ R27, R15, UR5 ;  /* 0x000000050f1b7c20 */ /* 0x004fe20008410000 */
[----:B------:R-:W-:Y:S02]  /*0a00*/  F2FP.BF16.F32.PACK_AB R19, R19, R14 ;  /* 0x0000000e1313723e */ /* 0x000fe400000010ff */
[----:B------:R-:W2:Y:S01]  /*0a10*/  LDS R5, [R41+0x6000] ;  /* 0x0060000029057984 */ /* 0x000ea20000000800 */
[----:B------:R-:W0:Y:S01]  /*0a20*/  LDC.64 R14, c[0x0][0x3c8] ;  /* 0x0000f200ff0e7b82 */ /* 0x000e220000000a00 */
[----:B---3--:R-:W-:Y:S02]  /*0a30*/  FMUL.FTZ R18, R18, UR5 ;  /* 0x0000000512127c20 */ /* 0x008fe40008410000 */
[----:B------:R-:W3:Y:S01]  /*0a40*/  LDS R12, [R41+0x6400] ;  /* 0x00640000290c7984 */ /* 0x000ee20000000800 */
[----:B----4-:R-:W-:-:S03]  /*0a50*/  FMUL.FTZ R13, R13, UR5 ;  /* 0x000000050d0d7c20 */ /* 0x010fc60008410000 */
[----:B------:R-:W4:Y:S01]  /*0a60*/  LDS R6, [R41+0x6800] ;  /* 0x0068000029067984 */ /* 0x000f220000000800 */
[----:B-----5:R-:W-:Y:S01]  /*0a70*/  FMUL.FTZ R17, R17, UR5 ;  /* 0x0000000511117c20 */ /* 0x020fe20008410000 */
[----:B------:R-:W-:Y:S02]  /*0a80*/  F2FP.BF16.F32.PACK_AB R18, R13, R18 ;  /* 0x000000120d12723e */ /* 0x000fe400000010ff */
[----:B------:R-:W5:Y:S01]  /*0a90*/  LDS R11, [R41+0x6c00] ;  /* 0x006c0000290b7984 */ /* 0x000f620000000800 */
[----:B------:R-:W-:-:S03]  /*0aa0*/  FMUL.FTZ R20, R20, UR5 ;  /* 0x0000000514147c20 */ /* 0x000fc60008410000 */
[----:B------:R-:W5:Y:S01]  /*0ab0*/  LDS R9, [R41+0x7000] ;  /* 0x0070000029097984 */ /* 0x000f620000000800 */
[----:B------:R-:W-:Y:S01]  /*0ac0*/  FMUL.FTZ R34, R34, UR5 ;  /* 0x0000000522227c20 */ /* 0x000fe20008410000 */
[----:B------:R-:W-:Y:S02]  /*0ad0*/  F2FP.BF16.F32.PACK_AB R17, R20, R17 ;  /* 0x000000111411723e */ /* 0x000fe400000010ff */
[----:B------:R-:W5:Y:S01]  /*0ae0*/  LDS R10, [R41+0x7400] ;  /* 0x00740000290a7984 */ /* 0x000f620000000800 */
[----:B------:R-:W-:Y:S01]  /*0af0*/  FMUL.FTZ R33, R33, UR5 ;  /* 0x0000000521217c20 */ /* 0x000fe20008410000 */
[----:B------:R-:W-:Y:S02]  /*0b00*/  LEA R20, R7, UR4, 0x1 ;  /* 0x0000000407147c11 */ /* 0x000fe4000f8e08ff */
[----:B------:R-:W5:Y:S01]  /*0b10*/  LDS R8, [R41+0x7800] ;  /* 0x0078000029087984 */ /* 0x000f620000000800 */
[----:B0-----:R-:W-:-:S04]  /*0b20*/  IMAD.WIDE.U32 R36, R14, UR8, R36 ;  /* 0x000000080e247c25 */ /* 0x001fc8000f8e0024 */
[----:B------:R-:W-:Y:S01]  /*0b30*/  FMUL.FTZ R29, R29, UR5 ;  /* 0x000000051d1d7c20 */ /* 0x000fe20008410000 */
[----:B------:R-:W0:Y:S01]  /*0b40*/  LDS R24, [R41+0x7c00] ;  /* 0x007c000029187984 */ /* 0x000e220000000800 */
[----:B------:R-:W-:Y:S01]  /*0b50*/  FMUL.FTZ R28, R28, UR5 ;  /* 0x000000051c1c7c20 */ /* 0x000fe20008410000 */
[----:B------:R-:W-:Y:S02]  /*0b60*/  IMAD R37, R15, UR8, R37 ;  /* 0x000000080f257c24 */ /* 0x000fe4000f8e0225 */
[----:B------:R-:W-:Y:S01]  /*0b70*/  FMUL.FTZ R35, R21, UR5 ;  /* 0x0000000515237c20 */ /* 0x000fe20008410000 */
[----:B------:R-:W-:Y:S01]  /*0b80*/  F2FP.BF16.F32.PACK_AB R21, R33, R34 ;  /* 0x000000222115723e */ /* 0x000fe200000010ff */
[----:B------:R0:W-:Y:S01]  /*0b90*/  STS [R20+0x8000], R30 ;  /* 0x0080001e14007388 */ /* 0x0001e20000000800 */
[----:B------:R-:W-:Y:S01]  /*0ba0*/  F2FP.BF16.F32.PACK_AB R22, R28, R29 ;  /* 0x0000001d1c16723e */ /* 0x000fe200000010ff */
[----:B-1----:R-:W-:Y:S01]  /*0bb0*/  FMUL.FTZ R16, R16, UR5 ;  /* 0x0000000510107c20 */ /* 0x002fe20008410000 */
[----:B------:R-:W-:Y:S01]  /*0bc0*/  F2FP.BF16.F32.PACK_AB R25, R38, R35 ;  /* 0x000000232619723e */ /* 0x000fe200000010ff */
[----:B------:R1:W-:Y:S01]  /*0bd0*/  STS [R20+0x8100], R31 ;  /* 0x0081001f14007388 */ /* 0x0003e20000000800 */
[----:B--2---:R-:W-:-:S02]  /*0be0*/  FMUL.FTZ R5, R5, UR5 ;  /* 0x0000000505057c20 */ /* 0x004fc40008410000 */
[----:B------:R-:W-:Y:S01]  /*0bf0*/  F2FP.BF16.F32.PACK_AB R16, R27, R16 ;  /* 0x000000101b10723e */ /* 0x000fe200000010ff */
[----:B------:R1:W-:Y:S01]  /*0c00*/  STS [R20+0x9000], R22 ;  /* 0x0090001614007388 */ /* 0x0003e20000000800 */
[----:B---3--:R-:W-:-:S03]  /*0c10*/  FMUL.FTZ R12, R12, UR5 ;  /* 0x000000050c0c7c20 */ /* 0x008fc60008410000 */
[----:B------:R1:W-:Y:S01]  /*0c20*/  STS [R20+0x9100], R25 ;  /* 0x0091001914007388 */ /* 0x0003e20000000800 */
[----:B----4-:R-:W-:Y:S01]  /*0c30*/  FMUL.FTZ R6, R6, UR5 ;  /* 0x0000000506067c20 */ /* 0x010fe20008410000 */
[----:B------:R-:W-:Y:S02]  /*0c40*/  F2FP.BF16.F32.PACK_AB R12, R12, R5 ;  /* 0x000000050c0c723e */ /* 0x000fe400000010ff */
[----:B------:R1:W-:Y:S01]  /*0c50*/  STS [R20+0x8200], R32 ;  /* 0x0082002014007388 */ /* 0x0003e20000000800 */
[----:B-----5:R-:W-:-:S03]  /*0c60*/  FMUL.FTZ R11, R11, UR5 ;  /* 0x000000050b0b7c20 */ /* 0x020fc60008410000 */
[----:B------:R1:W-:Y:S01]  /*0c70*/  STS [R20+0x8300], R21 ;  /* 0x0083001514007388 */ /* 0x0003e20000000800 */
[----:B------:R-:W-:Y:S01]  /*0c80*/  FMUL.FTZ R9, R9, UR5 ;  /* 0x0000000509097c20 */ /* 0x000fe20008410000 */
[----:B------:R-:W-:Y:S01]  /*0c90*/  F2FP.BF16.F32.PACK_AB R11, R11, R6 ;  /* 0x000000060b0b723e */ /* 0x000fe200000010ff */
[----:B------:R-:W-:Y:S01]  /*0ca0*/  IMAD.WIDE.U32 R6, R0, UR10, R36 ;  /* 0x0000000a00067c25 */ /* 0x000fe2000f8e0024 */
[----:B------:R1:W-:Y:S03]  /*0cb0*/  STS [R20+0x9200], R23 ;  /* 0x0092001714007388 */ /* 0x0003e60000000800 */
[----:B------:R-:W-:Y:S01]  /*0cc0*/  FMUL.FTZ R10, R10, UR5 ;  /* 0x000000050a0a7c20 */ /* 0x000fe20008410000 */
[----:B------:R-:W-:Y:S01]  /*0cd0*/  IMAD R5, R0, UR11, R7 ;  /* 0x0000000b00057c24 */ /* 0x000fe2000f8e0207 */
[----:B------:R1:W-:Y:S01]  /*0ce0*/  STS [R20+0x9300], R26 ;  /* 0x0093001a14007388 */ /* 0x0003e20000000800 */
[----:B------:R-:W-:-:S02]  /*0cf0*/  FMUL.FTZ R8, R8, UR5 ;  /* 0x0000000508087c20 */ /* 0x000fc40008410000 */
[----:B------:R-:W-:Y:S01]  /*0d00*/  F2FP.BF16.F32.PACK_AB R9, R10, R9 ;  /* 0x000000090a09723e */ /* 0x000fe200000010ff */
[----:B------:R1:W-:Y:S01]  /*0d10*/  STS [R20+0xa000], R17 ;  /* 0x00a0001114007388 */ /* 0x0003e20000000800 */
[----:B0-----:R-:W-:Y:S01]  /*0d20*/  FMUL.FTZ R13, R24, UR5 ;  /* 0x00000005180d7c20 */ /* 0x001fe20008410000 */
[----:B------:R-:W-:Y:S02]  /*0d30*/  UIADD3 UR5, UPT, UPT, UR4, 0x8000, URZ ;  /* 0x0000800004057890 */ /* 0x000fe4000fffe0ff */
[----:B------:R-:W-:Y:S01]  /*0d40*/  LEA R0, R4, UR4, 0x1 ;  /* 0x0000000404007c11 */ /* 0x000fe2000f8e08ff */
[----:B------:R1:W-:Y:S01]  /*0d50*/  STS [R20+0xa100], R19 ;  /* 0x00a1001314007388 */ /* 0x0003e20000000800 */
[----:B------:R-:W-:-:S03]  /*0d60*/  F2FP.BF16.F32.PACK_AB R8, R13, R8 ;  /* 0x000000080d08723e */ /* 0x000fc600000010ff */
[----:B------:R1:W-:Y:S01]  /*0d70*/  STS [R20+0xb000], R12 ;  /* 0x00b0000c14007388 */ /* 0x0003e20000000800 */
[----:B------:R-:W-:-:S03]  /*0d80*/  LEA R10, R4, UR5, 0x1 ;  /* 0x00000005040a7c11 */ /* 0x000fc6000f8e08ff */
[----:B------:R1:W-:Y:S04]  /*0d90*/  STS [R20+0xb100], R11 ;  /* 0x00b1000b14007388 */ /* 0x0003e80000000800 */
[----:B------:R1:W-:Y:S04]  /*0da0*/  STS [R20+0xa200], R16 ;  /* 0x00a2001014007388 */ /* 0x0003e80000000800 */
[----:B------:R1:W-:Y:S04]  /*0db0*/  STS [R20+0xa300], R18 ;  /* 0x00a3001214007388 */ /* 0x0003e80000000800 */
[----:B------:R1:W-:Y:S04]  /*0dc0*/  STS [R20+0xb200], R9 ;  /* 0x00b2000914007388 */ /* 0x0003e80000000800 */
[----:B------:R1:W-:Y:S01]  /*0dd0*/  STS [R20+0xb300], R8 ;  /* 0x00b3000814007388 */ /* 0x0003e20000000800 */
[----:B------:R-:W-:Y:S06]  /*0de0*/  BAR.SYNC.DEFER_BLOCKING 0x0 ;  /* 0x0000000000007b1d */ /* 0x000fec0000010000 */
[----:B------:R-:W-:Y:S05]  /*0df0*/  @P3 BRA `(.L_x_29) ;  /* 0x00000000002c3947 */ /* 0x000fea0003800000 */
[----:B-1----:R-:W0:Y:S01]  /*0e00*/  LDS.128 R8, [R10] ;  /* 0x000000000a087984 */ /* 0x002e220000000c00 */
[----:B------:R-:W1:Y:S01]  /*0e10*/  LDCU.64 UR4, c[0x0][0x3c0] ;  /* 0x00007800ff0477ac */ /* 0x000e620008000a00 */
[----:B------:R-:W-:Y:S01]  /*0e20*/  MOV R4, R6 ;  /* 0x0000000600047202 */ /* 0x000fe20000000f00 */
[----:B------:R-:W2:Y:S01]  /*0e30*/  LDCU.64 UR8, c[0x0][0x3a8] ;  /* 0x00007500ff0877ac */ /* 0x000ea20008000a00 */
[----:B-1----:R-:W-:-:S03]  /*0e40*/  IMAD R15, R3, UR4, RZ ;  /* 0x00000004030f7c24 */ /* 0x002fc6000f8e02ff */
[----:B------:R-:W-:-:S04]  /*0e50*/  IMAD.WIDE.U32 R12, R2, UR4, R4 ;  /* 0x00000004020c7c25 */ /* 0x000fc8000f8e0004 */
[----:B------:R-:W-:Y:S01]  /*0e60*/  IMAD R15, R2, UR5, R15 ;  /* 0x00000005020f7c24 */ /* 0x000fe2000f8e020f */
[----:B--2---:R-:W-:-:S03]  /*0e70*/  LEA R14, P3, R12, UR8, 0x1 ;  /* 0x000000080c0e7c11 */ /* 0x004fc6000f8608ff */
[----:B------:R-:W-:-:S05]  /*0e80*/  IMAD.IADD R13, R13, 0x1, R15 ;  /* 0x000000010d0d7824 */ /* 0x000fca00078e020f */
[----:B------:R-:W-:-:S05]  /*0e90*/  LEA.HI.X R15, R12, UR9, R13, 0x1, P3 ;  /* 0x000000090c0f7c11 */ /* 0x000fca00098f0c0d */
[----:B0-----:R0:W-:Y:S02]  /*0ea0*/  STG.E.128 desc[UR6][R14.64], R8 ;  /* 0x000000080e007986 */ /* 0x0011e4000c101d06 */
.L_x_29:
[----:B------:R-:W-:Y:S05]  /*0eb0*/  BSYNC.RECONVERGENT B0 ;  /* 0x0000000000007941 */ /* 0x000fea0003800200 */
.L_x_28:
[----:B01----:R0:W1:Y:S01]  /*0ec0*/  LDS.128 R8, [R0+0x8100] ;  /* 0x0081000000087984 */ /* 0x0030620000000c00 */
[----:B------:R-:W-:Y:S04]  /*0ed0*/  BSSY.RECONVERGENT B0, `(.L_x_30) ;  /* 0x000000f000007945 */ /* 0x000fe80003800200 */
[----:B------:R-:W-:Y:S05]  /*0ee0*/  @P2 BRA `(.L_x_31) ;  /* 0x0000000000342947 */ /* 0x000fea0003800000 */
[----:B------:R-:W2:Y:S01]  /*0ef0*/  LDCU.64 UR4, c[0x0][0x3c0] ;  /* 0x00007800ff0477ac */ /* 0x000ea20008000a00 */
[----:B------:R-:W-:Y:S01]  /*0f00*/  IADD3 R15, P2, PT, R2, 0x8, RZ ;  /* 0x00000008020f7810 */ /* 0x000fe20007f5e0ff */
[----:B------:R-:W-:Y:S01]  /*0f10*/  IMAD.MOV.U32 R13, RZ, RZ, R5 ;  /* 0x000000ffff0d7224 */ /* 0x000fe200078e0005 */
[----:B------:R-:W3:Y:S03]  /*0f20*/  LDCU.64 UR8, c[0x0][0x3a8] ;  /* 0x00007500ff0877ac */ /* 0x000ee60008000a00 */
[----:B------:R-:W-:-:S04]  /*0f30*/  IMAD.X R12, RZ, RZ, R3, P2 ;  /* 0x000000ffff0c7224 */ /* 0x000fc800010e0603 */
[----:B--2---:R-:W-:Y:S01]  /*0f40*/  IMAD R14, R12, UR4, RZ ;  /* 0x000000040c0e7c24 */ /* 0x004fe2000f8e02ff */
[----:B------:R-:W-:-:S05]  /*0f50*/  MOV R12, R6 ;  /* 0x00000006000c7202 */ /* 0x000fca0000000f00 */
[----:B------:R-:W-:-:S04]  /*0f60*/  IMAD.WIDE.U32 R12, R15, UR4, R12 ;  /* 0x000000040f0c7c25 */ /* 0x000fc8000f8e000c */
[----:B------:R-:W-:Y:S01]  /*0f70*/  IMAD R15, R15, UR5, R14 ;  /* 0x000000050f0f7c24 */ /* 0x000fe2000f8e020e */
[----:B---3--:R-:W-:-:S03]  /*0f80*/  LEA R14, P2, R12, UR8, 0x1 ;  /* 0x000000080c0e7c11 */ /* 0x008fc6000f8408ff */
[----:B------:R-:W-:-:S05]  /*0f90*/  IMAD.IADD R13, R13, 0x1, R15 ;  /* 0x000000010d0d7824 */ /* 0x000fca00078e020f */
[----:B------:R-:W-:-:S05]  /*0fa0*/  LEA.HI.X R15, R12, UR9, R13, 0x1, P2 ;  /* 0x000000090c0f7c11 */ /* 0x000fca00090f0c0d */
[----:B-1----:R2:W-:Y:S02]  /*0fb0*/  STG.E.128 desc[UR6][R14.64], R8 ;  /* 0x000000080e007986 */ /* 0x0025e4000c101d06 */
.L_x_31:
[----:B------:R-:W-:Y:S05]  /*0fc0*/  BSYNC.RECONVERGENT B0 ;  /* 0x0000000000007941 */ /* 0x000fea0003800200 */
.L_x_30:
[----:B-12---:R1:W2:Y:S01]  /*0fd0*/  LDS.128 R8, [R0+0x8200] ;  /* 0x0082000000087984 */ /* 0x0062a20000000c00 */
[----:B------:R-:W-:Y:S04]  /*0fe0*/  BSSY.RECONVERGENT B0, `(.L_x_32) ;  /* 0x000000f000007945 */ /* 0x000fe80003800200 */
[----:B------:R-:W-:Y:S05]  /*0ff0*/  @P1 BRA `(.L_x_33) ;  /* 0x0000000000341947 */ /* 0x000fea0003800000 */
[----:B------:R-:W3:Y:S01]  /*1000*/  LDCU.64 UR4, c[0x0][0x3c0] ;  /* 0x00007800ff0477ac */ /* 0x000ee20008000a00 */
[----:B------:R-:W-:Y:S01]  /*1010*/  IADD3 R15, P1, PT, R2, 0x10, RZ ;  /* 0x00000010020f7810 */ /* 0x000fe20007f3e0ff */
[----:B------:R-:W-:Y:S01]  /*1020*/  IMAD.MOV.U32 R13, RZ, RZ, R5 ;  /* 0x000000ffff0d7224 */ /* 0x000fe200078e0005 */
[----:B------:R-:W4:Y:S02]  /*1030*/  LDCU.64 UR8, c[0x0][0x3a8] ;  /* 0x00007500ff0877ac */ /* 0x000f240008000a00 */
[----:B------:R-:W-:-:S05]  /*1040*/  IADD3.X R12, PT, PT, RZ, R3, RZ, P1, !PT ;  /* 0x00000003ff0c7210 */ /* 0x000fca0000ffe4ff */
[----:B---3--:R-:W-:Y:S02]  /*1050*/  IMAD R14, R12, UR4, RZ ;  /* 0x000000040c0e7c24 */ /* 0x008fe4000f8e02ff */
[----:B------:R-:W-:-:S04]  /*1060*/  IMAD.MOV.U32 R12, RZ, RZ, R6 ;  /* 0x000000ffff0c7224 */ /* 0x000fc800078e0006 */
[----:B------:R-:W-:-:S04]  /*1070*/  IMAD.WIDE.U32 R12, R15, UR4, R12 ;  /* 0x000000040f0c7c25 */ /* 0x000fc8000f8e000c */
[----:B------:R-:W-:Y:S01]  /*1080*/  IMAD R15, R15, UR5, R14 ;  /* 0x000000050f0f7c24 */ /* 0x000fe2000f8e020e */
[----:B----4-:R-:W-:-:S04]  /*1090*/  LEA R14, P1, R12, UR8, 0x1 ;  /* 0x000000080c0e7c11 */ /* 0x010fc8000f8208ff */
[----:B------:R-:W-:-:S04]  /*10a0*/  IADD3 R13, PT, PT, R13, R15, RZ ;  /* 0x0000000f0d0d7210 */ /* 0x000fc80007ffe0ff */
[----:B------:R-:W-:-:S05]  /*10b0*/  LEA.HI.X R15, R12, UR9, R13, 0x1, P1 ;  /* 0x000000090c0f7c11 */ /* 0x000fca00088f0c0d */
[----:B--2---:R3:W-:Y:S02]  /*10c0*/  STG.E.128 desc[UR6][R14.64], R8 ;  /* 0x000000080e007986 */ /* 0x0047e4000c101d06 */
.L_x_33:
[----:B------:R-:W-:Y:S05]  /*10d0*/  BSYNC.RECONVERGENT B0 ;  /* 0x0000000000007941 */ /* 0x000fea0003800200 */
.L_x_32:
[----:B--23--:R2:W3:Y:S01]  /*10e0*/  LDS.128 R8, [R0+0x8300] ;  /* 0x0083000000087984 */ /* 0x00c4e20000000c00 */
[----:B------:R-:W-:Y:S05]  /*10f0*/  @P0 EXIT ;  /* 0x000000000000094d */ /* 0x000fea0003800000 */
[----:B------:R-:W0:Y:S01]  /*1100*/  LDCU.64 UR4, c[0x0][0x3c0] ;  /* 0x00007800ff0477ac */ /* 0x000e220008000a00 */
[----:B------:R-:W-:Y:S01]  /*1110*/  IADD3 R7, P0, PT, R2, 0x18, RZ ;  /* 0x0000001802077810 */ /* 0x000fe20007f1e0ff */
[----:B------:R-:W4:Y:S04]  /*1120*/  LDCU.64 UR8, c[0x0][0x3a8] ;  /* 0x00007500ff0877ac */ /* 0x000f280008000a00 */
[----:B------:R-:W-:Y:S01]  /*1130*/  IMAD.X R2, RZ, RZ, R3, P0 ;  /* 0x000000ffff027224 */ /* 0x000fe200000e0603 */
[----:B------:R-:W-:-:S03]  /*1140*/  MOV R3, R5 ;  /* 0x0000000500037202 */ /* 0x000fc60000000f00 */
[----:B012---:R-:W-:Y:S02]  /*1150*/  IMAD R0, R2, UR4, RZ ;  /* 0x0000000402007c24 */ /* 0x007fe4000f8e02ff */
[----:B------:R-:W-:-:S04]  /*1160*/  IMAD.MOV.U32 R2, RZ, RZ, R6 ;  /* 0x000000ffff027224 */ /* 0x000fc800078e0006 */
[----:B------:R-:W-:-:S04]  /*1170*/  IMAD.WIDE.U32 R2, R7, UR4, R2 ;  /* 0x0000000407027c25 */ /* 0x000fc8000f8e0002 */
[----:B------:R-:W-:Y:S01]  /*1180*/  IMAD R7, R7, UR5, R0 ;  /* 0x0000000507077c24 */ /* 0x000fe2000f8e0200 */
[----:B----4-:R-:W-:-:S03]  /*1190*/  LEA R4, P0, R2, UR8, 0x1 ;  /* 0x0000000802047c11 */ /* 0x010fc6000f8008ff */
[----:B------:R-:W-:-:S05]  /*11a0*/  IMAD.IADD R3, R3, 0x1, R7 ;  /* 0x0000000103037824 */ /* 0x000fca00078e0207 */
[----:B------:R-:W-:-:S05]  /*11b0*/  LEA.HI.X R5, R2, UR9, R3, 0x1, P0 ;  /* 0x0000000902057c11 */ /* 0x000fca00080f0c03 */
[----:B---3--:R-:W-:Y:S01]  /*11c0*/  STG.E.128 desc[UR6][R4.64], R8 ;  /* 0x0000000804007986 */ /* 0x008fe2000c101d06 */
[----:B------:R-:W-:Y:S05]  /*11d0*/  EXIT ;  /* 0x000000000000794d */ /* 0x000fea0003800000 */
.L_x_34:
        /* <DEDUP_REMOVED lines=10> */
.L_x_142:


//--------------------- .text._ZN7cutlass13device_kernelIN5flash19enable_sm80_to_sm89INS1_16FlashAttnBwdSm80INS1_25CollectiveMainloopBwdSm80ILi1ELi1EN4cute5tupleIJNS5_1CILi32EEENS7_ILi64EEENS7_ILi256EEEEEENS_10bfloat16_tEfNS_4arch4Sm80ELb1ELb0ELb1ELb1ELb0ELb0ELb0ELb0ELi2ELi2ELi2ELi1ELb1EEENS1_24CollectiveEpilogueBwdGQAISB_fSE_Li256ELb1ELb0EEENS1_25SingleTileBwdLPTSchedulerILb1ELi64ELb0EEEEEEEEEvNT_6ParamsE --------------------------
	.section	.text._ZN7cutlass13device_kernelIN5flash19enable_sm80_to_sm89INS1_16FlashAttnBwdSm80INS1_25CollectiveMainloopBwdSm80ILi1ELi1EN4cute5tupleIJNS5_1CILi32EEENS7_ILi64EEENS7_ILi256EEEEEENS_10bfloat16_tEfNS_4arch4Sm80ELb1ELb0ELb1ELb1ELb0ELb0ELb0ELb0ELi2ELi2ELi2ELi1ELb1EEENS1_24CollectiveEpilogueBwdGQAISB_fSE_Li256ELb1ELb0EEENS1_25SingleTileBwdLPTSchedulerILb1ELi64ELb0EEEEEEEEEvNT_6ParamsE,"ax",@progbits
	.align	128
.text._ZN7cutlass13device_kernelIN5flash19enable_sm80_to_sm89INS1_16FlashAttnBwdSm80INS1_25CollectiveMainloopBwdSm80ILi1ELi1EN4cute5tupleIJNS5_1CILi32EEENS7_ILi64EEENS7_ILi256EEEEEENS_10bfloat16_tEfNS_4arch4Sm80ELb1ELb0ELb1ELb1ELb0ELb0ELb0ELb0ELi2ELi2ELi2ELi1ELb1EEENS1_24CollectiveEpilogueBwdGQAISB_fSE_Li256ELb1ELb0EEENS1_25SingleTileBwdLPTSchedulerILb1ELi64ELb0EEEEEEEEEvNT_6ParamsE:
        .type           _ZN7cutlass13device_kernelIN5flash19enable_sm80_to_sm89INS1_16FlashAttnBwdSm80INS1_25CollectiveMainloopBwdSm80ILi1ELi1EN4cute5tupleIJNS5_1CILi32EEENS7_ILi64EEENS7_ILi256EEEEEENS_10bfloat16_tEfNS_4arch4Sm80ELb1ELb0ELb1ELb1ELb0ELb0ELb0ELb0ELi2ELi2ELi2ELi1ELb1EEENS1_24CollectiveEpilogueBwdGQAISB_fSE_Li256ELb1ELb0EEENS1_25SingleTileBwdLPTSchedulerILb1ELi64ELb0EEEEEEEEEvNT_6ParamsE,@function
        .size           _ZN7cutlass13device_kernelIN5flash19enable_sm80_to_sm89INS1_16FlashAttnBwdSm80INS1_25CollectiveMainloopBwdSm80ILi1ELi1EN4cute5tupleIJNS5_1CILi32EEENS7_ILi64EEENS7_ILi256EEEEEENS_10bfloat16_tEfNS_4arch4Sm80ELb1ELb0ELb1ELb1ELb0ELb0ELb0ELb0ELi2ELi2ELi2ELi1ELb1EEENS1_24CollectiveEpilogueBwdGQAISB_fSE_Li256ELb1ELb0EEENS1_25SingleTileBwdLPTSchedulerILb1ELi64ELb0EEEEEEEEEvNT_6ParamsE,(.L_x_143 - _ZN7cutlass13device_kernelIN5flash19enable_sm80_to_sm89INS1_16FlashAttnBwdSm80INS1_25CollectiveMainloopBwdSm80ILi1ELi1EN4cute5tupleIJNS5_1CILi32EEENS7_ILi64EEENS7_ILi256EEEEEENS_10bfloat16_tEfNS_4arch4Sm80ELb1ELb0ELb1ELb1ELb0ELb0ELb0ELb0ELi2ELi2ELi2ELi1ELb1EEENS1_24CollectiveEpilogueBwdGQAISB_fSE_Li256ELb1ELb0EEENS1_25SingleTileBwdLPTSchedulerILb1ELi64ELb0EEEEEEEEEvNT_6ParamsE)
        .other          _ZN7cutlass13device_kernelIN5flash19enable_sm80_to_sm89INS1_16FlashAttnBwdSm80INS1_25CollectiveMainloopBwdSm80ILi1ELi1EN4cute5tupleIJNS5_1CILi32EEENS7_ILi64EEENS7_ILi256EEEEEENS_10bfloat16_tEfNS_4arch4Sm80ELb1ELb0ELb1ELb1ELb0ELb0ELb0ELb0ELi2ELi2ELi2ELi1ELb1EEENS1_24CollectiveEpilogueBwdGQAISB_fSE_Li256ELb1ELb0EEENS1_25SingleTileBwdLPTSchedulerILb1ELi64ELb0EEEEEEEEEvNT_6ParamsE,@"STO_CUDA_ENTRY STV_DEFAULT"
_ZN7cutlass13device_kernelIN5flash19enable_sm80_to_sm89INS1_16FlashAttnBwdSm80INS1_25CollectiveMainloopBwdSm80ILi1ELi1EN4cute5tupleIJNS5_1CILi32EEENS7_ILi64EEENS7_ILi256EEEEEENS_10bfloat16_tEfNS_4arch4Sm80ELb1ELb0ELb1ELb1ELb0ELb0ELb0ELb0ELi2ELi2ELi2ELi1ELb1EEENS1_24CollectiveEpilogueBwdGQAISB_fSE_Li256ELb1ELb0EEENS1_25SingleTileBwdLPTSchedulerILb1ELi64ELb0EEEEEEEEEvNT_6ParamsE:
[----:B------:R-:W-:Y:S01]  /*0000*/  LDC R1, c[0x0][0x37c] ;  /* 0x0000df00ff017b82 */ /* 0x000fe20000000800 */
[----:B------:R-:W-:Y:S05]  /*0010*/  EXIT ;  /* 0x000000000000794d */ /* 0x000fea0003800000 */
.L_x_35:
        /* <DEDUP_REMOVED lines=14> */
.L_x_143:


//--------------------- .text._ZN7cutlass13device_kernelIN5flash22FlashAttnBwdPreprocessIN4cute5tupleIJNS3_1CILi32EEENS5_ILi256EEEEEENS_10bfloat16_tEfNS_4arch4Sm80ELb1ELb1EEEEEvNT_6ParamsE --------------------------
	.section	.text._ZN7cutlass13device_kernelIN5flash22FlashAttnBwdPreprocessIN4cute5tupleIJNS3_1CILi32EEENS5_ILi256EEEEEENS_10bfloat16_tEfNS_4arch4Sm80ELb1ELb1EEEEEvNT_6ParamsE,"ax",@progbits
	.align	128
.text._ZN7cutlass13device_kernelIN5flash22FlashAttnBwdPreprocessIN4cute5tupleIJNS3_1CILi32EEENS5_ILi256EEEEEENS_10bfloat16_tEfNS_4arch4Sm80ELb1ELb1EEEEEvNT_6ParamsE:
        .type           _ZN7cutlass13device_kernelIN5flash22FlashAttnBwdPreprocessIN4cute5tupleIJNS3_1CILi32EEENS5_ILi256EEEEEENS_10bfloat16_tEfNS_4arch4Sm80ELb1ELb1EEEEEvNT_6ParamsE,@function
        .size           _ZN7cutlass13device_kernelIN5flash22FlashAttnBwdPreprocessIN4cute5tupleIJNS3_1CILi32EEENS5_ILi256EEEEEENS_10bfloat16_tEfNS_4arch4Sm80ELb1ELb1EEEEEvNT_6ParamsE,(.L_x_144 - _ZN7cutlass13device_kernelIN5flash22FlashAttnBwdPreprocessIN4cute5tupleIJNS3_1CILi32EEENS5_ILi256EEEEEENS_10bfloat16_tEfNS_4arch4Sm80ELb1ELb1EEEEEvNT_6ParamsE)
        .other          _ZN7cutlass13device_kernelIN5flash22FlashAttnBwdPreprocessIN4cute5tupleIJNS3_1CILi32EEENS5_ILi256EEEEEENS_10bfloat16_tEfNS_4arch4Sm80ELb1ELb1EEEEEvNT_6ParamsE,@"STO_CUDA_ENTRY STV_DEFAULT"
_ZN7cutlass13device_kernelIN5flash22FlashAttnBwdPreprocessIN4cute5tupleIJNS3_1CILi32EEENS5_ILi256EEEEEENS_10bfloat16_tEfNS_4arch4Sm80ELb1ELb1EEEEEvNT_6ParamsE:
[----:B------:R-:W-:Y:S08]  /*0000*/  LDC R1, c[0x0][0x37c] ;  /* 0x0000df00ff017b82 */ /* 0x000ff00000000800 */
[----:B------:R-:W0:Y:S01]  /*0010*/  LDC.64 R6, c[0x0][0x460] ;  /* 0x00011800ff067b82 */ /* 0x000e220000000a00 */
[----:B------:R-:W1:Y:S01]  /*0020*/  S2R R0, SR_CTAID.X ;  /* 0x0000000000007919 */ /* 0x000e620000002500 */
[----:B------:R-:W2:Y:S01]  /*0030*/  LDCU.64 UR4, c[0x0][0x358] ;  /* 0x00006b00ff0477ac */ /* 0x000ea20008000a00 */
[----:B------:R-:W3:Y:S05]  /*0040*/  S2R R37, SR_CTAID.Z ;  /* 0x0000000000257919 */ /* 0x000eea0000002700 */
[----:B------:R-:W4:Y:S01]  /*0050*/  S2UR UR6, SR_CTAID.Y ;  /* 0x00000000000679c3 */ /* 0x000f220000002600 */
[----:B0-----:R-:W-:-:S04]  /*0060*/  ISETP.NE.U32.AND P0, PT, R6, RZ, PT ;  /* 0x000000ff0600720c */ /* 0x001fc80003f05070 */
[----:B------:R-:W-:-:S13]  /*0070*/  ISETP.NE.AND.EX P1, PT, R7, RZ, PT, P0 ;  /* 0x000000ff0700720c */ /* 0x000fda0003f25300 */
[----:B-1234-:R-:W-:Y:S05]  /*0080*/  @P1 BRA `(.L_x_36) ;  /* 0x0000000000241947 */ /* 0x01efea0003800000 */
[----:B------:R-:W0:Y:S01]  /*0090*/  LDCU.64 UR8, c[0x0][0x468] ;  /* 0x00008d00ff0877ac */ /* 0x000e220008000a00 */
[----:B------:R-:W-:Y:S01]  /*00a0*/  IMAD.MOV.U32 R36, RZ, RZ, RZ ;  /* 0x000000ffff247224 */ /* 0x000fe200078e00ff */
[----:B------:R-:W-:Y:S01]  /*00b0*/  CS2R R4, SRZ ;  /* 0x0000000000047805 */ /* 0x000fe2000001ff00 */
[----:B------:R-:W1:Y:S01]  /*00c0*/  LDCU UR7, c[0x0][0x388] ;  /* 0x00007100ff0777ac */ /* 0x000e620008000800 */
[----:B0-----:R-:W-:-:S04]  /*00d0*/  UISETP.NE.U32.AND UP0, UPT, UR8, URZ, UPT ;  /* 0x000000ff0800728c */ /* 0x001fc8000bf05070 */
[----:B------:R-:W-:Y:S01]  /*00e0*/  UISETP.NE.AND.EX UP0, UPT, UR9, URZ, UPT, UP0 ;  /* 0x000000ff0900728c */ /* 0x000fe2000bf05300 */
[----:B-1----:R-:W-:-:S08]  /*00f0*/  IMAD.U32 R46, RZ, RZ, UR7 ;  /* 0x00000007ff2e7e24 */ /* 0x002fd0000f8e00ff */
[----:B------:R-:W-:Y:S05]  /*0100*/  BRA.U !UP0, `(.L_x_37) ;  /* 0x00000001084c7547 */ /* 0x000fea000b800000 */
[----:B------:R-:W-:Y:S05]  /*0110*/  BRA `(.L_x_38) ;  /* 0x0000000000307947 */ /* 0x000fea0003800000 */
.L_x_36:
        /* <DEDUP_REMOVED lines=8> */
[----:B------:R-:W-:Y:S02]  /*01a0*/  LEA.HI R6, R6, R5, RZ, 0x5 ;  /* 0x0000000506067211 */ /* 0x000fe400078f28ff */
[----:B------:R-:W-:Y:S02]  /*01b0*/  SHF.R.S32.HI R5, RZ, 0x1f, R4 ;  /* 0x0000001fff057819 */ /* 0x000fe40000011404 */
[----:B------:R-:W-:Y:S01]  /*01c0*/  LOP3.LUT R36, R6, 0xffffffe0, RZ, 0xc0, !PT ;  /* 0xffffffe006247812 */ /* 0x000fe200078ec0ff */
[----:B------:R-:W-:Y:S06]  /*01d0*/  BRA.U !UP0, `(.L_x_39) ;  /* 0x0000000108107547 */ /* 0x000fec000b800000 */
.L_x_38:
[----:B------:R-:W0:Y:S02]  /*01e0*/  LDC.64 R46, c[0x0][0x468] ;  /* 0x00011a00ff2e7b82 */ /* 0x000e240000000a00 */
[----:B0-----:R-:W-:-:S06]  /*01f0*/  IMAD.WIDE.U32 R46, R37, 0x4, R46 ;  /* 0x00000004252e7825 */ /* 0x001fcc00078e002e */
[----:B------:R0:W5:Y:S01]  /*0200*/  LDG.E R46, desc[UR4][R46.64] ;  /* 0x000000042e2e7981 */ /* 0x000162000c1e1900 */
[----:B------:R-:W-:Y:S05]  /*0210*/  BRA `(.L_x_37) ;  /* 0x0000000000087947 */ /* 0x000fea0003800000 */
.L_x_39:
[----:B------:R-:W2:Y:S02]  /*0220*/  LDG.E R3, desc[UR4][R2.64+0x4] ;  /* 0x0000040402037981 */ /* 0x000ea4000c1e1900 */
[----:B--2---:R-:W-:-:S07]  /*0230*/  IADD3 R46, PT, PT, -R4, R3, RZ ;  /* 0x00000003042e7210 */ /* 0x004fce0007ffe1ff */
.L_x_37:
[----:B------:R-:W1:Y:S01]  /*0240*/  S2R R38, SR_TID.X ;  /* 0x0000000000267919 */ /* 0x000e620000002100 */
[----:B------:R-:W-:Y:S01]  /*0250*/  IMAD.SHL.U32 R39, R0, 0x20, RZ ;  /* 0x0000002000277824 */ /* 0x000fe200078e00ff */
[----:B------:R-:W-:-:S04]  /*0260*/  ISETP.NE.AND.EX P0, PT, R7, RZ, PT, P0 ;  /* 0x000000ff0700720c */ /* 0x000fc80003f05300 */
[----:B-----5:R-:W-:-:S13]  /*0270*/  ISETP.GT.AND P2, PT, R46, R39, PT ;  /* 0x000000272e00720c */ /* 0x020fda0003f44270 */
[----:B------:R-:W-:Y:S05]  /*0280*/  @!P2 EXIT P0 ;  /* 0x000000000000a94d */ /* 0x000fea0000000000 */
[----:B------:R-:W-:Y:S01]  /*0290*/  IMAD.IADD R41, R46, 0x1, -R39 ;  /* 0x000000012e297824 */ /* 0x000fe200078e0a27 */
[----:B------:R-:W2:Y:S01]  /*02a0*/  LDC.64 R6, c[0x0][0x400] ;  /* 0x00010000ff067b82 */ /* 0x000ea20000000a00 */
[----:B------:R-:W-:Y:S01]  /*02b0*/  SEL R40, R37, RZ, !P1 ;  /* 0x000000ff25287207 */ /* 0x000fe20004800000 */
[----:B------:R-:W-:Y:S02]  /*02c0*/  IMAD.MOV.U32 R55, RZ, RZ, 0x7f800000 ;  /* 0x7f800000ff377424 */ /* 0x000fe400078e00ff */
[----:B-1----:R-:W-:-:S04]  /*02d0*/  ISETP.GE.AND P0, PT, R38, R41, PT ;  /* 0x000000292600720c */ /* 0x002fc80003f06270 */
[----:B------:R-:W-:Y:S01]  /*02e0*/  ISETP.GT.U32.OR P0, PT, R38, 0x1f, P0 ;  /* 0x0000001f2600780c */ /* 0x000fe20000704470 */
[----:B------:R-:W1:Y:S08]  /*02f0*/  LDC.64 R8, c[0x0][0x408] ;  /* 0x00010200ff087b82 */ /* 0x000e700000000a00 */
[----:B------:R-:W3:Y:S04]  /*0300*/  LDC.64 R12, c[0x0][0x3a0] ;  /* 0x0000e800ff0c7b82 */ /* 0x000ee80000000a00 */
[----:B------:R-:W-:-:S04]  /*0310*/  @!P0 IMAD.IADD R3, R39, 0x1, R38 ;  /* 0x0000000127038824 */ /* 0x000fc800078e0226 */
[----:B------:R-:W4:Y:S01]  /*0320*/  @!P0 LDC.64 R10, c[0x0][0x3f8] ;  /* 0x0000fe00ff0a8b82 */ /* 0x000f220000000a00 */
[----:B------:R-:W-:-:S04]  /*0330*/  @!P0 IADD3 R2, P2, PT, R3, R4, RZ ;  /* 0x0000000403028210 */ /* 0x000fc80007f5e0ff */
[----:B------:R-:W-:-:S03]  /*0340*/  @!P0 IADD3.X R3, PT, PT, RZ, R5, RZ, P2, !PT ;  /* 0x00000005ff038210 */ /* 0x000fc600017fe4ff */
[----:B------:R-:W0:Y:S01]  /*0350*/  LDC.64 R14, c[0x0][0x3c0] ;  /* 0x0000f000ff0e7b82 */ /* 0x000e220000000a00 */
[----:B--2---:R-:W-:-:S04]  /*0360*/  @!P0 IMAD.WIDE.U32 R2, R6, UR6, R2 ;  /* 0x0000000606028c25 */ /* 0x004fc8000f8e0002 */
[----:B------:R-:W-:-:S03]  /*0370*/  @!P0 IMAD R3, R7, UR6, R3 ;  /* 0x0000000607038c24 */ /* 0x000fc6000f8e0203 */
[----:B------:R-:W2:Y:S01]  /*0380*/  LDC.64 R22, c[0x0][0x3a8] ;  /* 0x0000ea00ff167b82 */ /* 0x000ea20000000a00 */
[----:B-1----:R-:W-:-:S04]  /*0390*/  @!P0 IMAD.WIDE.U32 R2, R40, R8, R2 ;  /* 0x0000000828028225 */ /* 0x002fc800078e0002 */
[----:B------:R-:W-:Y:S01]  /*03a0*/  @!P0 IMAD R3, R40, R9, R3 ;  /* 0x0000000928038224 */ /* 0x000fe200078e0203 */
[C---:B----4-:R-:W-:Y:S02]  /*03b0*/  @!P0 LEA R6, P1, R2.reuse, R10, 0x2 ;  /* 0x0000000a02068211 */ /* 0x050fe400078210ff */
[----:B------:R-:W1:Y:S01]  /*03c0*/  LDC.64 R50, c[0x0][0x3c8] ;  /* 0x0000f200ff327b82 */ /* 0x000e620000000a00 */
[----:B------:R-:W-:Y:S02]  /*03d0*/  SHF.R.U32.HI R42, RZ, 0x4, R38 ;  /* 0x00000004ff2a7819 */ /* 0x000fe40000011626 */
[----:B------:R-:W-:Y:S01]  /*03e0*/  @!P0 LEA.HI.X R7, R2, R11, R3, 0x2, P1 ;  /* 0x0000000b02078211 */ /* 0x000fe200008f1403 */
[----:B------:R-:W-:-:S04]  /*03f0*/  IMAD.SHL.U32 R2, R38, 0x8, RZ ;  /* 0x0000000826027824 */ /* 0x000fc800078e00ff */
[----:B------:R4:W5:Y:S01]  /*0400*/  @!P0 LDG.E R55, desc[UR4][R6.64] ;  /* 0x0000000406378981 */ /* 0x000962000c1e1900 */
[----:B------:R-:W-:Y:S01]  /*0410*/  IADD3 R52, P0, PT, R42, R4, RZ ;  /* 0x000000042a347210 */ /* 0x000fe20007f1e0ff */
[----:B------:R-:W-:Y:S01]  /*0420*/  IMAD.MOV.U32 R3, RZ, RZ, RZ ;  /* 0x000000ffff037224 */ /* 0x000fe200078e00ff */
[----:B------:R-:W-:Y:S01]  /*0430*/  LOP3.LUT R2, R2, 0x78, RZ, 0xc0, !PT ;  /* 0x0000007802027812 */ /* 0x000fe200078ec0ff */
[C---:B------:R-:W-:Y:S01]  /*0440*/  VIADD R44, R42.reuse, 0x10 ;  /* 0x000000102a2c7836 */ /* 0x040fe20000000000 */
[----:B------:R-:W-:Y:S01]  /*0450*/  IADD3.X R53, PT, PT, RZ, R5, RZ, P0, !PT ;  /* 0x00000005ff357210 */ /* 0x000fe200007fe4ff */
[----:B------:R-:W-:Y:S01]  /*0460*/  BSSY.RECONVERGENT B0, `(.L_x_40) ;  /* 0x0000024000007945 */ /* 0x000fe20003800200 */
[----:B------:R-:W-:Y:S01]  /*0470*/  ISETP.GE.AND P0, PT, R42, R41, PT ;  /* 0x000000292a00720c */ /* 0x000fe20003f06270 */
[----:B---3--:R-:W-:Y:S01]  /*0480*/  IMAD.WIDE.U32 R8, R12, UR6, R2 ;  /* 0x000000060c087c25 */ /* 0x008fe2000f8e0002 */
[----:B------:R-:W-:Y:S02]  /*0490*/  CS2R R4, SRZ ;  /* 0x0000000000047805 */ /* 0x000fe4000001ff00 */
[----:B----4-:R-:W-:-:S02]  /*04a0*/  CS2R R6, SRZ ;  /* 0x0000000000067805 */ /* 0x010fc4000001ff00 */
[----:B------:R-:W-:Y:S01]  /*04b0*/  ISETP.GE.AND P1, PT, R44, R41, PT ;  /* 0x000000292c00720c */ /* 0x000fe20003f26270 */
[----:B0-----:R-:W-:Y:S01]  /*04c0*/  IMAD.WIDE.U32 R10, R14, UR6, R2 ;  /* 0x000000060e0a7c25 */ /* 0x001fe2000f8e0002 */
[----:B------:R-:W-:Y:S02]  /*04d0*/  CS2R R16, SRZ ;  /* 0x0000000000107805 */ /* 0x000fe4000001ff00 */
[----:B------:R-:W-:Y:S02]  /*04e0*/  CS2R R18, SRZ ;  /* 0x0000000000127805 */ /* 0x000fe4000001ff00 */
[----:B------:R-:W-:Y:S01]  /*04f0*/  LOP3.LUT R43, R2, 0x80, RZ, 0xfc, !PT ;  /* 0x00000080022b7812 */ /* 0x000fe200078efcff */
[----:B------:R-:W-:Y:S01]  /*0500*/  IMAD R9, R13, UR6, R9 ;  /* 0x000000060d097c24 */ /* 0x000fe2000f8e0209 */
[----:B------:R-:W-:Y:S01]  /*0510*/  CS2R R12, SRZ ;  /* 0x00000000000c7805 */ /* 0x000fe2000001ff00 */
[----:B------:R-:W-:Y:S01]  /*0520*/  IMAD R11, R15, UR6, R11 ;  /* 0x000000060f0b7c24 */ /* 0x000fe2000f8e020b */
[----:B------:R-:W-:Y:S01]  /*0530*/  CS2R R14, SRZ ;  /* 0x00000000000e7805 */ /* 0x000fe2000001ff00 */
[----:B--2---:R-:W-:Y:S01]  /*0540*/  IMAD.WIDE.U32 R20, R40, R22, R8 ;  /* 0x0000001628147225 */ /* 0x004fe200078e0008 */
[----:B------:R-:W-:-:S03]  /*0550*/  CS2R R8, SRZ ;  /* 0x0000000000087805 */ /* 0x000fc6000001ff00 */
[----:B-1----:R-:W-:Y:S01]  /*0560*/  IMAD.WIDE.U32 R48, R40, R50, R10 ;  /* 0x0000003228307225 */ /* 0x002fe200078e000a */
[----:B------:R-:W-:-:S03]  /*0570*/  CS2R R10, SRZ ;  /* 0x00000000000a7805 */ /* 0x000fc6000001ff00 */
[C---:B------:R-:W-:Y:S02]  /*0580*/  IMAD R23, R40.reuse, R23, R21 ;  /* 0x0000001728177224 */ /* 0x040fe400078e0215 */
[----:B------:R-:W-:Y:S02]  /*0590*/  IMAD R51, R40, R51, R49 ;  /* 0x0000003328337224 */ /* 0x000fe400078e0231 */
[----:B------:R-:W-:Y:S01]  /*05a0*/  IMAD.WIDE.U32 R52, R0, 0x20, R52 ;  /* 0x0000002000347825 */ /* 0x000fe200078e0034 */
        /* <DEDUP_REMOVED lines=15> */
.L_x_41:
[----:B------:R-:W-:Y:S05]  /*06a0*/  BSYNC.RECONVERGENT B0 ;  /* 0x0000000000007941 */ /* 0x000fea0003800200 */
.L_x_40:
[----:B------:R-:W-:Y:S04]  /*06b0*/  BSSY.RECONVERGENT B0, `(.L_x_42) ;  /* 0x0000012000007945 */ /* 0x000fe80003800200 */
[----:B------:R-:W-:Y:S05]  /*06c0*/  @P1 BRA `(.L_x_43) ;  /* 0x0000000000401947 */ /* 0x000fea0003800000 */
[----:B------:R-:W1:Y:S01]  /*06d0*/  LDCU.64 UR8, c[0x0][0x398] ;  /* 0x00007300ff0877ac */ /* 0x000e620008000a00 */
[----:B------:R-:W-:Y:S01]  /*06e0*/  IADD3 R25, P2, PT, R52, 0x10, RZ ;  /* 0x0000001034197810 */ /* 0x000fe20007f5e0ff */
[----:B------:R-:W2:Y:S03]  /*06f0*/  LDCU UR7, c[0x0][0x38c] ;  /* 0x00007180ff0777ac */ /* 0x000ea60008000800 */
[----:B------:R-:W-:Y:S01]  /*0700*/  IADD3.X R21, PT, PT, RZ, R53, RZ, P2, !PT ;  /* 0x00000035ff157210 */ /* 0x000fe200017fe4ff */
[----:B------:R-:W3:Y:S04]  /*0710*/  LDCU.64 UR10, c[0x0][0x380] ;  /* 0x00007000ff0a77ac */ /* 0x000ee80008000a00 */
[----:B-1----:R-:W-:-:S02]  /*0720*/  IMAD R22, R21, UR8, RZ ;  /* 0x0000000815167c24 */ /* 0x002fc4000f8e02ff */
[----:B------:R-:W-:Y:S01]  /*0730*/  IMAD.MOV.U32 R21, RZ, RZ, R23 ;  /* 0x000000ffff157224 */ /* 0x000fe200078e0017 */
[----:B--2---:R-:W-:Y:S01]  /*0740*/  ISETP.GE.AND P3, PT, R2, UR7, PT ;  /* 0x0000000702007c0c */ /* 0x004fe2000bf66270 */
[----:B------:R-:W-:Y:S01]  /*0750*/  IMAD.WIDE.U32 R20, R25, UR8, R20 ;  /* 0x0000000819147c25 */ /* 0x000fe2000f8e0014 */
[----:B------:R-:W-:-:S03]  /*0760*/  ISETP.GE.AND P4, PT, R43, UR7, PT ;  /* 0x000000072b007c0c */ /* 0x000fc6000bf86270 */
[----:B------:R-:W-:Y:S01]  /*0770*/  IMAD R25, R25, UR9, R22 ;  /* 0x0000000919197c24 */ /* 0x000fe2000f8e0216 */
[----:B---3--:R-:W-:-:S03]  /*0780*/  LEA R22, P2, R20, UR10, 0x1 ;  /* 0x0000000a14167c11 */ /* 0x008fc6000f8408ff */
[----:B------:R-:W-:-:S05]  /*0790*/  IMAD.IADD R21, R21, 0x1, R25 ;  /* 0x0000000115157824 */ /* 0x000fca00078e0219 */
[----:B------:R-:W-:-:S05]  /*07a0*/  LEA.HI.X R23, R20, UR11, R21, 0x1, P2 ;  /* 0x0000000b14177c11 */ /* 0x000fca00090f0c15 */
[----:B------:R1:W5:Y:S04]  /*07b0*/  @!P3 LDG.E.128 R12, desc[UR4][R22.64] ;  /* 0x00000004160cb981 */ /* 0x000368000c1e1d00 */
[----:B------:R1:W5:Y:S02]  /*07c0*/  @!P4 LDG.E.128 R16, desc[UR4][R22.64+0x100] ;  /* 0x000100041610c981 */ /* 0x000364000c1e1d00 */
.L_x_43:
[----:B------:R-:W-:Y:S05]  /*07d0*/  BSYNC.RECONVERGENT B0 ;  /* 0x0000000000007941 */ /* 0x000fea0003800200 */
.L_x_42:
[----:B------:R-:W-:Y:S01]  /*07e0*/  BSSY.RECONVERGENT B0, `(.L_x_44) ;  /* 0x0000017000007945 */ /* 0x000fe20003800200 */
[----:B------:R-:W-:Y:S02]  /*07f0*/  CS2R R20, SRZ ;  /* 0x0000000000147805 */ /* 0x000fe4000001ff00 */
[----:B-1----:R-:W-:Y:S02]  /*0800*/  CS2R R22, SRZ ;  /* 0x0000000000167805 */ /* 0x002fe4000001ff00 */
[----:B------:R-:W-:Y:S02]  /*0810*/  CS2R R32, SRZ ;  /* 0x0000000000207805 */ /* 0x000fe4000001ff00 */
[----:B------:R-:W-:Y:S02]  /*0820*/  CS2R R34, SRZ ;  /* 0x0000000000227805 */ /* 0x000fe4000001ff00 */
[----:B------:R-:W-:Y:S02]  /*0830*/  CS2R R24, SRZ ;  /* 0x0000000000187805 */ /* 0x000fe4000001ff00 */
[----:B0-----:R-:W-:-:S02]  /*0840*/  CS2R R26, SRZ ;  /* 0x00000000001a7805 */ /* 0x001fc4000001ff00 */
[----:B------:R-:W-:Y:S02]  /*0850*/  CS2R R28, SRZ ;  /* 0x00000000001c7805 */ /* 0x000fe4000001ff00 */
[----:B------:R-:W-:Y:S01]  /*0860*/  CS2R R30, SRZ ;  /* 0x00000000001e7805 */ /* 0x000fe2000001ff00 */
[----:B------:R-:W-:Y:S06]  /*0870*/  @P0 BRA `(.L_x_45) ;  /* 0x0000000000340947 */ /* 0x000fec0003800000 */
[----:B------:R-:W0:Y:S01]  /*0880*/  LDCU.128 UR8, c[0x0][0x3b0] ;  /* 0x00007600ff0877ac */ /* 0x000e220008000c00 */
[----:B------:R-:W-:Y:S01]  /*0890*/  IMAD.MOV.U32 R50, RZ, RZ, R48 ;  /* 0x000000ffff327224 */ /* 0x000fe200078e0030 */
[----:B------:R-:W1:Y:S01]  /*08a0*/  LDCU UR7, c[0x0][0x38c] ;  /* 0x00007180ff0777ac */ /* 0x000e620008000800 */
[----:B0-----:R-:W-:Y:S02]  /*08b0*/  IMAD R45, R53, UR10, RZ ;  /* 0x0000000a352d7c24 */ /* 0x001fe4000f8e02ff */
[----:B------:R-:W-:Y:S01]  /*08c0*/  IMAD.WIDE.U32 R58, R52, UR10, R50 ;  /* 0x0000000a343a7c25 */ /* 0x000fe2000f8e0032 */
[----:B-1----:R-:W-:-:S03]  /*08d0*/  ISETP.GE.AND P2, PT, R2, UR7, PT ;  /* 0x0000000702007c0c */ /* 0x002fc6000bf46270 */
[----:B------:R-:W-:Y:S01]  /*08e0*/  IMAD R45, R52, UR11, R45 ;  /* 0x0000000b342d7c24 */ /* 0x000fe2000f8e022d */
[----:B------:R-:W-:Y:S02]  /*08f0*/  ISETP.GE.AND P3, PT, R43, UR7, PT ;  /* 0x000000072b007c0c */ /* 0x000fe4000bf66270 */
[----:B------:R-:W-:Y:S02]  /*0900*/  LEA R56, P0, R58, UR8, 0x1 ;  /* 0x000000083a387c11 */ /* 0x000fe4000f8008ff */
[----:B------:R-:W-:-:S04]  /*0910*/  IADD3 R45, PT, PT, R59, R45, RZ ;  /* 0x0000002d3b2d7210 */ /* 0x000fc80007ffe0ff */
[----:B------:R-:W-:-:S05]  /*0920*/  LEA.HI.X R57, R58, UR9, R45, 0x1, P0 ;  /* 0x000000093a397c11 */ /* 0x000fca00080f0c2d */
[----:B------:R0:W5:Y:S04]  /*0930*/  @!P2 LDG.E.128 R20, desc[UR4][R56.64] ;  /* 0x000000043814a981 */ /* 0x000168000c1e1d00 */
[----:B------:R0:W5:Y:S02]  /*0940*/  @!P3 LDG.E.128 R32, desc[UR4][R56.64+0x100] ;  /* 0x000100043820b981 */ /* 0x000164000c1e1d00 */
.L_x_45:
[----:B------:R-:W-:Y:S05]  /*0950*/  BSYNC.RECONVERGENT B0 ;  /* 0x0000000000007941 */ /* 0x000fea0003800200 */
.L_x_44:
[----:B------:R-:W-:Y:S04]  /*0960*/  BSSY.RECONVERGENT B0, `(.L_x_46) ;  /* 0x0000011000007945 */ /* 0x000fe80003800200 */
[----:B------:R-:W-:Y:S05]  /*0970*/  @P1 BRA `(.L_x_47) ;  /* 0x00000000003c1947 */ /* 0x000fea0003800000 */
[----:B------:R-:W1:Y:S01]  /*0980*/  LDCU.128 UR8, c[0x0][0x3b0] ;  /* 0x00007600ff0877ac */ /* 0x000e620008000c00 */
[----:B------:R-:W-:Y:S01]  /*0990*/  IADD3 R47, P0, PT, R52, 0x10, RZ ;  /* 0x00000010342f7810 */ /* 0x000fe20007f1e0ff */
[----:B------:R-:W-:Y:S01]  /*09a0*/  IMAD.MOV.U32 R49, RZ, RZ, R51 ;  /* 0x000000ffff317224 */ /* 0x000fe200078e0033 */
[----:B------:R-:W2:Y:S03]  /*09b0*/  LDCU UR7, c[0x0][0x38c] ;  /* 0x00007180ff0777ac */ /* 0x000ea60008000800 */
        /* <DEDUP_REMOVED lines=11> */
.L_x_47:
[----:B------:R-:W-:Y:S05]  /*0a70*/  BSYNC.RECONVERGENT B0 ;  /* 0x0000000000007941 */ /* 0x000fea0003800200 */
.L_x_46:
[C---:B-----5:R-:W-:Y:S01]  /*0a80*/  SHF.L.U32 R3, R4.reuse, 0x10, RZ ;  /* 0x0000001004037819 */ /* 0x060fe200000006ff */
[----:B------:R-:W-:Y:S01]  /*0a90*/  IMAD.U32 R43, R5, 0x10000, RZ ;  /* 0x00010000052b7824 */ /* 0x000fe200078e00ff */
[----:B------:R-:W-:Y:S01]  /*0aa0*/  LOP3.LUT R4, R4, 0xffff0000, RZ, 0xc0, !PT ;  /* 0xffff000004047812 */ /* 0x000fe200078ec0ff */
[----:B0-----:R-:W-:Y:S01]  /*0ab0*/  IMAD.U32 R57, R33, 0x10000, RZ ;  /* 0x0001000021397824 */ /* 0x001fe200078e00ff */
[----:B------:R-:W-:Y:S01]  /*0ac0*/  LOP3.LUT R49, R20, 0xffff0000, RZ, 0xc0, !PT ;  /* 0xffff000014317812 */ /* 0x000fe200078ec0ff */
[----:B------:R-:W-:Y:S01]  /*0ad0*/  IMAD.U32 R60, R34, 0x10000, RZ ;  /* 0x00010000223c7824 */ /* 0x000fe200078e00ff */
[----:B------:R-:W-:Y:S01]  /*0ae0*/  SHF.L.U32 R48, R20, 0x10, RZ ;  /* 0x0000001014307819 */ /* 0x000fe200000006ff */
[----:B------:R-:W-:Y:S01]  /*0af0*/  IMAD.U32 R20, R21, 0x10000, RZ ;  /* 0x0001000015147824 */ /* 0x000fe200078e00ff */
[----:B------:R-:W-:Y:S01]  /*0b00*/  LOP3.LUT R61, R12, 0xffff0000, RZ, 0xc0, !PT ;  /* 0xffff00000c3d7812 */ /* 0x000fe200078ec0ff */
[----:B------:R-:W-:Y:S01]  /*0b10*/  FMUL.FTZ R4, R4, R49 ;  /* 0x0000003104047220 */ /* 0x000fe20000410000 */
[----:B------:R-:W-:Y:S01]  /*0b20*/  LOP3.LUT R64, R24, 0xffff0000, RZ, 0xc0, !PT ;  /* 0xffff000018407812 */ /* 0x000fe200078ec0ff */
[----:B-1----:R-:W-:Y:S01]  /*0b30*/  IMAD.U32 R50, R22, 0x10000, RZ ;  /* 0x0001000016327824 */ /* 0x002fe200078e00ff */
[----:B------:R-:W-:Y:S01]  /*0b40*/  LOP3.LUT R62, R33, 0xffff0000, RZ, 0xc0, !PT ;  /* 0xffff0000213e7812 */ /* 0x000fe200078ec0ff */
[----:B------:R-:W-:Y:S01]  /*0b50*/  FFMA.FTZ R48, R3, R48, R4 ;  /* 0x0000003003307223 */ /* 0x000fe20000010004 */
[----:B------:R-:W-:Y:S01]  /*0b60*/  LOP3.LUT R59, R34, 0xffff0000, RZ, 0xc0, !PT ;  /* 0xffff0000223b7812 */ /* 0x000fe200078ec0ff */
[C---:B------:R-:W-:Y:S01]  /*0b70*/  IMAD.U32 R33, R35.reuse, 0x10000, RZ ;  /* 0x0001000023217824 */ /* 0x040fe200078e00ff */
[----:B------:R-:W-:Y:S01]  /*0b80*/  LOP3.LUT R34, R35, 0xffff0000, RZ, 0xc0, !PT ;  /* 0xffff000023227812 */ /* 0x000fe200078ec0ff */
[----:B------:R-:W-:Y:S01]  /*0b90*/  IMAD.U32 R35, R24, 0x10000, RZ ;  /* 0x0001000018237824 */ /* 0x000fe200078e00ff */
[----:B------:R-:W-:Y:S01]  /*0ba0*/  SHF.L.U32 R12, R12, 0x10, RZ ;  /* 0x000000100c0c7819 */ /* 0x000fe200000006ff */
[----:B------:R-:W-:Y:S01]  /*0bb0*/  FMUL.FTZ R61, R61, R64 ;  /* 0x000000403d3d7220 */ /* 0x000fe20000410000 */
[----:B------:R-:W-:Y:S01]  /*0bc0*/  LOP3.LUT R45, R5, 0xffff0000, RZ, 0xc0, !PT ;  /* 0xffff0000052d7812 */ /* 0x000fe200078ec0ff */
[----:B------:R-:W-:Y:S01]  /*0bd0*/  FFMA.FTZ R20, R43, R20, R48 ;  /* 0x000000142b147223 */ /* 0x000fe20000010030 */
[----:B------:R-:W-:Y:S01]  /*0be0*/  LOP3.LUT R52, R21, 0xffff0000, RZ, 0xc0, !PT ;  /* 0xffff000015347812 */ /* 0x000fe200078ec0ff */
[----:B------:R-:W-:-:S02]  /*0bf0*/  IMAD.U32 R3, R13, 0x10000, RZ ;  /* 0x000100000d037824 */ /* 0x000fc400078e00ff */
[----:B------:R-:W-:Y:S01]  /*0c00*/  FFMA.FTZ R24, R12, R35, R61 ;  /* 0x000000230c187223 */ /* 0x000fe2000001003d */
[----:B------:R-:W-:Y:S01]  /*0c10*/  IMAD.U32 R4, R25, 0x10000, RZ ;  /* 0x0001000019047824 */ /* 0x000fe200078e00ff */
[----:B------:R-:W-:Y:S01]  /*0c20*/  LOP3.LUT R13, R13, 0xffff0000, RZ, 0xc0, !PT ;  /* 0xffff00000d0d7812 */ /* 0x000fe200078ec0ff */
[C---:B------:R-:W-:Y:S02]  /*0c30*/  IMAD.U32 R5, R6.reuse, 0x10000, RZ ;  /* 0x0001000006057824 */ /* 0x040fe400078e00ff */
[----:B------:R-:W-:Y:S01]  /*0c40*/  FFMA.FTZ R20, R45, R52, R20 ;  /* 0x000000342d147223 */ /* 0x000fe20000010014 */
[----:B------:R-:W-:Y:S01]  /*0c50*/  LOP3.LUT R12, R25, 0xffff0000, RZ, 0xc0, !PT ;  /* 0xffff0000190c7812 */ /* 0x000fe200078ec0ff */
[----:B------:R-:W-:Y:S01]  /*0c60*/  FFMA.FTZ R24, R3, R4, R24 ;  /* 0x0000000403187223 */ /* 0x000fe20000010018 */
[----:B------:R-:W-:Y:S01]  /*0c70*/  LOP3.LUT R47, R6, 0xffff0000, RZ, 0xc0, !PT ;  /* 0xffff0000062f7812 */ /* 0x000fe200078ec0ff */
[----:B------:R-:W-:Y:S01]  /*0c80*/  FFMA.FTZ R20, R5, R50, R20 ;  /* 0x0000003205147223 */ /* 0x000fe20000010014 */
[----:B------:R-:W-:Y:S01]  /*0c90*/  LOP3.LUT R22, R22, 0xffff0000, RZ, 0xc0, !PT ;  /* 0xffff000016167812 */ /* 0x000fe200078ec0ff */
[----:B------:R-:W-:Y:S01]  /*0ca0*/  IMAD.U32 R4, R26, 0x10000, RZ ;  /* 0x000100001a047824 */ /* 0x000fe200078e00ff */
[----:B------:R-:W-:Y:S01]  /*0cb0*/  SHF.L.U32 R3, R14, 0x10, RZ ;  /* 0x000000100e037819 */ /* 0x000fe200000006ff */
[----:B------:R-:W-:Y:S01]  /*0cc0*/  FFMA.FTZ R12, R13, R12, R24 ;  /* 0x0000000c0d0c7223 */ /* 0x000fe20000010018 */
[----:B------:R-:W-:-:S02]  /*0cd0*/  IMAD.U32 R6, R7, 0x10000, RZ ;  /* 0x0001000007067824 */ /* 0x000fc400078e00ff */
[----:B------:R-:W-:Y:S01]  /*0ce0*/  FFMA.FTZ R47, R47, R22, R20 ;  /* 0x000000162f2f7223 */ /* 0x000fe20000010014 */
[----:B------:R-:W-:Y:S01]  /*0cf0*/  IMAD.U32 R21, R23, 0x10000, RZ ;  /* 0x0001000017157824 */ /* 0x000fe200078e00ff */
[----:B------:R-:W-:Y:S01]  /*0d00*/  LOP3.LUT R14, R14, 0xffff0000, RZ, 0xc0, !PT ;  /* 0xffff00000e0e7812 */ /* 0x000fe200078ec0ff */
[----:B------:R-:W-:Y:S01]  /*0d10*/  FFMA.FTZ R13, R3, R4, R12 ;  /* 0x00000004030d7223 */ /* 0x000fe2000001000c */
[----:B------:R-:W-:Y:S01]  /*0d20*/  LOP3.LUT R5, R26, 0xffff0000, RZ, 0xc0, !PT ;  /* 0xffff00001a057812 */ /* 0x000fe200078ec0ff */
[----:B------:R-:W-:Y:S01]  /*0d30*/  FFMA.FTZ R12, R6, R21, R47 ;  /* 0x00000015060c7223 */ /* 0x000fe2000001002f */
[----:B------:R-:W-:Y:S01]  /*0d40*/  LOP3.LUT R7, R7, 0xffff0000, RZ, 0xc0, !PT ;  /* 0xffff000007077812 */ /* 0x000fe200078ec0ff */
[----:B------:R-:W-:Y:S01]  /*0d50*/  IMAD.U32 R3, R15, 0x10000, RZ ;  /* 0x000100000f037824 */ /* 0x000fe200078e00ff */
[----:B------:R-:W-:Y:S01]  /*0d60*/  LOP3.LUT R54, R23, 0xffff0000, RZ, 0xc0, !PT ;  /* 0xffff000017367812 */ /* 0x000fe200078ec0ff */
[----:B------:R-:W-:Y:S02]  /*0d70*/  IMAD.U32 R4, R27, 0x10000, RZ ;  /* 0x000100001b047824 */ /* 0x000fe400078e00ff */
[----:B------:R-:W-:Y:S01]  /*0d80*/  FFMA.FTZ R14, R14, R5, R13 ;  /* 0x000000050e0e7223 */ /* 0x000fe2000001000d */
[----:B------:R-:W-:Y:S01]  /*0d90*/  SHF.L.U32 R23, R8, 0x10, RZ ;  /* 0x0000001008177819 */ /* 0x000fe200000006ff */
[----:B------:R-:W-:Y:S01]  /*0da0*/  VIADD R46, R46, 0x1f ;  /* 0x0000001f2e2e7836 */ /* 0x000fe20000000000 */
[----:B------:R-:W-:Y:S01]  /*0db0*/  SHF.L.U32 R58, R32, 0x10, RZ ;  /* 0x00000010203a7819 */ /* 0x000fe200000006ff */
[----:B------:R-:W-:Y:S01]  /*0dc0*/  FFMA.FTZ R12, R7, R54, R12 ;  /* 0x00000036070c7223 */ /* 0x000fe2000001000c */
[----:B------:R-:W-:Y:S01]  /*0dd0*/  LOP3.LUT R15, R15, 0xffff0000, RZ, 0xc0, !PT ;  /* 0xffff00000f0f7812 */ /* 0x000fe200078ec0ff */
[----:B------:R-:W-:Y:S01]  /*0de0*/  FFMA.FTZ R14, R3, R4, R14 ;  /* 0x00000004030e7223 */ /* 0x000fe2000001000e */
[----:B------:R-:W-:Y:S01]  /*0df0*/  LOP3.LUT R6, R27, 0xffff0000, RZ, 0xc0, !PT ;  /* 0xffff00001b067812 */ /* 0x000fe200078ec0ff */
[----:B------:R-:W-:Y:S01]  /*0e00*/  FFMA.FTZ R12, R23, R58, R12 ;  /* 0x0000003a170c7223 */ /* 0x000fe2000001000c */
[----:B------:R-:W-:Y:S01]  /*0e10*/  LOP3.LUT R51, R8, 0xffff0000, RZ, 0xc0, !PT ;  /* 0xffff000008337812 */ /* 0x000fe200078ec0ff */
[----:B------:R-:W-:Y:S01]  /*0e20*/  IMAD.U32 R4, R28, 0x10000, RZ ;  /* 0x000100001c047824 */ /* 0x000fe200078e00ff */
[----:B------:R-:W-:Y:S01]  /*0e30*/  LOP3.LUT R32, R32, 0xffff0000, RZ, 0xc0, !PT ;  /* 0xffff000020207812 */ /* 0x000fe200078ec0ff */
[----:B------:R-:W-:Y:S01]  /*0e40*/  FFMA.FTZ R6, R15, R6, R14 ;  /* 0x000000060f067223 */ /* 0x000fe2000001000e */
[C---:B------:R-:W-:Y:S01]  /*0e50*/  SHF.L.U32 R3, R16.reuse, 0x10, RZ ;  /* 0x0000001010037819 */ /* 0x040fe200000006ff */
[----:B------:R-:W-:Y:S01]  /*0e60*/  IMAD.U32 R8, R9, 0x10000, RZ ;  /* 0x0001000009087824 */ /* 0x000fe200078e00ff */
[----:B------:R-:W-:Y:S01]  /*0e70*/  LOP3.LUT R16, R16, 0xffff0000, RZ, 0xc0, !PT ;  /* 0xffff000010107812 */ /* 0x000fe200078ec0ff */
[----:B------:R-:W-:Y:S01]  /*0e80*/  FFMA.FTZ R51, R51, R32, R12 ;  /* 0x0000002033337223 */ /* 0x000fe2000001000c */
[----:B------:R-:W-:Y:S01]  /*0e90*/  LOP3.LUT R5, R28, 0xffff0000, RZ, 0xc0, !PT ;  /* 0xffff00001c057812 */ /* 0x000fe200078ec0ff */
[----:B------:R-:W-:Y:S01]  /*0ea0*/  FFMA.FTZ R7, R3, R4, R6 ;  /* 0x0000000403077223 */ /* 0x000fe20000010006 */
[----:B------:R-:W-:Y:S01]  /*0eb0*/  LOP3.LUT R53, R9, 0xffff0000, RZ, 0xc0, !PT ;  /* 0xffff000009357812 */ /* 0x000fe200078ec0ff */
[----:B------:R-:W-:Y:S01]  /*0ec0*/  FFMA.FTZ R8, R8, R57, R51 ;  /* 0x0000003908087223 */ /* 0x000fe20000010033 */
[----:B------:R-:W-:Y:S01]  /*0ed0*/  SHF.L.U32 R4, R29, 0x10, RZ ;  /* 0x000000101d047819 */ /* 0x000fe200000006ff */
[----:B------:R-:W-:-:S02]  /*0ee0*/  IMAD.U32 R3, R17, 0x10000, RZ ;  /* 0x0001000011037824 */ /* 0x000fc400078e00ff */
[----:B------:R-:W-:Y:S01]  /*0ef0*/  FFMA.FTZ R16, R16, R5, R7 ;  /* 0x0000000510107223 */ /* 0x000fe20000010007 */
[C---:B------:R-:W-:Y:S02]  /*0f00*/  IMAD.U32 R9, R10.reuse, 0x10000, RZ ;  /* 0x000100000a097824 */ /* 0x040fe400078e00ff */
[----:B------:R-:W-:Y:S01]  /*0f10*/  FFMA.FTZ R8, R53, R62, R8 ;  /* 0x0000003e35087223 */ /* 0x000fe20000010008 */
[----:B------:R-:W-:Y:S01]  /*0f20*/  LOP3.LUT R17, R17, 0xffff0000, RZ, 0xc0, !PT ;  /* 0xffff000011117812 */ /* 0x000fe200078ec0ff */
[----:B------:R-:W-:Y:S01]  /*0f30*/  FFMA.FTZ R16, R3, R4, R16 ;  /* 0x0000000403107223 */ /* 0x000fe20000010010 */
[----:B------:R-:W-:Y:S01]  /*0f40*/  LOP3.LUT R6, R29, 0xffff0000, RZ, 0xc0, !PT ;  /* 0xffff00001d067812 */ /* 0x000fe200078ec0ff */
[----:B------:R-:W-:Y:S01]  /*0f50*/  FFMA.FTZ R9, R9, R60, R8 ;  /* 0x0000003c09097223 */ /* 0x000fe20000010008 */
[----:B------:R-:W-:Y:S01]  /*0f60*/  LOP3.LUT R56, R10, 0xffff0000, RZ, 0xc0, !PT ;  /* 0xffff00000a387812 */ /* 0x000fe200078ec0ff */
[C---:B------:R-:W-:Y:S01]  /*0f70*/  IMAD.U32 R3, R18.reuse, 0x10000, RZ ;  /* 0x0001000012037824 */ /* 0x040fe200078e00ff */
[----:B------:R-:W-:Y:S01]  /*0f80*/  LOP3.LUT R18, R18, 0xffff0000, RZ, 0xc0, !PT ;  /* 0xffff000012127812 */ /* 0x000fe200078ec0ff */
[----:B------:R-:W-:-:S02]  /*0f90*/  IMAD.U32 R4, R30, 0x10000, RZ ;  /* 0x000100001e047824 */ /* 0x000fc400078e00ff */
[----:B------:R-:W-:Y:S01]  /*0fa0*/  FFMA.FTZ R6, R17, R6, R16 ;  /* 0x0000000611067223 */ /* 0x000fe20000010010 */
[----:B------:R-:W-:Y:S02]  /*0fb0*/  IMAD.U32 R10, R11, 0x10000, RZ ;  /* 0x000100000b0a7824 */ /* 0x000fe400078e00ff */
[----:B------:R-:W-:Y:S01]  /*0fc0*/  FFMA.FTZ R9, R56, R59, R9 ;  /* 0x0000003b38097223 */ /* 0x000fe20000010009 */
[----:B------:R-:W-:Y:S01]  /*0fd0*/  LOP3.LUT R5, R30, 0xffff0000, RZ, 0xc0, !PT ;  /* 0xffff00001e057812 */ /* 0x000fe200078ec0ff */
[----:B------:R-:W-:Y:S01]  /*0fe0*/  FFMA.FTZ R7, R3, R4, R6 ;  /* 0x0000000403077223 */ /* 0x000fe20000010006 */
[----:B------:R-:W-:Y:S01]  /*0ff0*/  LOP3.LUT R11, R11, 0xffff0000, RZ, 0xc0, !PT ;  /* 0xffff00000b0b7812 */ /* 0x000fe200078ec0ff */
[----:B------:R-:W-:Y:S01]  /*1000*/  FFMA.FTZ R10, R10, R33, R9 ;  /* 0x000000210a0a7223 */ /* 0x000fe20000010009 */
[----:B------:R-:W-:Y:S01]  /*1010*/  SHF.L.U32 R3, R19, 0x10, RZ ;  /* 0x0000001013037819 */ /* 0x000fe200000006ff */
[----:B------:R-:W-:Y:S02]  /*1020*/  IMAD.U32 R4, R31, 0x10000, RZ ;  /* 0x000100001f047824 */ /* 0x000fe400078e00ff */
[----:B------:R-:W-:Y:S01]  /*1030*/  FFMA.FTZ R18, R18, R5, R7 ;  /* 0x0000000512127223 */ /* 0x000fe20000010007 */
[----:B------:R-:W-:Y:S01]  /*1040*/  FFMA.FTZ R10, R11, R34, R10 ;  /* 0x000000220b0a7223 */ /* 0x000fe2000001000a */
[----:B------:R-:W-:Y:S01]  /*1050*/  LOP3.LUT R19, R19, 0xffff0000, RZ, 0xc0, !PT ;  /* 0xffff000013137812 */ /* 0x000fe200078ec0ff */
[----:B------:R-:W-:Y:S01]  /*1060*/  BSSY.RECONVERGENT B0, `(.L_x_48) ;  /* 0x0000039000007945 */ /* 0x000fe20003800200 */
[----:B------:R-:W-:Y:S01]  /*1070*/  LOP3.LUT R6, R31, 0xffff0000, RZ, 0xc0, !PT ;  /* 0xffff00001f067812 */ /* 0x000fe200078ec0ff */
[----:B------:R-:W-:Y:S01]  /*1080*/  FFMA.FTZ R4, R3, R4, R18 ;  /* 0x0000000403047223 */ /* 0x000fe20000010012 */
[----:B------:R-:W-:Y:S01]  /*1090*/  ISETP.NE.AND P1, PT, R2, RZ, PT ;  /* 0x000000ff0200720c */ /* 0x000fe20003f25270 */
[----:B------:R-:W0:Y:S01]  /*10a0*/  SHFL.BFLY PT, R3, R10, 0x8, 0x1f ;  /* 0x0d001f000a037f89 */ /* 0x000e2200000e0000 */
[----:B------:R-:W-:Y:S01]  /*10b0*/  SHF.R.S32.HI R16, RZ, 0x1f, R36 ;  /* 0x0000001fff107819 */ /* 0x000fe20000011424 */
[----:B------:R-:W-:-:S05]  /*10c0*/  FFMA.FTZ R6, R19, R6, R4 ;  /* 0x0000000613067223 */ /* 0x000fca0000010004 */
[----:B------:R-:W1:Y:S01]  /*10d0*/  SHFL.BFLY PT, R5, R6, 0x8, 0x1f ;  /* 0x0d001f0006057f89 */ /* 0x000e6200000e0000 */
[----:B0-----:R-:W-:Y:S01]  /*10e0*/  FADD.FTZ R3, R10, R3 ;  /* 0x000000030a037221 */ /* 0x001fe20000010000 */
[----:B------:R-:W-:-:S04]  /*10f0*/  IMAD.SHL.U32 R10, R38, 0x4, RZ ;  /* 0x00000004260a7824 */ /* 0x000fc800078e00ff */
[----:B------:R-:W0:Y:S01]  /*1100*/  SHFL.BFLY PT, R4, R3, 0x4, 0x1f ;  /* 0x0c801f0003047f89 */ /* 0x000e2200000e0000 */
[----:B-1----:R-:W-:-:S05]  /*1110*/  FADD.FTZ R7, R6, R5 ;  /* 0x0000000506077221 */ /* 0x002fca0000010000 */
[----:B------:R-:W1:Y:S01]  /*1120*/  SHFL.BFLY PT, R8, R7, 0x4, 0x1f ;  /* 0x0c801f0007087f89 */ /* 0x000e6200000e0000 */
[----:B0-----:R-:W-:-:S05]  /*1130*/  FADD.FTZ R4, R3, R4 ;  /* 0x0000000403047221 */ /* 0x001fca0000010000 */
[----:B------:R-:W0:Y:S01]  /*1140*/  SHFL.BFLY PT, R5, R4, 0x2, 0x1f ;  /* 0x0c401f0004057f89 */ /* 0x000e2200000e0000 */
[----:B-1----:R-:W-:Y:S02]  /*1150*/  FADD.FTZ R9, R7, R8 ;  /* 0x0000000807097221 */ /* 0x002fe40000010000 */
[----:B------:R-:W1:Y:S03]  /*1160*/  LDC.64 R6, c[0x0][0x440] ;  /* 0x00011000ff067b82 */ /* 0x000e660000000a00 */
[----:B------:R-:W2:Y:S01]  /*1170*/  SHFL.BFLY PT, R12, R9, 0x2, 0x1f ;  /* 0x0c401f00090c7f89 */ /* 0x000ea200000e0000 */
[----:B0-----:R-:W-:Y:S01]  /*1180*/  FADD.FTZ R8, R4, R5 ;  /* 0x0000000504087221 */ /* 0x001fe20000010000 */
[----:B------:R-:W-:-:S04]  /*1190*/  SHF.R.S32.HI R5, RZ, 0x1f, R46 ;  /* 0x0000001fff057819 */ /* 0x000fc8000001142e */
[----:B------:R-:W-:Y:S01]  /*11a0*/  LEA.HI R5, R5, R46, RZ, 0x5 ;  /* 0x0000002e05057211 */ /* 0x000fe200078f28ff */
[----:B------:R-:W0:Y:S01]  /*11b0*/  SHFL.BFLY PT, R3, R8, 0x1, 0x1f ;  /* 0x0c201f0008037f89 */ /* 0x000e2200000e0000 */
[----:B--2---:R-:W-:Y:S01]  /*11c0*/  FADD.FTZ R12, R9, R12 ;  /* 0x0000000c090c7221 */ /* 0x004fe20000010000 */
[----:B------:R-:W-:Y:S01]  /*11d0*/  IMAD.SHL.U32 R9, R0, 0x2000, RZ ;  /* 0x0000200000097824 */ /* 0x000fe200078e00ff */
[----:B------:R-:W-:-:S03]  /*11e0*/  LOP3.LUT R5, R5, 0xffffffe0, RZ, 0xc0, !PT ;  /* 0xffffffe005057812 */ /* 0x000fc600078ec0ff */
[----:B------:R-:W2:Y:S01]  /*11f0*/  SHFL.BFLY PT, R11, R12, 0x1, 0x1f ;  /* 0x0c201f000c0b7f89 */ /* 0x000ea200000e0000 */
[----:B------:R-:W-:Y:S02]  /*1200*/  IADD3 R13, PT, PT, R39, R46, -R5 ;  /* 0x0000002e270d7210 */ /* 0x000fe40007ffe805 */
[----:B------:R-:W3:Y:S01]  /*1210*/  LDC.64 R4, c[0x0][0x448] ;  /* 0x00011200ff047b82 */ /* 0x000ee20000000a00 */
[----:B------:R-:W-:Y:S02]  /*1220*/  LOP3.LUT R10, R10, R9, RZ, 0xfc, !PT ;  /* 0x000000090a0a7212 */ /* 0x000fe400078efcff */
[----:B------:R-:W-:Y:S02]  /*1230*/  IADD3 R13, PT, PT, R46, -R13, RZ ;  /* 0x8000000d2e0d7210 */ /* 0x000fe40007ffe0ff */
[----:B------:R-:W-:Y:S02]  /*1240*/  SHF.L.U32 R9, R36, 0x8, RZ ;  /* 0x0000000824097819 */ /* 0x000fe400000006ff */
[----:B------:R-:W-:-:S02]  /*1250*/  ISETP.GE.AND P0, PT, R38, R13, PT ;  /* 0x0000000d2600720c */ /* 0x000fc40003f06270 */
[C---:B------:R-:W-:Y:S02]  /*1260*/  IADD3 R2, P2, PT, R9.reuse, R10, RZ ;  /* 0x0000000a09027210 */ /* 0x040fe40007f5e0ff */
[----:B------:R-:W-:Y:S01]  /*1270*/  ISETP.GT.U32.OR P0, PT, R38, 0x1f, P0 ;  /* 0x0000001f2600780c */ /* 0x000fe20000704470 */
[----:B0-----:R-:W-:Y:S01]  /*1280*/  FADD.FTZ R13, R8, R3 ;  /* 0x00000003080d7221 */ /* 0x001fe20000010000 */
[----:B------:R-:W-:Y:S01]  /*1290*/  LEA.HI.X.SX32 R3, R9, RZ, 0x1, P2 ;  /* 0x000000ff09037211 */ /* 0x000fe200010f0eff */
[----:B--2---:R-:W-:Y:S01]  /*12a0*/  FADD.FTZ R12, R12, R11 ;  /* 0x0000000b0c0c7221 */ /* 0x004fe20000010000 */
[----:B-1----:R-:W-:Y:S09]  /*12b0*/  @P1 BRA `(.L_x_49) ;  /* 0x00000000004c1947 */ /* 0x002ff20003800000 */
[----:B------:R-:W0:Y:S01]  /*12c0*/  LDC.64 R10, c[0x0][0x3e8] ;  /* 0x0000fa00ff0a7b82 */ /* 0x000e220000000a00 */
[----:B------:R-:W1:Y:S01]  /*12d0*/  LDCU.64 UR8, c[0x0][0x3f0] ;  /* 0x00007e00ff0877ac */ /* 0x000e620008000a00 */
[----:B------:R-:W-:Y:S02]  /*12e0*/  IADD3 R8, P1, PT, R39, R36, RZ ;  /* 0x0000002427087210 */ /* 0x000fe40007f3e0ff */
[----:B------:R-:W-:Y:S01]  /*12f0*/  ISETP.GE.AND P2, PT, R42, R41, PT ;  /* 0x000000292a00720c */ /* 0x000fe20003f46270 */
[----:B------:R-:W2:Y:S02]  /*1300*/  LDCU.64 UR10, c[0x0][0x3d0] ;  /* 0x00007a00ff0a77ac */ /* 0x000ea40008000a00 */
[----:B------:R-:W-:Y:S02]  /*1310*/  IMAD.X R9, RZ, RZ, R16, P1 ;  /* 0x000000ffff097224 */ /* 0x000fe400008e0610 */
[----:B0-----:R-:W-:-:S04]  /*1320*/  IMAD.WIDE.U32 R8, R10, UR6, R8 ;  /* 0x000000060a087c25 */ /* 0x001fc8000f8e0008 */
[----:B------:R-:W-:Y:S01]  /*1330*/  IMAD R9, R11, UR6, R9 ;  /* 0x000000060b097c24 */ /* 0x000fe2000f8e0209 */
[----:B------:R-:W-:Y:S01]  /*1340*/  FSEL R11, R13, RZ, !P2 ;  /* 0x000000ff0d0b7208 */ /* 0x000fe20005000000 */
[----:B-1----:R-:W-:-:S04]  /*1350*/  IMAD.WIDE.U32 R8, R40, UR8, R8 ;  /* 0x0000000828087c25 */ /* 0x002fc8000f8e0008 */
        /* <DEDUP_REMOVED lines=9> */
.L_x_49:
[----:B------:R-:W-:Y:S05]  /*13f0*/  BSYNC.RECONVERGENT B0 ;  /* 0x0000000000007941 */ /* 0x000fea0003800200 */
.L_x_48:
[----:B------:R-:W-:Y:S04]  /*1400*/  BSSY.RECONVERGENT B0, `(.L_x_50) ;  /* 0x0000012000007945 */ /* 0x000fe80003800200 */
[----:B------:R-:W-:Y:S05]  /*1410*/  @P0 BRA `(.L_x_51) ;  /* 0x0000000000400947 */ /* 0x000fea0003800000 */
[----:B0-----:R-:W0:Y:S01]  /*1420*/  LDC.64 R10, c[0x0][0x418] ;  /* 0x00010600ff0a7b82 */ /* 0x001e220000000a00 */
[----:B------:R-:W-:Y:S01]  /*1430*/  IADD3 R9, PT, PT, R39, R38, RZ ;  /* 0x0000002627097210 */ /* 0x000fe20007ffe0ff */
[----:B------:R-:W1:Y:S01]  /*1440*/  LDCU.64 UR8, c[0x0][0x420] ;  /* 0x00008400ff0877ac */ /* 0x000e620008000a00 */
[----:B------:R-:W-:Y:S02]  /*1450*/  FMUL.FTZ R12, R55, 1.4426950216293334961 ;  /* 0x3fb8aa3b370c7820 */ /* 0x000fe40000410000 */
[----:B------:R-:W-:-:S03]  /*1460*/  IADD3 R8, P0, PT, R9, R36, RZ ;  /* 0x0000002409087210 */ /* 0x000fc60007f1e0ff */
[----:B------:R-:W2:Y:S02]  /*1470*/  LDC.64 R14, c[0x0][0x410] ;  /* 0x00010400ff0e7b82 */ /* 0x000ea40000000a00 */
[----:B------:R-:W-:Y:S01]  /*1480*/  IMAD.X R9, RZ, RZ, R16, P0 ;  /* 0x000000ffff097224 */ /* 0x000fe200000e0610 */
[----:B------:R-:W-:Y:S01]  /*1490*/  FSETP.NEU.FTZ.AND P0, PT, R55, -INF , PT ;  /* 0xff8000003700780b */ /* 0x000fe20003f1d000 */
[----:B0-----:R-:W-:-:S04]  /*14a0*/  IMAD.WIDE.U32 R8, R10, UR6, R8 ;  /* 0x000000060a087c25 */ /* 0x001fc8000f8e0008 */
[----:B------:R-:W-:Y:S02]  /*14b0*/  IMAD R9, R11, UR6, R9 ;  /* 0x000000060b097c24 */ /* 0x000fe4000f8e0209 */
[----:B-1----:R-:W-:-:S04]  /*14c0*/  IMAD.WIDE.U32 R8, R40, UR8, R8 ;  /* 0x0000000828087c25 */ /* 0x002fc8000f8e0008 */
[----:B------:R-:W-:Y:S01]  /*14d0*/  IMAD R9, R40, UR9, R9 ;  /* 0x0000000928097c24 */ /* 0x000fe2000f8e0209 */
[----:B--2---:R-:W-:-:S04]  /*14e0*/  LEA R10, P1, R8, R14, 0x2 ;  /* 0x0000000e080a7211 */ /* 0x004fc800078210ff */
[----:B------:R-:W-:Y:S02]  /*14f0*/  LEA.HI.X R11, R8, R15, R9, 0x2, P1 ;  /* 0x0000000f080b7211 */ /* 0x000fe400008f1409 */
[----:B------:R-:W-:-:S05]  /*1500*/  FSEL R9, R12, RZ, P0 ;  /* 0x000000ff0c097208 */ /* 0x000fca0000000000 */
[----:B------:R1:W-:Y:S02]  /*1510*/  STG.E desc[UR4][R10.64], R9 ;  /* 0x000000090a007986 */ /* 0x0003e4000c101904 */
.L_x_51:
[----:B------:R-:W-:Y:S05]  /*1520*/  BSYNC.RECONVERGENT B0 ;  /* 0x0000000000007941 */ /* 0x000fea0003800200 */
.L_x_50:
[----:B------:R-:W2:Y:S01]  /*1530*/  LDCU.64 UR10, c[0x0][0x458] ;  /* 0x00008b00ff0a77ac */ /* 0x000ea20008000a00 */
[----:B------:R-:W-:Y:S01]  /*1540*/  IMAD.WIDE.U32 R2, R6, UR6, R2 ;  /* 0x0000000606027c25 */ /* 0x000fe2000f8e0002 */
[----:B------:R-:W4:Y:S03]  /*1550*/  LDCU.64 UR8, c[0x0][0x428] ;  /* 0x00008500ff0877ac */ /* 0x000f260008000a00 */
[----:B------:R-:W-:Y:S02]  /*1560*/  IMAD R3, R7, UR6, R3 ;  /* 0x0000000607037c24 */ /* 0x000fe4000f8e0203 */
[----:B---3--:R-:W-:-:S04]  /*1570*/  IMAD.WIDE.U32 R2, R40, R4, R2 ;  /* 0x0000000428027225 */ /* 0x008fc800078e0002 */
[----:B------:R-:W-:Y:S01]  /*1580*/  IMAD R5, R40, R5, R3 ;  /* 0x0000000528057224 */ /* 0x000fe200078e0203 */
[----:B--2---:R-:W-:-:S04]  /*1590*/  ISETP.NE.U32.AND P0, PT, RZ, UR10, PT ;  /* 0x0000000aff007c0c */ /* 0x004fc8000bf05070 */
[----:B------:R-:W-:Y:S02]  /*15a0*/  ISETP.NE.AND.EX P0, PT, RZ, UR11, PT, P0 ;  /* 0x0000000bff007c0c */ /* 0x000fe4000bf05300 */
[----:B----4-:R-:W-:Y:S02]  /*15b0*/  LEA R4, P1, R2, UR8, 0x2 ;  /* 0x0000000802047c11 */ /* 0x010fe4000f8210ff */
        /* <DEDUP_REMOVED lines=11> */
[----:B--2---:R-:W2:Y:S01]  /*1670*/  LDC R5, c[0x0][0x390] ;  /* 0x0000e400ff057b82 */ /* 0x004ea20000000800 */
[----:B------:R-:W3:Y:S07]  /*1680*/  LDCU UR7, c[0x0][0x450] ;  /* 0x00008a00ff0777ac */ /* 0x000eee0008000800 */
[----:B------:R-:W4:Y:S01]  /*1690*/  LDC.64 R2, c[0x0][0x458] ;  /* 0x00011600ff027b82 */ /* 0x000f220000000a00 */
[----:B---3--:R-:W-:-:S04]  /*16a0*/  IMAD R0, R0, UR7, R37 ;  /* 0x0000000700007c24 */ /* 0x008fc8000f8e0225 */
[----:B--2---:R-:W-:-:S04]  /*16b0*/  IMAD R5, R0, R5, UR6 ;  /* 0x0000000600057e24 */ /* 0x004fc8000f8e0205 */
[----:B----4-:R-:W-:-:S05]  /*16c0*/  IMAD.WIDE R2, R5, 0x4, R2 ;  /* 0x0000000405027825 */ /* 0x010fca00078e0202 */
[----:B------:R-:W-:Y:S01]  /*16d0*/  STG.E desc[UR4][R2.64], RZ ;  /* 0x000000ff02007986 */ /* 0x000fe2000c101904 */
[----:B------:R-:W-:Y:S05]  /*16e0*/  EXIT ;  /* 0x000000000000794d */ /* 0x000fea0003800000 */
.L_x_52:
        /* <DEDUP_REMOVED lines=9> */
.L_x_144:


//--------------------- .text._ZN7cutlass13device_kernelIN5flash19enable_sm80_to_sm89INS1_16FlashAttnBwdSm80INS1_25CollectiveMainloopBwdSm80ILi1ELi1EN4cute5tupleIJNS5_1CILi64EEES8_NS7_ILi256EEEEEENS_10bfloat16_tEfNS_4arch4Sm80ELb0ELb0ELb1ELb0ELb0ELb0ELb0ELb0ELi2ELi4ELi2ELi2ELb0EEENS1_21CollectiveEpilogueBwdISA_SB_SD_Li256ELb0ELb0ELi4EEENS1_19SingleTileSchedulerILb0ELb0ELb0ELi64EEEEEEEEEvNT_6ParamsE --------------------------
	.section	.text._ZN7cutlass13device_kernelIN5flash19enable_sm80_to_sm89INS1_16FlashAttnBwdSm80INS1_25CollectiveMainloopBwdSm80ILi1ELi1EN4cute5tupleIJNS5_1CILi64EEES8_NS7_ILi256EEEEEENS_10bfloat16_tEfNS_4arch4Sm80ELb0ELb0ELb1ELb0ELb0ELb0ELb0ELb0ELi2ELi4ELi2ELi2ELb0EEENS1_21CollectiveEpilogueBwdISA_SB_SD_Li256ELb0ELb0ELi4EEENS1_19SingleTileSchedulerILb0ELb0ELb0ELi64EEEEEEEEEvNT_6ParamsE,"ax",@progbits
	.align	128
.text._ZN7cutlass13device_kernelIN5flash19enable_sm80_to_sm89INS1_16FlashAttnBwdSm80INS1_25CollectiveMainloopBwdSm80ILi1ELi1EN4cute5tupleIJNS5_1CILi64EEES8_NS7_ILi256EEEEEENS_10bfloat16_tEfNS_4arch4Sm80ELb0ELb0ELb1ELb0ELb0ELb0ELb0ELb0ELi2ELi4ELi2ELi2ELb0EEENS1_21CollectiveEpilogueBwdISA_SB_SD_Li256ELb0ELb0ELi4EEENS1_19SingleTileSchedulerILb0ELb0ELb0ELi64EEEEEEEEEvNT_6ParamsE:
        .type           _ZN7cutlass13device_kernelIN5flash19enable_sm80_to_sm89INS1_16FlashAttnBwdSm80INS1_25CollectiveMainloopBwdSm80ILi1ELi1EN4cute5tupleIJNS5_1CILi64EEES8_NS7_ILi256EEEEEENS_10bfloat16_tEfNS_4arch4Sm80ELb0ELb0ELb1ELb0ELb0ELb0ELb0ELb0ELi2ELi4ELi2ELi2ELb0EEENS1_21CollectiveEpilogueBwdISA_SB_SD_Li256ELb0ELb0ELi4EEENS1_19SingleTileSchedulerILb0ELb0ELb0ELi64EEEEEEEEEvNT_6ParamsE,@function
        .size           _ZN7cutlass13device_kernelIN5flash19enable_sm80_to_sm89INS1_16FlashAttnBwdSm80INS1_25CollectiveMainloopBwdSm80ILi1ELi1EN4cute5tupleIJNS5_1CILi64EEES8_NS7_ILi256EEEEEENS_10bfloat16_tEfNS_4arch4Sm80ELb0ELb0ELb1ELb0ELb0ELb0ELb0ELb0ELi2ELi4ELi2ELi2ELb0EEENS1_21CollectiveEpilogueBwdISA_SB_SD_Li256ELb0ELb0ELi4EEENS1_19SingleTileSchedulerILb0ELb0ELb0ELi64EEEEEEEEEvNT_6ParamsE,(.L_x_145 - _ZN7cutlass13device_kernelIN5flash19enable_sm80_to_sm89INS1_16FlashAttnBwdSm80INS1_25CollectiveMainloopBwdSm80ILi1ELi1EN4cute5tupleIJNS5_1CILi64EEES8_NS7_ILi256EEEEEENS_10bfloat16_tEfNS_4arch4Sm80ELb0ELb0ELb1ELb0ELb0ELb0ELb0ELb0ELi2ELi4ELi2ELi2ELb0EEENS1_21CollectiveEpilogueBwdISA_SB_SD_Li256ELb0ELb0ELi4EEENS1_19SingleTileSchedulerILb0ELb0ELb0ELi64EEEEEEEEEvNT_6ParamsE)
        .other          _ZN7cutlass13device_kernelIN5flash19enable_sm80_to_sm89INS1_16FlashAttnBwdSm80INS1_25CollectiveMainloopBwdSm80ILi1ELi1EN4cute5tupleIJNS5_1CILi64EEES8_NS7_ILi256EEEEEENS_10bfloat16_tEfNS_4arch4Sm80ELb0ELb0ELb1ELb0ELb0ELb0ELb0ELb0ELi2ELi4ELi2ELi2ELb0EEENS1_21CollectiveEpilogueBwdISA_SB_SD_Li256ELb0ELb0ELi4EEENS1_19SingleTileSchedulerILb0ELb0ELb0ELi64EEEEEEEEEvNT_6ParamsE,@"STO_CUDA_ENTRY STV_DEFAULT"
_ZN7cutlass13device_kernelIN5flash19enable_sm80_to_sm89INS1_16FlashAttnBwdSm80INS1_25CollectiveMainloopBwdSm80ILi1ELi1EN4cute5tupleIJNS5_1CILi64EEES8_NS7_ILi256EEEEEENS_10bfloat16_tEfNS_4arch4Sm80ELb0ELb0ELb1ELb0ELb0ELb0ELb0ELb0ELi2ELi4ELi2ELi2ELb0EEENS1_21CollectiveEpilogueBwdISA_SB_SD_Li256ELb0ELb0ELi4EEENS1_19SingleTileSchedulerILb0ELb0ELb0ELi64EEEEEEEEEvNT_6ParamsE:
[----:B------:R-:W-:Y:S01]  /*0000*/  LDC R1, c[0x0][0x37c] ;  /* 0x0000df00ff017b82 */ /* 0x000fe20000000800 */
[----:B------:R-:W-:Y:S05]  /*0010*/  EXIT ;  /* 0x000000000000794d */ /* 0x000fea0003800000 */
.L_x_53:
        /* <DEDUP_REMOVED lines=14> */
.L_x_145:


//--------------------- .text._ZN7cutlass13device_kernelIN5flash19enable_sm80_to_sm89INS1_16FlashAttnBwdSm80INS1_25CollectiveMainloopBwdSm80ILi1ELi1EN4cute5tupleIJNS5_1CILi64EEES8_NS7_ILi256EEEEEENS_10bfloat16_tEfNS_4arch4Sm80ELb0ELb0ELb1ELb0ELb0ELb0ELb0ELb0ELi2ELi4ELi2ELi2ELb0EEENS1_24CollectiveEpilogueBwdGQAISA_fSD_Li256ELb0ELb0EEENS1_19SingleTileSchedulerILb0ELb0ELb0ELi64EEEEEEEEEvNT_6ParamsE --------------------------
	.section	.text._ZN7cutlass13device_kernelIN5flash19enable_sm80_to_sm89INS1_16FlashAttnBwdSm80INS1_25CollectiveMainloopBwdSm80ILi1ELi1EN4cute5tupleIJNS5_1CILi64EEES8_NS7_ILi256EEEEEENS_10bfloat16_tEfNS_4arch4Sm80ELb0ELb0ELb1ELb0ELb0ELb0ELb0ELb0ELi2ELi4ELi2ELi2ELb0EEENS1_24CollectiveEpilogueBwdGQAISA_fSD_Li256ELb0ELb0EEENS1_19SingleTileSchedulerILb0ELb0ELb0ELi64EEEEEEEEEvNT_6ParamsE,"ax",@progbits
	.align	128
.text._ZN7cutlass13device_kernelIN5flash19enable_sm80_to_sm89INS1_16FlashAttnBwdSm80INS1_25CollectiveMainloopBwdSm80ILi1ELi1EN4cute5tupleIJNS5_1CILi64EEES8_NS7_ILi256EEEEEENS_10bfloat16_tEfNS_4arch4Sm80ELb0ELb0ELb1ELb0ELb0ELb0ELb0ELb0ELi2ELi4ELi2ELi2ELb0EEENS1_24CollectiveEpilogueBwdGQAISA_fSD_Li256ELb0ELb0EEENS1_19SingleTileSchedulerILb0ELb0ELb0ELi64EEEEEEEEEvNT_6ParamsE:
        .type           _ZN7cutlass13device_kernelIN5flash19enable_sm80_to_sm89INS1_16FlashAttnBwdSm80INS1_25CollectiveMainloopBwdSm80ILi1ELi1EN4cute5tupleIJNS5_1CILi64EEES8_NS7_ILi256EEEEEENS_10bfloat16_tEfNS_4arch4Sm80ELb0ELb0ELb1ELb0ELb0ELb0ELb0ELb0ELi2ELi4ELi2ELi2ELb0EEENS1_24CollectiveEpilogueBwdGQAISA_fSD_Li256ELb0ELb0EEENS1_19SingleTileSchedulerILb0ELb0ELb0ELi64EEEEEEEEEvNT_6ParamsE,@function
        .size           _ZN7cutlass13device_kernelIN5flash19enable_sm80_to_sm89INS1_16FlashAttnBwdSm80INS1_25CollectiveMainloopBwdSm80ILi1ELi1EN4cute5tupleIJNS5_1CILi64EEES8_NS7_ILi256EEEEEENS_10bfloat16_tEfNS_4arch4Sm80ELb0ELb0ELb1ELb0ELb0ELb0ELb0ELb0ELi2ELi4ELi2ELi2ELb0EEENS1_24CollectiveEpilogueBwdGQAISA_fSD_Li256ELb0ELb0EEENS1_19SingleTileSchedulerILb0ELb0ELb0ELi64EEEEEEEEEvNT_6ParamsE,(.L_x_146 - _ZN7cutlass13device_kernelIN5flash19enable_sm80_to_sm89INS1_16FlashAttnBwdSm80INS1_25CollectiveMainloopBwdSm80ILi1ELi1EN4cute5tupleIJNS5_1CILi64EEES8_NS7_ILi256EEEEEENS_10bfloat16_tEfNS_4arch4Sm80ELb0ELb0ELb1ELb0ELb0ELb0ELb0ELb0ELi2ELi4ELi2ELi2ELb0EEENS1_24CollectiveEpilogueBwdGQAISA_fSD_Li256ELb0ELb0EEENS1_19SingleTileSchedulerILb0ELb0ELb0ELi64EEEEEEEEEvNT_6ParamsE)
        .other          _ZN7cutlass13device_kernelIN5flash19enable_sm80_to_sm89INS1_16FlashAttnBwdSm80INS1_25CollectiveMainloopBwdSm80ILi1ELi1EN4cute5tupleIJNS5_1CILi64EEES8_NS7_ILi256EEEEEENS_10bfloat16_tEfNS_4arch4Sm80ELb0ELb0ELb1ELb0ELb0ELb0ELb0ELb0ELi2ELi4ELi2ELi2ELb0EEENS1_24CollectiveEpilogueBwdGQAISA_fSD_Li256ELb0ELb0EEENS1_19SingleTileSchedulerILb0ELb0ELb0ELi64EEEEEEEEEvNT_6ParamsE,@"STO_CUDA_ENTRY STV_DEFAULT"
_ZN7cutlass13device_kernelIN5flash19enable_sm80_to_sm89INS1_16FlashAttnBwdSm80INS1_25CollectiveMainloopBwdSm80ILi1ELi1EN4cute5tupleIJNS5_1CILi64EEES8_NS7_ILi256EEEEEENS_10bfloat16_tEfNS_4arch4Sm80ELb0ELb0ELb1ELb0ELb0ELb0ELb0ELb0ELi2ELi4ELi2ELi2ELb0EEENS1_24CollectiveEpilogueBwdGQAISA_fSD_Li256ELb0ELb0EEENS1_19SingleTileSchedulerILb0ELb0ELb0ELi64EEEEEEEEEvNT_6ParamsE:
[----:B------:R-:W-:Y:S01]  /*0000*/  LDC R1, c[0x0][0x37c] ;  /* 0x0000df00ff017b82 */ /* 0x000fe20000000800 */
[----:B------:R-:W-:Y:S05]  /*0010*/  EXIT ;  /* 0x000000000000794d */ /* 0x000fea0003800000 */
.L_x_54:
        /* <DEDUP_REMOVED lines=14> */
.L_x_146:


//--------------------- .text._ZN7cutlass13device_kernelIN5flash19enable_sm80_to_sm89INS1_16FlashAttnBwdSm80INS1_25CollectiveMainloopBwdSm80ILi1ELi1EN4cute5tupleIJNS5_1CILi64EEES8_NS7_ILi256EEEEEENS_10bfloat16_tEfNS_4arch4Sm80ELb0ELb0ELb1ELb1ELb0ELb0ELb0ELb0ELi2ELi4ELi2ELi2ELb0EEENS1_21CollectiveEpilogueBwdISA_SB_SD_Li256ELb1ELb0ELi4EEENS1_19SingleTileSchedulerILb1ELb0ELb0ELi64EEEEEEEEEvNT_6ParamsE --------------------------
	.section	.text._ZN7cutlass13device_kernelIN5flash19enable_sm80_to_sm89INS1_16FlashAttnBwdSm80INS1_25CollectiveMainloopBwdSm80ILi1ELi1EN4cute5tupleIJNS5_1CILi64EEES8_NS7_ILi256EEEEEENS_10bfloat16_tEfNS_4arch4Sm80ELb0ELb0ELb1ELb1ELb0ELb0ELb0ELb0ELi2ELi4ELi2ELi2ELb0EEENS1_21CollectiveEpilogueBwdISA_SB_SD_Li256ELb1ELb0ELi4EEENS1_19SingleTileSchedulerILb1ELb0ELb0ELi64EEEEEEEEEvNT_6ParamsE,"ax",@progbits
	.align	128
.text._ZN7cutlass13device_kernelIN5flash19enable_sm80_to_sm89INS1_16FlashAttnBwdSm80INS1_25CollectiveMainloopBwdSm80ILi1ELi1EN4cute5tupleIJNS5_1CILi64EEES8_NS7_ILi256EEEEEENS_10bfloat16_tEfNS_4arch4Sm80ELb0ELb0ELb1ELb1ELb0ELb0ELb0ELb0ELi2ELi4ELi2ELi2ELb0EEENS1_21CollectiveEpilogueBwdISA_SB_SD_Li256ELb1ELb0ELi4EEENS1_19SingleTileSchedulerILb1ELb0ELb0ELi64EEEEEEEEEvNT_6ParamsE:
        .type           _ZN7cutlass13device_kernelIN5flash19enable_sm80_to_sm89INS1_16FlashAttnBwdSm80INS1_25CollectiveMainloopBwdSm80ILi1ELi1EN4cute5tupleIJNS5_1CILi64EEES8_NS7_ILi256EEEEEENS_10bfloat16_tEfNS_4arch4Sm80ELb0ELb0ELb1ELb1ELb0ELb0ELb0ELb0ELi2ELi4ELi2ELi2ELb0EEENS1_21CollectiveEpilogueBwdISA_SB_SD_Li256ELb1ELb0ELi4EEENS1_19SingleTileSchedulerILb1ELb0ELb0ELi64EEEEEEEEEvNT_6ParamsE,@function
        .size           _ZN7cutlass13device_kernelIN5flash19enable_sm80_to_sm89INS1_16FlashAttnBwdSm80INS1_25CollectiveMainloopBwdSm80ILi1ELi1EN4cute5tupleIJNS5_1CILi64EEES8_NS7_ILi256EEEEEENS_10bfloat16_tEfNS_4arch4Sm80ELb0ELb0ELb1ELb1ELb0ELb0ELb0ELb0ELi2ELi4ELi2ELi2ELb0EEENS1_21CollectiveEpilogueBwdISA_SB_SD_Li256ELb1ELb0ELi4EEENS1_19SingleTileSchedulerILb1ELb0ELb0ELi64EEEEEEEEEvNT_6ParamsE,(.L_x_147 - _ZN7cutlass13device_kernelIN5flash19enable_sm80_to_sm89INS1_16FlashAttnBwdSm80INS1_25CollectiveMainloopBwdSm80ILi1ELi1EN4cute5tupleIJNS5_1CILi64EEES8_NS7_ILi256EEEEEENS_10bfloat16_tEfNS_4arch4Sm80ELb0ELb0ELb1ELb1ELb0ELb0ELb0ELb0ELi2ELi4ELi2ELi2ELb0EEENS1_21CollectiveEpilogueBwdISA_SB_SD_Li256ELb1ELb0ELi4EEENS1_19SingleTileSchedulerILb1ELb0ELb0ELi64EEEEEEEEEvNT_6ParamsE)
        .other          _ZN7cutlass13device_kernelIN5flash19enable_sm80_to_sm89INS1_16FlashAttnBwdSm80INS1_25CollectiveMainloopBwdSm80ILi1ELi1EN4cute5tupleIJNS5_1CILi64EEES8_NS7_ILi256EEEEEENS_10bfloat16_tEfNS_4arch4Sm80ELb0ELb0ELb1ELb1ELb0ELb0ELb0ELb0ELi2ELi4ELi2ELi2ELb0EEENS1_21CollectiveEpilogueBwdISA_SB_SD_Li256ELb1ELb0ELi4EEENS1_19SingleTileSchedulerILb1ELb0ELb0ELi64EEEEEEEEEvNT_6ParamsE,@"STO_CUDA_ENTRY STV_DEFAULT"
_ZN7cutlass13device_kernelIN5flash19enable_sm80_to_sm89INS1_16FlashAttnBwdSm80INS1_25CollectiveMainloopBwdSm80ILi1ELi1EN4cute5tupleIJNS5_1CILi64EEES8_NS7_ILi256EEEEEENS_10bfloat16_tEfNS_4arch4Sm80ELb0ELb0ELb1ELb1ELb0ELb0ELb0ELb0ELi2ELi4ELi2ELi2ELb0EEENS1_21CollectiveEpilogueBwdISA_SB_SD_Li256ELb1ELb0ELi4EEENS1_19SingleTileSchedulerILb1ELb0ELb0ELi64EEEEEEEEEvNT_6ParamsE:
[----:B------:R-:W-:Y:S01]  /*0000*/  LDC R1, c[0x0][0x37c] ;  /* 0x0000df00ff017b82 */ /* 0x000fe20000000800 */
[----:B------:R-:W-:Y:S05]  /*0010*/  EXIT ;  /* 0x000000000000794d */ /* 0x000fea0003800000 */
.L_x_55:
        /* <DEDUP_REMOVED lines=14> */
.L_x_147:


//--------------------- .text._ZN7cutlass13device_kernelIN5flash19enable_sm80_to_sm89INS1_16FlashAttnBwdSm80INS1_25CollectiveMainloopBwdSm80ILi1ELi1EN4cute5tupleIJNS5_1CILi64EEES8_NS7_ILi256EEEEEENS_10bfloat16_tEfNS_4arch4Sm80ELb0ELb0ELb1ELb1ELb0ELb0ELb0ELb0ELi2ELi4ELi2ELi2ELb0EEENS1_24CollectiveEpilogueBwdGQAISA_fSD_Li256ELb1ELb0EEENS1_19SingleTileSchedulerILb1ELb0ELb0ELi64EEEEEEEEEvNT_6ParamsE --------------------------
	.section	.text._ZN7cutlass13device_kernelIN5flash19enable_sm80_to_sm89INS1_16FlashAttnBwdSm80INS1_25CollectiveMainloopBwdSm80ILi1ELi1EN4cute5tupleIJNS5_1CILi64EEES8_NS7_ILi256EEEEEENS_10bfloat16_tEfNS_4arch4Sm80ELb0ELb0ELb1ELb1ELb0ELb0ELb0ELb0ELi2ELi4ELi2ELi2ELb0EEENS1_24CollectiveEpilogueBwdGQAISA_fSD_Li256ELb1ELb0EEENS1_19SingleTileSchedulerILb1ELb0ELb0ELi64EEEEEEEEEvNT_6ParamsE,"ax",@progbits
	.align	128
.text._ZN7cutlass13device_kernelIN5flash19enable_sm80_to_sm89INS1_16FlashAttnBwdSm80INS1_25CollectiveMainloopBwdSm80ILi1ELi1EN4cute5tupleIJNS5_1CILi64EEES8_NS7_ILi256EEEEEENS_10bfloat16_tEfNS_4arch4Sm80ELb0ELb0ELb1ELb1ELb0ELb0ELb0ELb0ELi2ELi4ELi2ELi2ELb0EEENS1_24CollectiveEpilogueBwdGQAISA_fSD_Li256ELb1ELb0EEENS1_19SingleTileSchedulerILb1ELb0ELb0ELi64EEEEEEEEEvNT_6ParamsE:
        .type           _ZN7cutlass13device_kernelIN5flash19enable_sm80_to_sm89INS1_16FlashAttnBwdSm80INS1_25CollectiveMainloopBwdSm80ILi1ELi1EN4cute5tupleIJNS5_1CILi64EEES8_NS7_ILi256EEEEEENS_10bfloat16_tEfNS_4arch4Sm80ELb0ELb0ELb1ELb1ELb0ELb0ELb0ELb0ELi2ELi4ELi2ELi2ELb0EEENS1_24CollectiveEpilogueBwdGQAISA_fSD_Li256ELb1ELb0EEENS1_19SingleTileSchedulerILb1ELb0ELb0ELi64EEEEEEEEEvNT_6ParamsE,@function
        .size           _ZN7cutlass13device_kernelIN5flash19enable_sm80_to_sm89INS1_16FlashAttnBwdSm80INS1_25CollectiveMainloopBwdSm80ILi1ELi1EN4cute5tupleIJNS5_1CILi64EEES8_NS7_ILi256EEEEEENS_10bfloat16_tEfNS_4arch4Sm80ELb0ELb0ELb1ELb1ELb0ELb0ELb0ELb0ELi2ELi4ELi2ELi2ELb0EEENS1_24CollectiveEpilogueBwdGQAISA_fSD_Li256ELb1ELb0EEENS1_19SingleTileSchedulerILb1ELb0ELb0ELi64EEEEEEEEEvNT_6ParamsE,(.L_x_148 - _ZN7cutlass13device_kernelIN5flash19enable_sm80_to_sm89INS1_16FlashAttnBwdSm80INS1_25CollectiveMainloopBwdSm80ILi1ELi1EN4cute5tupleIJNS5_1CILi64EEES8_NS7_ILi256EEEEEENS_10bfloat16_tEfNS_4arch4Sm80ELb0ELb0ELb1ELb1ELb0ELb0ELb0ELb0ELi2ELi4ELi2ELi2ELb0EEENS1_24CollectiveEpilogueBwdGQAISA_fSD_Li256ELb1ELb0EEENS1_19SingleTileSchedulerILb1ELb0ELb0ELi64EEEEEEEEEvNT_6ParamsE)
        .other          _ZN7cutlass13device_kernelIN5flash19enable_sm80_to_sm89INS1_16FlashAttnBwdSm80INS1_25CollectiveMainloopBwdSm80ILi1ELi1EN4cute5tupleIJNS5_1CILi64EEES8_NS7_ILi256EEEEEENS_10bfloat16_tEfNS_4arch4Sm80ELb0ELb0ELb1ELb1ELb0ELb0ELb0ELb0ELi2ELi4ELi2ELi2ELb0EEENS1_24CollectiveEpilogueBwdGQAISA_fSD_Li256ELb1ELb0EEENS1_19SingleTileSchedulerILb1ELb0ELb0ELi64EEEEEEEEEvNT_6ParamsE,@"STO_CUDA_ENTRY STV_DEFAULT"
_ZN7cutlass13device_kernelIN5flash19enable_sm80_to_sm89INS1_16FlashAttnBwdSm80INS1_25CollectiveMainloopBwdSm80ILi1ELi1EN4cute5tupleIJNS5_1CILi64EEES8_NS7_ILi256EEEEEENS_10bfloat16_tEfNS_4arch4Sm80ELb0ELb0ELb1ELb1ELb0ELb0ELb0ELb0ELi2ELi4ELi2ELi2ELb0EEENS1_24CollectiveEpilogueBwdGQAISA_fSD_Li256ELb1ELb0EEENS1_19SingleTileSchedulerILb1ELb0ELb0ELi64EEEEEEEEEvNT_6ParamsE:
[----:B------:R-:W-:Y:S01]  /*0000*/  LDC R1, c[0x0][0x37c] ;  /* 0x0000df00ff017b82 */ /* 0x000fe20000000800 */
[----:B------:R-:W-:Y:S05]  /*0010*/  EXIT ;  /* 0x000000000000794d */ /* 0x000fea0003800000 */
.L_x_56:
        /* <DEDUP_REMOVED lines=14> */
.L_x_148:


//--------------------- .text._ZN7cutlass13device_kernelIN5flash19enable_sm80_to_sm89INS1_16FlashAttnBwdSm80INS1_25CollectiveMainloopBwdSm80ILi1ELi1EN4cute5tupleIJNS5_1CILi64EEES8_NS7_ILi256EEEEEENS_10bfloat16_tEfNS_4arch4Sm80ELb0ELb1ELb1ELb0ELb0ELb0ELb0ELb0ELi2ELi4ELi2ELi2ELb0EEENS1_21CollectiveEpilogueBwdISA_SB_SD_Li256ELb0ELb0ELi4EEENS1_19SingleTileSchedulerILb0ELb0ELb0ELi64EEEEEEEEEvNT_6ParamsE --------------------------
	.section	.text._ZN7cutlass13device_kernelIN5flash19enable_sm80_to_sm89INS1_16FlashAttnBwdSm80INS1_25CollectiveMainloopBwdSm80ILi1ELi1EN4cute5tupleIJNS5_1CILi64EEES8_NS7_ILi256EEEEEENS_10bfloat16_tEfNS_4arch4Sm80ELb0ELb1ELb1ELb0ELb0ELb0ELb0ELb0ELi2ELi4ELi2ELi2ELb0EEENS1_21CollectiveEpilogueBwdISA_SB_SD_Li256ELb0ELb0ELi4EEENS1_19SingleTileSchedulerILb0ELb0ELb0ELi64EEEEEEEEEvNT_6ParamsE,"ax",@progbits
	.align	128
.text._ZN7cutlass13device_kernelIN5flash19enable_sm80_to_sm89INS1_16FlashAttnBwdSm80INS1_25CollectiveMainloopBwdSm80ILi1ELi1EN4cute5tupleIJNS5_1CILi64EEES8_NS7_ILi256EEEEEENS_10bfloat16_tEfNS_4arch4Sm80ELb0ELb1ELb1ELb0ELb0ELb0ELb0ELb0ELi2ELi4ELi2ELi2ELb0EEENS1_21CollectiveEpilogueBwdISA_SB_SD_Li256ELb0ELb0ELi4EEENS1_19SingleTileSchedulerILb0ELb0ELb0ELi64EEEEEEEEEvNT_6ParamsE:
        .type           _ZN7cutlass13device_kernelIN5flash19enable_sm80_to_sm89INS1_16FlashAttnBwdSm80INS1_25CollectiveMainloopBwdSm80ILi1ELi1EN4cute5tupleIJNS5_1CILi64EEES8_NS7_ILi256EEEEEENS_10bfloat16_tEfNS_4arch4Sm80ELb0ELb1ELb1ELb0ELb0ELb0ELb0ELb0ELi2ELi4ELi2ELi2ELb0EEENS1_21CollectiveEpilogueBwdISA_SB_SD_Li256ELb0ELb0ELi4EEENS1_19SingleTileSchedulerILb0ELb0ELb0ELi64EEEEEEEEEvNT_6ParamsE,@function
        .size           _ZN7cutlass13device_kernelIN5flash19enable_sm80_to_sm89INS1_16FlashAttnBwdSm80INS1_25CollectiveMainloopBwdSm80ILi1ELi1EN4cute5tupleIJNS5_1CILi64EEES8_NS7_ILi256EEEEEENS_10bfloat16_tEfNS_4arch4Sm80ELb0ELb1ELb1ELb0ELb0ELb0ELb0ELb0ELi2ELi4ELi2ELi2ELb0EEENS1_21CollectiveEpilogueBwdISA_SB_SD_Li256ELb0ELb0ELi4EEENS1_19SingleTileSchedulerILb0ELb0ELb0ELi64EEEEEEEEEvNT_6ParamsE,(.L_x_149 - _ZN7cutlass13device_kernelIN5flash19enable_sm80_to_sm89INS1_16FlashAttnBwdSm80INS1_25CollectiveMainloopBwdSm80ILi1ELi1EN4cute5tupleIJNS5_1CILi64EEES8_NS7_ILi256EEEEEENS_10bfloat16_tEfNS_4arch4Sm80ELb0ELb1ELb1ELb0ELb0ELb0ELb0ELb0ELi2ELi4ELi2ELi2ELb0EEENS1_21CollectiveEpilogueBwdISA_SB_SD_Li256ELb0ELb0ELi4EEENS1_19SingleTileSchedulerILb0ELb0ELb0ELi64EEEEEEEEEvNT_6ParamsE)
        .other          _ZN7cutlass13device_kernelIN5flash19enable_sm80_to_sm89INS1_16FlashAttnBwdSm80INS1_25CollectiveMainloopBwdSm80ILi1ELi1EN4cute5tupleIJNS5_1CILi64EEES8_NS7_ILi256EEEEEENS_10bfloat16_tEfNS_4arch4Sm80ELb0ELb1ELb1ELb0ELb0ELb0ELb0ELb0ELi2ELi4ELi2ELi2ELb0EEENS1_21CollectiveEpilogueBwdISA_SB_SD_Li256ELb0ELb0ELi4EEENS1_19SingleTileSchedulerILb0ELb0ELb0ELi64EEEEEEEEEvNT_6ParamsE,@"STO_CUDA_ENTRY STV_DEFAULT"
_ZN7cutlass13device_kernelIN5flash19enable_sm80_to_sm89INS1_16FlashAttnBwdSm80INS1_25CollectiveMainloopBwdSm80ILi1ELi1EN4cute5tupleIJNS5_1CILi64EEES8_NS7_ILi256EEEEEENS_10bfloat16_tEfNS_4arch4Sm80ELb0ELb1ELb1ELb0ELb0ELb0ELb0ELb0ELi2ELi4ELi2ELi2ELb0EEENS1_21CollectiveEpilogueBwdISA_SB_SD_Li256ELb0ELb0ELi4EEENS1_19SingleTileSchedulerILb0ELb0ELb0ELi64EEEEEEEEEvNT_6ParamsE:
[----:B------:R-:W-:Y:S01]  /*0000*/  LDC R1, c[0x0][0x37c] ;  /* 0x0000df00ff017b82 */ /* 0x000fe20000000800 */
[----:B------:R-:W-:Y:S05]  /*0010*/  EXIT ;  /* 0x000000000000794d */ /* 0x000fea0003800000 */
.L_x_57:
        /* <DEDUP_REMOVED lines=14> */
.L_x_149:


//--------------------- .text._ZN7cutlass13device_kernelIN5flash19enable_sm80_to_sm89INS1_16FlashAttnBwdSm80INS1_25CollectiveMainloopBwdSm80ILi1ELi1EN4cute5tupleIJNS5_1CILi64EEES8_NS7_ILi256EEEEEENS_10bfloat16_tEfNS_4arch4Sm80ELb0ELb1ELb1ELb0ELb0ELb0ELb0ELb0ELi2ELi4ELi2ELi2ELb0EEENS1_24CollectiveEpilogueBwdGQAISA_fSD_Li256ELb0ELb0EEENS1_19SingleTileSchedulerILb0ELb0ELb0ELi64EEEEEEEEEvNT_6ParamsE --------------------------
	.section	.text._ZN7cutlass13device_kernelIN5flash19enable_sm80_to_sm89INS1_16FlashAttnBwdSm80INS1_25CollectiveMainloopBwdSm80ILi1ELi1EN4cute5tupleIJNS5_1CILi64EEES8_NS7_ILi256EEEEEENS_10bfloat16_tEfNS_4arch4Sm80ELb0ELb1ELb1ELb0ELb0ELb0ELb0ELb0ELi2ELi4ELi2ELi2ELb0EEENS1_24CollectiveEpilogueBwdGQAISA_fSD_Li256ELb0ELb0EEENS1_19SingleTileSchedulerILb0ELb0ELb0ELi64EEEEEEEEEvNT_6ParamsE,"ax",@progbits
	.align	128
.text._ZN7cutlass13device_kernelIN5flash19enable_sm80_to_sm89INS1_16FlashAttnBwdSm80INS1_25CollectiveMainloopBwdSm80ILi1ELi1EN4cute5tupleIJNS5_1CILi64EEES8_NS7_ILi256EEEEEENS_10bfloat16_tEfNS_4arch4Sm80ELb0ELb1ELb1ELb0ELb0ELb0ELb0ELb0ELi2ELi4ELi2ELi2ELb0EEENS1_24CollectiveEpilogueBwdGQAISA_fSD_Li256ELb0ELb0EEENS1_19SingleTileSchedulerILb0ELb0ELb0ELi64EEEEEEEEEvNT_6ParamsE:
        .type           _ZN7cutlass13device_kernelIN5flash19enable_sm80_to_sm89INS1_16FlashAttnBwdSm80INS1_25CollectiveMainloopBwdSm80ILi1ELi1EN4cute5tupleIJNS5_1CILi64EEES8_NS7_ILi256EEEEEENS_10bfloat16_tEfNS_4arch4Sm80ELb0ELb1ELb1ELb0ELb0ELb0ELb0ELb0ELi2ELi4ELi2ELi2ELb0EEENS1_24CollectiveEpilogueBwdGQAISA_fSD_Li256ELb0ELb0EEENS1_19SingleTileSchedulerILb0ELb0ELb0ELi64EEEEEEEEEvNT_6ParamsE,@function
        .size           _ZN7cutlass13device_kernelIN5flash19enable_sm80_to_sm89INS1_16FlashAttnBwdSm80INS1_25CollectiveMainloopBwdSm80ILi1ELi1EN4cute5tupleIJNS5_1CILi64EEES8_NS7_ILi256EEEEEENS_10bfloat16_tEfNS_4arch4Sm80ELb0ELb1ELb1ELb0ELb0ELb0ELb0ELb0ELi2ELi4ELi2ELi2ELb0EEENS1_24CollectiveEpilogueBwdGQAISA_fSD_Li256ELb0ELb0EEENS1_19SingleTileSchedulerILb0ELb0ELb0ELi64EEEEEEEEEvNT_6ParamsE,(.L_x_150 - _ZN7cutlass13device_kernelIN5flash19enable_sm80_to_sm89INS1_16FlashAttnBwdSm80INS1_25CollectiveMainloopBwdSm80ILi1ELi1EN4cute5tupleIJNS5_1CILi64EEES8_NS7_ILi256EEEEEENS_10bfloat16_tEfNS_4arch4Sm80ELb0ELb1ELb1ELb0ELb0ELb0ELb0ELb0ELi2ELi4ELi2ELi2ELb0EEENS1_24CollectiveEpilogueBwdGQAISA_fSD_Li256ELb0ELb0EEENS1_19SingleTileSchedulerILb0ELb0ELb0ELi64EEEEEEEEEvNT_6ParamsE)
        .other          _ZN7cutlass13device_kernelIN5flash19enable_sm80_to_sm89INS1_16FlashAttnBwdSm80INS1_25CollectiveMainloopBwdSm80ILi1ELi1EN4cute5tupleIJNS5_1CILi64EEES8_NS7_ILi256EEEEEENS_10bfloat16_tEfNS_4arch4Sm80ELb0ELb1ELb1ELb0ELb0ELb0ELb0ELb0ELi2ELi4ELi2ELi2ELb0EEENS1_24CollectiveEpilogueBwdGQAISA_fSD_Li256ELb0ELb0EEENS1_19SingleTileSchedulerILb0ELb0ELb0ELi64EEEEEEEEEvNT_6ParamsE,@"STO_CUDA_ENTRY STV_DEFAULT"
_ZN7cutlass13device_kernelIN5flash19enable_sm80_to_sm89INS1_16FlashAttnBwdSm80INS1_25CollectiveMainloopBwdSm80ILi1ELi1EN4cute5tupleIJNS5_1CILi64EEES8_NS7_ILi256EEEEEENS_10bfloat16_tEfNS_4arch4Sm80ELb0ELb1ELb1ELb0ELb0ELb0ELb0ELb0ELi2ELi4ELi2ELi2ELb0EEENS1_24CollectiveEpilogueBwdGQAISA_fSD_Li256ELb0ELb0EEENS1_19SingleTileSchedulerILb0ELb0ELb0ELi64EEEEEEEEEvNT_6ParamsE:
[----:B------:R-:W-:Y:S01]  /*0000*/  LDC R1, c[0x0][0x37c] ;  /* 0x0000df00ff017b82 */ /* 0x000fe20000000800 */
[----:B------:R-:W-:Y:S05]  /*0010*/  EXIT ;  /* 0x000000000000794d */ /* 0x000fea0003800000 */
.L_x_58:
        /* <DEDUP_REMOVED lines=14> */
.L_x_150:


//--------------------- .text._ZN7cutlass13device_kernelIN5flash19enable_sm80_to_sm89INS1_16FlashAttnBwdSm80INS1_25CollectiveMainloopBwdSm80ILi1ELi1EN4cute5tupleIJNS5_1CILi64EEES8_NS7_ILi256EEEEEENS_10bfloat16_tEfNS_4arch4Sm80ELb0ELb1ELb1ELb1ELb0ELb0ELb0ELb0ELi2ELi4ELi2ELi2ELb0EEENS1_21CollectiveEpilogueBwdISA_SB_SD_Li256ELb1ELb0ELi4EEENS1_19SingleTileSchedulerILb1ELb0ELb0ELi64EEEEEEEEEvNT_6ParamsE --------------------------
	.section	.text._ZN7cutlass13device_kernelIN5flash19enable_sm80_to_sm89INS1_16FlashAttnBwdSm80INS1_25CollectiveMainloopBwdSm80ILi1ELi1EN4cute5tupleIJNS5_1CILi64EEES8_NS7_ILi256EEEEEENS_10bfloat16_tEfNS_4arch4Sm80ELb0ELb1ELb1ELb1ELb0ELb0ELb0ELb0ELi2ELi4ELi2ELi2ELb0EEENS1_21CollectiveEpilogueBwdISA_SB_SD_Li256ELb1ELb0ELi4EEENS1_19SingleTileSchedulerILb1ELb0ELb0ELi64EEEEEEEEEvNT_6ParamsE,"ax",@progbits
	.align	128
.text._ZN7cutlass13device_kernelIN5flash19enable_sm80_to_sm89INS1_16FlashAttnBwdSm80INS1_25CollectiveMainloopBwdSm80ILi1ELi1EN4cute5tupleIJNS5_1CILi64EEES8_NS7_ILi256EEEEEENS_10bfloat16_tEfNS_4arch4Sm80ELb0ELb1ELb1ELb1ELb0ELb0ELb0ELb0ELi2ELi4ELi2ELi2ELb0EEENS1_21CollectiveEpilogueBwdISA_SB_SD_Li256ELb1ELb0ELi4EEENS1_19SingleTileSchedulerILb1ELb0ELb0ELi64EEEEEEEEEvNT_6ParamsE:
        .type           _ZN7cutlass13device_kernelIN5flash19enable_sm80_to_sm89INS1_16FlashAttnBwdSm80INS1_25CollectiveMainloopBwdSm80ILi1ELi1EN4cute5tupleIJNS5_1CILi64EEES8_NS7_ILi256EEEEEENS_10bfloat16_tEfNS_4arch4Sm80ELb0ELb1ELb1ELb1ELb0ELb0ELb0ELb0ELi2ELi4ELi2ELi2ELb0EEENS1_21CollectiveEpilogueBwdISA_SB_SD_Li256ELb1ELb0ELi4EEENS1_19SingleTileSchedulerILb1ELb0ELb0ELi64EEEEEEEEEvNT_6ParamsE,@function
        .size           _ZN7cutlass13device_kernelIN5flash19enable_sm80_to_sm89INS1_16FlashAttnBwdSm80INS1_25CollectiveMainloopBwdSm80ILi1ELi1EN4cute5tupleIJNS5_1CILi64EEES8_NS7_ILi256EEEEEENS_10bfloat16_tEfNS_4arch4Sm80ELb0ELb1ELb1ELb1ELb0ELb0ELb0ELb0ELi2ELi4ELi2ELi2ELb0EEENS1_21CollectiveEpilogueBwdISA_SB_SD_Li256ELb1ELb0ELi4EEENS1_19SingleTileSchedulerILb1ELb0ELb0ELi64EEEEEEEEEvNT_6ParamsE,(.L_x_151 - _ZN7cutlass13device_kernelIN5flash19enable_sm80_to_sm89INS1_16FlashAttnBwdSm80INS1_25CollectiveMainloopBwdSm80ILi1ELi1EN4cute5tupleIJNS5_1CILi64EEES8_NS7_ILi256EEEEEENS_10bfloat16_tEfNS_4arch4Sm80ELb0ELb1ELb1ELb1ELb0ELb0ELb0ELb0ELi2ELi4ELi2ELi2ELb0EEENS1_21CollectiveEpilogueBwdISA_SB_SD_Li256ELb1ELb0ELi4EEENS1_19SingleTileSchedulerILb1ELb0ELb0ELi64EEEEEEEEEvNT_6ParamsE)
        .other          _ZN7cutlass13device_kernelIN5flash19enable_sm80_to_sm89INS1_16FlashAttnBwdSm80INS1_25CollectiveMainloopBwdSm80ILi1ELi1EN4cute5tupleIJNS5_1CILi64EEES8_NS7_ILi256EEEEEENS_10bfloat16_tEfNS_4arch4Sm80ELb0ELb1ELb1ELb1ELb0ELb0ELb0ELb0ELi2ELi4ELi2ELi2ELb0EEENS1_21CollectiveEpilogueBwdISA_SB_SD_Li256ELb1ELb0ELi4EEENS1_19SingleTileSchedulerILb1ELb0ELb0ELi64EEEEEEEEEvNT_6ParamsE,@"STO_CUDA_ENTRY STV_DEFAULT"
_ZN7cutlass13device_kernelIN5flash19enable_sm80_to_sm89INS1_16FlashAttnBwdSm80INS1_25CollectiveMainloopBwdSm80ILi1ELi1EN4cute5tupleIJNS5_1CILi64EEES8_NS7_ILi256EEEEEENS_10bfloat16_tEfNS_4arch4Sm80ELb0ELb1ELb1ELb1ELb0ELb0ELb0ELb0ELi2ELi4ELi2ELi2ELb0EEENS1_21CollectiveEpilogueBwdISA_SB_SD_Li256ELb1ELb0ELi4EEENS1_19SingleTileSchedulerILb1ELb0ELb0ELi64EEEEEEEEEvNT_6ParamsE:
[----:B------:R-:W-:Y:S01]  /*0000*/  LDC R1, c[0x0][0x37c] ;  /* 0x0000df00ff017b82 */ /* 0x000fe20000000800 */
[----:B------:R-:W-:Y:S05]  /*0010*/  EXIT ;  /* 0x000000000000794d */ /* 0x000fea0003800000 */
.L_x_59:
        /* <DEDUP_REMOVED lines=14> */
.L_x_151:


//--------------------- .text._ZN7cutlass13device_kernelIN5flash19enable_sm80_to_sm89INS1_16FlashAttnBwdSm80INS1_25CollectiveMainloopBwdSm80ILi1ELi1EN4cute5tupleIJNS5_1CILi64EEES8_NS7_ILi256EEEEEENS_10bfloat16_tEfNS_4arch4Sm80ELb0ELb1ELb1ELb1ELb0ELb0ELb0ELb0ELi2ELi4ELi2ELi2ELb0EEENS1_24CollectiveEpilogueBwdGQAISA_fSD_Li256ELb1ELb0EEENS1_19SingleTileSchedulerILb1ELb0ELb0ELi64EEEEEEEEEvNT_6ParamsE --------------------------
	.section	.text._ZN7cutlass13device_kernelIN5flash19enable_sm80_to_sm89INS1_16FlashAttnBwdSm80INS1_25CollectiveMainloopBwdSm80ILi1ELi1EN4cute5tupleIJNS5_1CILi64EEES8_NS7_ILi256EEEEEENS_10bfloat16_tEfNS_4arch4Sm80ELb0ELb1ELb1ELb1ELb0ELb0ELb0ELb0ELi2ELi4ELi2ELi2ELb0EEENS1_24CollectiveEpilogueBwdGQAISA_fSD_Li256ELb1ELb0EEENS1_19SingleTileSchedulerILb1ELb0ELb0ELi64EEEEEEEEEvNT_6ParamsE,"ax",@progbits
	.align	128
.text._ZN7cutlass13device_kernelIN5flash19enable_sm80_to_sm89INS1_16FlashAttnBwdSm80INS1_25CollectiveMainloopBwdSm80ILi1ELi1EN4cute5tupleIJNS5_1CILi64EEES8_NS7_ILi256EEEEEENS_10bfloat16_tEfNS_4arch4Sm80ELb0ELb1ELb1ELb1ELb0ELb0ELb0ELb0ELi2ELi4ELi2ELi2ELb0EEENS1_24CollectiveEpilogueBwdGQAISA_fSD_Li256ELb1ELb0EEENS1_19SingleTileSchedulerILb1ELb0ELb0ELi64EEEEEEEEEvNT_6ParamsE:
        .type           _ZN7cutlass13device_kernelIN5flash19enable_sm80_to_sm89INS1_16FlashAttnBwdSm80INS1_25CollectiveMainloopBwdSm80ILi1ELi1EN4cute5tupleIJNS5_1CILi64EEES8_NS7_ILi256EEEEEENS_10bfloat16_tEfNS_4arch4Sm80ELb0ELb1ELb1ELb1ELb0ELb0ELb0ELb0ELi2ELi4ELi2ELi2ELb0EEENS1_24CollectiveEpilogueBwdGQAISA_fSD_Li256ELb1ELb0EEENS1_19SingleTileSchedulerILb1ELb0ELb0ELi64EEEEEEEEEvNT_6ParamsE,@function
        .size           _ZN7cutlass13device_kernelIN5flash19enable_sm80_to_sm89INS1_16FlashAttnBwdSm80INS1_25CollectiveMainloopBwdSm80ILi1ELi1EN4cute5tupleIJNS5_1CILi64EEES8_NS7_ILi256EEEEEENS_10bfloat16_tEfNS_4arch4Sm80ELb0ELb1ELb1ELb1ELb0ELb0ELb0ELb0ELi2ELi4ELi2ELi2ELb0EEENS1_24CollectiveEpilogueBwdGQAISA_fSD_Li256ELb1ELb0EEENS1_19SingleTileSchedulerILb1ELb0ELb0ELi64EEEEEEEEEvNT_6ParamsE,(.L_x_152 - _ZN7cutlass13device_kernelIN5flash19enable_sm80_to_sm89INS1_16FlashAttnBwdSm80INS1_25CollectiveMainloopBwdSm80ILi1ELi1EN4cute5tupleIJNS5_1CILi64EEES8_NS7_ILi256EEEEEENS_10bfloat16_tEfNS_4arch4Sm80ELb0ELb1ELb1ELb1ELb0ELb0ELb0ELb0ELi2ELi4ELi2ELi2ELb0EEENS1_24CollectiveEpilogueBwdGQAISA_fSD_Li256ELb1ELb0EEENS1_19SingleTileSchedulerILb1ELb0ELb0ELi64EEEEEEEEEvNT_6ParamsE)
        .other          _ZN7cutlass13device_kernelIN5flash19enable_sm80_to_sm89INS1_16FlashAttnBwdSm80INS1_25CollectiveMainloopBwdSm80ILi1ELi1EN4cute5tupleIJNS5_1CILi64EEES8_NS7_ILi256EEEEEENS_10bfloat16_tEfNS_4arch4Sm80ELb0ELb1ELb1ELb1ELb0ELb0ELb0ELb0ELi2ELi4ELi2ELi2ELb0EEENS1_24CollectiveEpilogueBwdGQAISA_fSD_Li256ELb1ELb0EEENS1_19SingleTileSchedulerILb1ELb0ELb0ELi64EEEEEEEEEvNT_6ParamsE,@"STO_CUDA_ENTRY STV_DEFAULT"
_ZN7cutlass13device_kernelIN5flash19enable_sm80_to_sm89INS1_16FlashAttnBwdSm80INS1_25CollectiveMainloopBwdSm80ILi1ELi1EN4cute5tupleIJNS5_1CILi64EEES8_NS7_ILi256EEEEEENS_10bfloat16_tEfNS_4arch4Sm80ELb0ELb1ELb1ELb1ELb0ELb0ELb0ELb0ELi2ELi4ELi2ELi2ELb0EEENS1_24CollectiveEpilogueBwdGQAISA_fSD_Li256ELb1ELb0EEENS1_19SingleTileSchedulerILb1ELb0ELb0ELi64EEEEEEEEEvNT_6ParamsE:
[----:B------:R-:W-:Y:S01]  /*0000*/  LDC R1, c[0x0][0x37c] ;  /* 0x0000df00ff017b82 */ /* 0x000fe20000000800 */
[----:B------:R-:W-:Y:S05]  /*0010*/  EXIT ;  /* 0x000000000000794d */ /* 0x000fea0003800000 */
.L_x_60:
        /* <DEDUP_REMOVED lines=14> */
.L_x_152:


//--------------------- .text._ZN7cutlass13device_kernelIN5flash19enable_sm80_to_sm89INS1_16FlashAttnBwdSm80INS1_25CollectiveMainloopBwdSm80ILi1ELi1EN4cute5tupleIJNS5_1CILi64EEES8_NS7_ILi256EEEEEENS_10bfloat16_tEfNS_4arch4Sm80ELb1ELb0ELb1ELb0ELb0ELb0ELb0ELb0ELi2ELi4ELi2ELi2ELb0EEENS1_21CollectiveEpilogueBwdISA_SB_SD_Li256ELb0ELb0ELi4EEENS1_25SingleTileBwdLPTSchedulerILb0ELi64ELb0EEEEEEEEEvNT_6ParamsE --------------------------
	.section	.text._ZN7cutlass13device_kernelIN5flash19enable_sm80_to_sm89INS1_16FlashAttnBwdSm80INS1_25CollectiveMainloopBwdSm80ILi1ELi1EN4cute5tupleIJNS5_1CILi64EEES8_NS7_ILi256EEEEEENS_10bfloat16_tEfNS_4arch4Sm80ELb1ELb0ELb1ELb0ELb0ELb0ELb0ELb0ELi2ELi4ELi2ELi2ELb0EEENS1_21CollectiveEpilogueBwdISA_SB_SD_Li256ELb0ELb0ELi4EEENS1_25SingleTileBwdLPTSchedulerILb0ELi64ELb0EEEEEEEEEvNT_6ParamsE,"ax",@progbits
	.align	128
.text._ZN7cutlass13device_kernelIN5flash19enable_sm80_to_sm89INS1_16FlashAttnBwdSm80INS1_25CollectiveMainloopBwdSm80ILi1ELi1EN4cute5tupleIJNS5_1CILi64EEES8_NS7_ILi256EEEEEENS_10bfloat16_tEfNS_4arch4Sm80ELb1ELb0ELb1ELb0ELb0ELb0ELb0ELb0ELi2ELi4ELi2ELi2ELb0EEENS1_21CollectiveEpilogueBwdISA_SB_SD_Li256ELb0ELb0ELi4EEENS1_25SingleTileBwdLPTSchedulerILb0ELi64ELb0EEEEEEEEEvNT_6ParamsE:
        .type           _ZN7cutlass13device_kernelIN5flash19enable_sm80_to_sm89INS1_16FlashAttnBwdSm80INS1_25CollectiveMainloopBwdSm80ILi1ELi1EN4cute5tupleIJNS5_1CILi64EEES8_NS7_ILi256EEEEEENS_10bfloat16_tEfNS_4arch4Sm80ELb1ELb0ELb1ELb0ELb0ELb0ELb0ELb0ELi2ELi4ELi2ELi2ELb0EEENS1_21CollectiveEpilogueBwdISA_SB_SD_Li256ELb0ELb0ELi4EEENS1_25SingleTileBwdLPTSchedulerILb0ELi64ELb0EEEEEEEEEvNT_6ParamsE,@function
        .size           _ZN7cutlass13device_kernelIN5flash19enable_sm80_to_sm89INS1_16FlashAttnBwdSm80INS1_25CollectiveMainloopBwdSm80ILi1ELi1EN4cute5tupleIJNS5_1CILi64EEES8_NS7_ILi256EEEEEENS_10bfloat16_tEfNS_4arch4Sm80ELb1ELb0ELb1ELb0ELb0ELb0ELb0ELb0ELi2ELi4ELi2ELi2ELb0EEENS1_21CollectiveEpilogueBwdISA_SB_SD_Li256ELb0ELb0ELi4EEENS1_25SingleTileBwdLPTSchedulerILb0ELi64ELb0EEEEEEEEEvNT_6ParamsE,(.L_x_153 - _ZN7cutlass13device_kernelIN5flash19enable_sm80_to_sm89INS1_16FlashAttnBwdSm80INS1_25CollectiveMainloopBwdSm80ILi1ELi1EN4cute5tupleIJNS5_1CILi64EEES8_NS7_ILi256EEEEEENS_10bfloat16_tEfNS_4arch4Sm80ELb1ELb0ELb1ELb0ELb0ELb0ELb0ELb0ELi2ELi4ELi2ELi2ELb0EEENS1_21CollectiveEpilogueBwdISA_SB_SD_Li256ELb0ELb0ELi4EEENS1_25SingleTileBwdLPTSchedulerILb0ELi64ELb0EEEEEEEEEvNT_6ParamsE)
        .other          _ZN7cutlass13device_kernelIN5flash19enable_sm80_to_sm89INS1_16FlashAttnBwdSm80INS1_25CollectiveMainloopBwdSm80ILi1ELi1EN4cute5tupleIJNS5_1CILi64EEES8_NS7_ILi256EEEEEENS_10bfloat16_tEfNS_4arch4Sm80ELb1ELb0ELb1ELb0ELb0ELb0ELb0ELb0ELi2ELi4ELi2ELi2ELb0EEENS1_21CollectiveEpilogueBwdISA_SB_SD_Li256ELb0ELb0ELi4EEENS1_25SingleTileBwdLPTSchedulerILb0ELi64ELb0EEEEEEEEEvNT_6ParamsE,@"STO_CUDA_ENTRY STV_DEFAULT"
_ZN7cutlass13device_kernelIN5flash19enable_sm80_to_sm89INS1_16FlashAttnBwdSm80INS1_25CollectiveMainloopBwdSm80ILi1ELi1EN4cute5tupleIJNS5_1CILi64EEES8_NS7_ILi256EEEEEENS_10bfloat16_tEfNS_4arch4Sm80ELb1ELb0ELb1ELb0ELb0ELb0ELb0ELb0ELi2ELi4ELi2ELi2ELb0EEENS1_21CollectiveEpilogueBwdISA_SB_SD_Li256ELb0ELb0ELi4EEENS1_25SingleTileBwdLPTSchedulerILb0ELi64ELb0EEEEEEEEEvNT_6ParamsE:
[----:B------:R-:W-:Y:S01]  /*0000*/  LDC R1, c[0x0][0x37c] ;  /* 0x0000df00ff017b82 */ /* 0x000fe20000000800 */
[----:B------:R-:W-:Y:S05]  /*0010*/  EXIT ;  /* 0x000000000000794d */ /* 0x000fea0003800000 */
.L_x_61:
        /* <DEDUP_REMOVED lines=14> */
.L_x_153:


//--------------------- .text._ZN7cutlass13device_kernelIN5flash19enable_sm80_to_sm89INS1_16FlashAttnBwdSm80INS1_25CollectiveMainloopBwdSm80ILi1ELi1EN4cute5tupleIJNS5_1CILi64EEES8_NS7_ILi256EEEEEENS_10bfloat16_tEfNS_4arch4Sm80ELb1ELb0ELb1ELb0ELb0ELb0ELb0ELb0ELi2ELi4ELi2ELi2ELb0EEENS1_24CollectiveEpilogueBwdGQAISA_fSD_Li256ELb0ELb0EEENS1_25SingleTileBwdLPTSchedulerILb0ELi64ELb0EEEEEEEEEvNT_6ParamsE --------------------------
	.section	.text._ZN7cutlass13device_kernelIN5flash19enable_sm80_to_sm89INS1_16FlashAttnBwdSm80INS1_25CollectiveMainloopBwdSm80ILi1ELi1EN4cute5tupleIJNS5_1CILi64EEES8_NS7_ILi256EEEEEENS_10bfloat16_tEfNS_4arch4Sm80ELb1ELb0ELb1ELb0ELb0ELb0ELb0ELb0ELi2ELi4ELi2ELi2ELb0EEENS1_24CollectiveEpilogueBwdGQAISA_fSD_Li256ELb0ELb0EEENS1_25SingleTileBwdLPTSchedulerILb0ELi64ELb0EEEEEEEEEvNT_6ParamsE,"ax",@progbits
	.align	128
.text._ZN7cutlass13device_kernelIN5flash19enable_sm80_to_sm89INS1_16FlashAttnBwdSm80INS1_25CollectiveMainloopBwdSm80ILi1ELi1EN4cute5tupleIJNS5_1CILi64EEES8_NS7_ILi256EEEEEENS_10bfloat16_tEfNS_4arch4Sm80ELb1ELb0ELb1ELb0ELb0ELb0ELb0ELb0ELi2ELi4ELi2ELi2ELb0EEENS1_24CollectiveEpilogueBwdGQAISA_fSD_Li256ELb0ELb0EEENS1_25SingleTileBwdLPTSchedulerILb0ELi64ELb0EEEEEEEEEvNT_6ParamsE:
        .type           _ZN7cutlass13device_kernelIN5flash19enable_sm80_to_sm89INS1_16FlashAttnBwdSm80INS1_25CollectiveMainloopBwdSm80ILi1ELi1EN4cute5tupleIJNS5_1CILi64EEES8_NS7_ILi256EEEEEENS_10bfloat16_tEfNS_4arch4Sm80ELb1ELb0ELb1ELb0ELb0ELb0ELb0ELb0ELi2ELi4ELi2ELi2ELb0EEENS1_24CollectiveEpilogueBwdGQAISA_fSD_Li256ELb0ELb0EEENS1_25SingleTileBwdLPTSchedulerILb0ELi64ELb0EEEEEEEEEvNT_6ParamsE,@function
        .size           _ZN7cutlass13device_kernelIN5flash19enable_sm80_to_sm89INS1_16FlashAttnBwdSm80INS1_25CollectiveMainloopBwdSm80ILi1ELi1EN4cute5tupleIJNS5_1CILi64EEES8_NS7_ILi256EEEEEENS_10bfloat16_tEfNS_4arch4Sm80ELb1ELb0ELb1ELb0ELb0ELb0ELb0ELb0ELi2ELi4ELi2ELi2ELb0EEENS1_24CollectiveEpilogueBwdGQAISA_fSD_Li256ELb0ELb0EEENS1_25SingleTileBwdLPTSchedulerILb0ELi64ELb0EEEEEEEEEvNT_6ParamsE,(.L_x_154 - _ZN7cutlass13device_kernelIN5flash19enable_sm80_to_sm89INS1_16FlashAttnBwdSm80INS1_25CollectiveMainloopBwdSm80ILi1ELi1EN4cute5tupleIJNS5_1CILi64EEES8_NS7_ILi256EEEEEENS_10bfloat16_tEfNS_4arch4Sm80ELb1ELb0ELb1ELb0ELb0ELb0ELb0ELb0ELi2ELi4ELi2ELi2ELb0EEENS1_24CollectiveEpilogueBwdGQAISA_fSD_Li256ELb0ELb0EEENS1_25SingleTileBwdLPTSchedulerILb0ELi64ELb0EEEEEEEEEvNT_6ParamsE)
        .other          _ZN7cutlass13device_kernelIN5flash19enable_sm80_to_sm89INS1_16FlashAttnBwdSm80INS1_25CollectiveMainloopBwdSm80ILi1ELi1EN4cute5tupleIJNS5_1CILi64EEES8_NS7_ILi256EEEEEENS_10bfloat16_tEfNS_4arch4Sm80ELb1ELb0ELb1ELb0ELb0ELb0ELb0ELb0ELi2ELi4ELi2ELi2ELb0EEENS1_24CollectiveEpilogueBwdGQAISA_fSD_Li256ELb0ELb0EEENS1_25SingleTileBwdLPTSchedulerILb0ELi64ELb0EEEEEEEEEvNT_6ParamsE,@"STO_CUDA_ENTRY STV_DEFAULT"
_ZN7cutlass13device_kernelIN5flash19enable_sm80_to_sm89INS1_16FlashAttnBwdSm80INS1_25CollectiveMainloopBwdSm80ILi1ELi1EN4cute5tupleIJNS5_1CILi64EEES8_NS7_ILi256EEEEEENS_10bfloat16_tEfNS_4arch4Sm80ELb1ELb0ELb1ELb0ELb0ELb0ELb0ELb0ELi2ELi4ELi2ELi2ELb0EEENS1_24CollectiveEpilogueBwdGQAISA_fSD_Li256ELb0ELb0EEENS1_25SingleTileBwdLPTSchedulerILb0ELi64ELb0EEEEEEEEEvNT_6ParamsE:
[----:B------:R-:W-:Y:S01]  /*0000*/  LDC R1, c[0x0][0x37c] ;  /* 0x0000df00ff017b82 */ /* 0x000fe20000000800 */
[----:B------:R-:W-:Y:S05]  /*0010*/  EXIT ;  /* 0x000000000000794d */ /* 0x000fea0003800000 */
.L_x_62:
        /* <DEDUP_REMOVED lines=14> */
.L_x_154:


//--------------------- .text._ZN7cutlass13device_kernelIN5flash22FlashAttnBwdPreprocessIN4cute5tupleIJNS3_1CILi64EEENS5_ILi256EEEEEENS_10bfloat16_tEfNS_4arch4Sm80ELb1ELb0EEEEEvNT_6ParamsE --------------------------
	.section	.text._ZN7cutlass13device_kernelIN5flash22FlashAttnBwdPreprocessIN4cute5tupleIJNS3_1CILi64EEENS5_ILi256EEEEEENS_10bfloat16_tEfNS_4arch4Sm80ELb1ELb0EEEEEvNT_6ParamsE,"ax",@progbits
	.align	128
.text._ZN7cutlass13device_kernelIN5flash22FlashAttnBwdPreprocessIN4cute5tupleIJNS3_1CILi64EEENS5_ILi256EEEEEENS_10bfloat16_tEfNS_4arch4Sm80ELb1ELb0EEEEEvNT_6ParamsE:
        .type           _ZN7cutlass13device_kernelIN5flash22FlashAttnBwdPreprocessIN4cute5tupleIJNS3_1CILi64EEENS5_ILi256EEEEEENS_10bfloat16_tEfNS_4arch4Sm80ELb1ELb0EEEEEvNT_6ParamsE,@function
        .size           _ZN7cutlass13device_kernelIN5flash22FlashAttnBwdPreprocessIN4cute5tupleIJNS3_1CILi64EEENS5_ILi256EEEEEENS_10bfloat16_tEfNS_4arch4Sm80ELb1ELb0EEEEEvNT_6ParamsE,(.L_x_155 - _ZN7cutlass13device_kernelIN5flash22FlashAttnBwdPreprocessIN4cute5tupleIJNS3_1CILi64EEENS5_ILi256EEEEEENS_10bfloat16_tEfNS_4arch4Sm80ELb1ELb0EEEEEvNT_6ParamsE)
        .other          _ZN7cutlass13device_kernelIN5flash22FlashAttnBwdPreprocessIN4cute5tupleIJNS3_1CILi64EEENS5_ILi256EEEEEENS_10bfloat16_tEfNS_4arch4Sm80ELb1ELb0EEEEEvNT_6ParamsE,@"STO_CUDA_ENTRY STV_DEFAULT"
_ZN7cutlass13device_kernelIN5flash22FlashAttnBwdPreprocessIN4cute5tupleIJNS3_1CILi64EEENS5_ILi256EEEEEENS_10bfloat16_tEfNS_4arch4Sm80ELb1ELb0EEEEEvNT_6ParamsE:
[----:B------:R-:W-:Y:S08]  /*0000*/  LDC R1, c[0x0][0x37c] ;  /* 0x0000df00ff017b82 */ /* 0x000ff00000000800 */
[----:B------:R-:W0:Y:S01]  /*0010*/  S2UR UR12, SR_CTAID.X ;  /* 0x00000000000c79c3 */ /* 0x000e220000002500 */
[----:B------:R-:W1:Y:S01]  /*0020*/  S2R R73, SR_TID.X ;  /* 0x0000000000497919 */ /* 0x000e620000002100 */
[----:B------:R-:W2:Y:S01]  /*0030*/  LDCU UR6, c[0x0][0x388] ;  /* 0x00007100ff0677ac */ /* 0x000ea20008000800 */
[----:B------:R-:W-:Y:S01]  /*0040*/  IMAD.MOV.U32 R96, RZ, RZ, 0x7f800000 ;  /* 0x7f800000ff607424 */ /* 0x000fe200078e00ff */
[----:B------:R-:W3:Y:S01]  /*0050*/  S2R R0, SR_CTAID.Z ;  /* 0x0000000000007919 */ /* 0x000ee20000002700 */
[----:B------:R-:W4:Y:S03]  /*0060*/  LDCU.64 UR10, c[0x0][0x358] ;  /* 0x00006b00ff0a77ac */ /* 0x000f260008000a00 */
[----:B------:R-:W4:Y:S08]  /*0070*/  S2UR UR13, SR_CTAID.Y ;  /* 0x00000000000d79c3 */ /* 0x000f300000002600 */
[----:B------:R-:W4:Y:S01]  /*0080*/  LDC.64 R4, c[0x0][0x400] ;  /* 0x00010000ff047b82 */ /* 0x000f220000000a00 */
[----:B0-----:R-:W-:-:S07]  /*0090*/  USHF.L.U32 UR4, UR12, 0x6, URZ ;  /* 0x000000060c047899 */ /* 0x001fce00080006ff */
[----:B------:R-:W3:Y:S01]  /*00a0*/  LDC.64 R6, c[0x0][0x408] ;  /* 0x00010200ff067b82 */ /* 0x000ee20000000a00 */
[----:B--2---:R-:W-:-:S07]  /*00b0*/  UIADD3 UR5, UPT, UPT, -UR4, UR6, URZ ;  /* 0x0000000604057290 */ /* 0x004fce000fffe1ff */
[----:B------:R-:W0:Y:S01]  /*00c0*/  LDC.64 R10, c[0x0][0x3a0] ;  /* 0x0000e800ff0a7b82 */ /* 0x000e220000000a00 */
[----:B-1----:R-:W-:-:S04]  /*00d0*/  ISETP.GE.AND P0, PT, R73, UR5, PT ;  /* 0x0000000549007c0c */ /* 0x002fc8000bf06270 */
[----:B------:R-:W-:-:S03]  /*00e0*/  ISETP.GT.U32.OR P0, PT, R73, 0x3f, P0 ;  /* 0x0000003f4900780c */ /* 0x000fc60000704470 */
[----:B------:R-:W1:Y:S08]  /*00f0*/  LDC.64 R12, c[0x0][0x3c0] ;  /* 0x0000f000ff0c7b82 */ /* 0x000e700000000a00 */
[----:B------:R-:W2:Y:S02]  /*0100*/  LDC.64 R18, c[0x0][0x3a8] ;  /* 0x0000ea00ff127b82 */ /* 0x000ea40000000a00 */
[----:B------:R-:W-:-:S02]  /*0110*/  @!P0 VIADD R2, R73, UR4 ;  /* 0x0000000449028c36 */ /* 0x000fc40008000000 */
[----:B------:R-:W-:-:S04]  /*0120*/  @!P0 IMAD.MOV.U32 R3, RZ, RZ, RZ ;  /* 0x000000ffff038224 */ /* 0x000fc800078e00ff */
[----:B------:R-:W0:Y:S01]  /*0130*/  @!P0 LDC.64 R8, c[0x0][0x3f8] ;  /* 0x0000fe00ff088b82 */ /* 0x000e220000000a00 */
[----:B----4-:R-:W-:-:S04]  /*0140*/  @!P0 IMAD.WIDE.U32 R2, R4, UR13, R2 ;  /* 0x0000000d04028c25 */ /* 0x010fc8000f8e0002 */
[----:B------:R-:W-:-:S03]  /*0150*/  @!P0 IMAD R3, R5, UR13, R3 ;  /* 0x0000000d05038c24 */ /* 0x000fc6000f8e0203 */
[----:B------:R-:W4:Y:S01]  /*0160*/  LDC.64 R66, c[0x0][0x3c8] ;  /* 0x0000f200ff427b82 */ /* 0x000f220000000a00 */
[----:B---3--:R-:W-:-:S04]  /*0170*/  @!P0 IMAD.WIDE.U32 R2, R0, R6, R2 ;  /* 0x0000000600028225 */ /* 0x008fc800078e0002 */
[----:B------:R-:W-:Y:S01]  /*0180*/  @!P0 IMAD R3, R0, R7, R3 ;  /* 0x0000000700038224 */ /* 0x000fe200078e0203 */
[----:B0-----:R-:W-:-:S04]  /*0190*/  @!P0 LEA R4, P1, R2, R8, 0x2 ;  /* 0x0000000802048211 */ /* 0x001fc800078210ff */
[----:B------:R-:W-:Y:S02]  /*01a0*/  @!P0 LEA.HI.X R5, R2, R9, R3, 0x2, P1 ;  /* 0x0000000902058211 */ /* 0x000fe400008f1403 */
[----:B------:R-:W-:Y:S02]  /*01b0*/  SHF.L.U32 R2, R73, 0x3, RZ ;  /* 0x0000000349027819 */ /* 0x000fe400000006ff */
[----:B------:R-:W-:Y:S01]  /*01c0*/  SHF.R.U32.HI R73, RZ, 0x4, R73 ;  /* 0x00000004ff497819 */ /* 0x000fe20000011649 */
[----:B------:R-:W-:Y:S01]  /*01d0*/  IMAD.MOV.U32 R3, RZ, RZ, RZ ;  /* 0x000000ffff037224 */ /* 0x000fe200078e00ff */
[----:B------:R-:W-:Y:S01]  /*01e0*/  LOP3.LUT R2, R2, 0x78, RZ, 0xc0, !PT ;  /* 0x0000007802027812 */ /* 0x000fe200078ec0ff */
[----:B------:R0:W5:Y:S01]  /*01f0*/  @!P0 LDG.E R96, desc[UR10][R4.64] ;  /* 0x0000000a04608981 */ /* 0x000162000c1e1900 */
[----:B------:R-:W-:Y:S01]  /*0200*/  ISETP.GE.AND P3, PT, R73, UR5, PT ;  /* 0x0000000549007c0c */ /* 0x000fe2000bf66270 */
[----:B------:R-:W-:Y:S01]  /*0210*/  UIMAD.WIDE.U32 UR8, UR12, 0x40, URZ ;  /* 0x000000400c0878a5 */ /* 0x000fe2000f8e00ff */
[----:B------:R-:W-:Y:S01]  /*0220*/  BSSY.RECONVERGENT B0, `(.L_x_63) ;  /* 0x0000030000007945 */ /* 0x000fe20003800200 */
[----:B------:R-:W-:Y:S01]  /*0230*/  IMAD.WIDE.U32 R6, R10, UR13, R2 ;  /* 0x0000000d0a067c25 */ /* 0x000fe2000f8e0002 */
[----:B------:R-:W-:-:S02]  /*0240*/  CS2R R68, SRZ ;  /* 0x0000000000447805 */ /* 0x000fc4000001ff00 */
[----:B------:R-:W-:Y:S02]  /*0250*/  CS2R R70, SRZ ;  /* 0x0000000000467805 */ /* 0x000fe4000001ff00 */
[----:B------:R-:W-:Y:S01]  /*0260*/  CS2R R48, SRZ ;  /* 0x0000000000307805 */ /* 0x000fe2000001ff00 */
[----:B-1----:R-:W-:Y:S01]  /*0270*/  IMAD.WIDE.U32 R8, R12, UR13, R2 ;  /* 0x0000000d0c087c25 */ /* 0x002fe2000f8e0002 */
[----:B------:R-:W-:Y:S02]  /*0280*/  CS2R R50, SRZ ;  /* 0x0000000000327805 */ /* 0x000fe4000001ff00 */
[C---:B0-----:R-:W-:Y:S02]  /*0290*/  IADD3 R5, PT, PT, R73.reuse, 0x30, RZ ;  /* 0x0000003049057810 */ /* 0x041fe40007ffe0ff */
[----:B------:R-:W-:Y:S01]  /*02a0*/  CS2R R60, SRZ ;  /* 0x00000000003c7805 */ /* 0x000fe2000001ff00 */
[----:B------:R-:W-:Y:S01]  /*02b0*/  VIADD R4, R73, 0x10 ;  /* 0x0000001049047836 */ /* 0x000fe20000000000 */
[----:B------:R-:W-:Y:S01]  /*02c0*/  CS2R R62, SRZ ;  /* 0x00000000003e7805 */ /* 0x000fe2000001ff00 */
[----:B------:R-:W-:Y:S01]  /*02d0*/  IMAD R7, R11, UR13, R7 ;  /* 0x0000000d0b077c24 */ /* 0x000fe2000f8e0207 */
[----:B------:R-:W-:Y:S01]  /*02e0*/  ISETP.GE.AND P2, PT, R5, UR5, PT ;  /* 0x0000000505007c0c */ /* 0x000fe2000bf46270 */
[----:B------:R-:W-:Y:S01]  /*02f0*/  IMAD R9, R13, UR13, R9 ;  /* 0x0000000d0d097c24 */ /* 0x000fe2000f8e0209 */
[----:B------:R-:W-:Y:S01]  /*0300*/  ISETP.GE.AND P0, PT, R4, UR5, PT ;  /* 0x0000000504007c0c */ /* 0x000fe2000bf06270 */
[----:B------:R-:W-:Y:S01]  /*0310*/  VIADD R4, R73, 0x20 ;  /* 0x0000002049047836 */ /* 0x000fe20000000000 */
[----:B------:R-:W-:Y:S01]  /*0320*/  CS2R R40, SRZ ;  /* 0x0000000000287805 */ /* 0x000fe2000001ff00 */
[----:B--2---:R-:W-:Y:S01]  /*0330*/  IMAD.WIDE.U32 R10, R0, R18, R6 ;  /* 0x00000012000a7225 */ /* 0x004fe200078e0006 */
[----:B------:R-:W-:-:S02]  /*0340*/  CS2R R42, SRZ ;  /* 0x00000000002a7805 */ /* 0x000fc4000001ff00 */
[----:B------:R-:W-:Y:S02]  /*0350*/  CS2R R12, SRZ ;  /* 0x00000000000c7805 */ /* 0x000fe4000001ff00 */
[----:B------:R-:W-:Y:S01]  /*0360*/  ISETP.GE.AND P1, PT, R4, UR5, PT ;  /* 0x0000000504007c0c */ /* 0x000fe2000bf26270 */
[C---:B----4-:R-:W-:Y:S01]  /*0370*/  IMAD.WIDE.U32 R64, R0.reuse, R66, R8 ;  /* 0x0000004200407225 */ /* 0x050fe200078e0008 */
[----:B------:R-:W-:Y:S02]  /*0380*/  CS2R R14, SRZ ;  /* 0x00000000000e7805 */ /* 0x000fe4000001ff00 */
[----:B------:R-:W-:Y:S02]  /*0390*/  CS2R R32, SRZ ;  /* 0x0000000000207805 */ /* 0x000fe4000001ff00 */
[----:B------:R-:W-:Y:S01]  /*03a0*/  CS2R R34, SRZ ;  /* 0x0000000000227805 */ /* 0x000fe2000001ff00 */
[C---:B------:R-:W-:Y:S01]  /*03b0*/  IMAD R19, R0.reuse, R19, R11 ;  /* 0x0000001300137224 */ /* 0x040fe200078e020b */
[----:B------:R-:W-:Y:S01]  /*03c0*/  CS2R R4, SRZ ;  /* 0x0000000000047805 */ /* 0x000fe2000001ff00 */
[----:B------:R-:W-:Y:S01]  /*03d0*/  IMAD R67, R0, R67, R65 ;  /* 0x0000004300437224 */ /* 0x000fe200078e0241 */
[----:B------:R-:W-:-:S02]  /*03e0*/  CS2R R6, SRZ ;  /* 0x0000000000067805 */ /* 0x000fc4000001ff00 */
[----:B------:R-:W-:Y:S02]  /*03f0*/  CS2R R24, SRZ ;  /* 0x0000000000187805 */ /* 0x000fe4000001ff00 */
[----:B------:R-:W-:Y:S02]  /*0400*/  CS2R R26, SRZ ;  /* 0x00000000001a7805 */ /* 0x000fe4000001ff00 */
[----:B------:R-:W-:Y:S02]  /*0410*/  LOP3.LUT R73, R73, UR8, RZ, 0xfc, !PT ;  /* 0x0000000849497c12 */ /* 0x000fe4000f8efcff */
[----:B------:R-:W-:Y:S01]  /*0420*/  LOP3.LUT R78, R2, 0x80, RZ, 0xfc, !PT ;  /* 0x00000080024e7812 */ /* 0x000fe200078efcff */
[----:B------:R-:W-:Y:S06]  /*0430*/  @P3 BRA `(.L_x_64) ;  /* 0x0000000000383947 */ /* 0x000fec0003800000 */
[----:B------:R-:W0:Y:S01]  /*0440*/  LDC.64 R20, c[0x0][0x398] ;  /* 0x0000e600ff147b82 */ /* 0x000e220000000a00 */
[----:B------:R-:W1:Y:S01]  /*0450*/  LDCU UR4, c[0x0][0x38c] ;  /* 0x00007180ff0477ac */ /* 0x000e620008000800 */
[----:B------:R-:W-:Y:S01]  /*0460*/  IMAD.MOV.U32 R18, RZ, RZ, R10 ;  /* 0x000000ffff127224 */ /* 0x000fe200078e000a */
[----:B------:R-:W2:Y:S01]  /*0470*/  LDCU.64 UR14, c[0x0][0x380] ;  /* 0x00007000ff0e77ac */ /* 0x000ea20008000a00 */
[----:B-1----:R-:W-:Y:S02]  /*0480*/  ISETP.GE.AND P4, PT, R2, UR4, PT ;  /* 0x0000000402007c0c */ /* 0x002fe4000bf86270 */
[----:B------:R-:W-:Y:S01]  /*0490*/  ISETP.GE.AND P5, PT, R78, UR4, PT ;  /* 0x000000044e007c0c */ /* 0x000fe2000bfa6270 */
[----:B0-----:R-:W-:Y:S02]  /*04a0*/  IMAD R8, R20, UR9, RZ ;  /* 0x0000000914087c24 */ /* 0x001fe4000f8e02ff */
[----:B------:R-:W-:-:S04]  /*04b0*/  IMAD.WIDE.U32 R16, R73, R20, R18 ;  /* 0x0000001449107225 */ /* 0x000fc800078e0012 */
[----:B------:R-:W-:Y:S01]  /*04c0*/  IMAD R9, R73, R21, R8 ;  /* 0x0000001549097224 */ /* 0x000fe200078e0208 */
[----:B--2---:R-:W-:-:S03]  /*04d0*/  LEA R8, P6, R16, UR14, 0x1 ;  /* 0x0000000e10087c11 */ /* 0x004fc6000f8c08ff */
[----:B------:R-:W-:-:S05]  /*04e0*/  IMAD.IADD R9, R17, 0x1, R9 ;  /* 0x0000000111097824 */ /* 0x000fca00078e0209 */
[----:B------:R-:W-:-:S05]  /*04f0*/  LEA.HI.X R9, R16, UR15, R9, 0x1, P6 ;  /* 0x0000000f10097c11 */ /* 0x000fca000b0f0c09 */
[----:B------:R0:W5:Y:S04]  /*0500*/  @!P4 LDG.E.128 R68, desc[UR10][R8.64] ;  /* 0x0000000a0844c981 */ /* 0x000168000c1e1d00 */
[----:B------:R0:W5:Y:S02]  /*0510*/  @!P5 LDG.E.128 R48, desc[UR10][R8.64+0x100] ;  /* 0x0001000a0830d981 */ /* 0x000164000c1e1d00 */
.L_x_64:
[----:B------:R-:W-:Y:S05]  /*0520*/  BSYNC.RECONVERGENT B0 ;  /* 0x0000000000007941 */ /* 0x000fea0003800200 */
.L_x_63:
[----:B------:R-:W-:Y:S04]  /*0530*/  BSSY.RECONVERGENT B0, `(.L_x_65) ;  /* 0x0000013000007945 */ /* 0x000fe80003800200 */
[----:B------:R-:W-:Y:S05]  /*0540*/  @P0 BRA `(.L_x_66) ;  /* 0x0000000000440947 */ /* 0x000fea0003800000 */
[----:B------:R-:W1:Y:S01]  /*0550*/  LDCU.64 UR14, c[0x0][0x398] ;  /* 0x00007300ff0e77ac */ /* 0x000e620008000a00 */
[----:B0-----:R-:W-:Y:S01]  /*0560*/  IADD3 R9, P4, PT, R73, 0x10, RZ ;  /* 0x0000001049097810 */ /* 0x001fe20007f9e0ff */
[----:B------:R-:W-:Y:S01]  /*0570*/  IMAD.MOV.U32 R17, RZ, RZ, R19 ;  /* 0x000000ffff117224 */ /* 0x000fe200078e0013 */
[----:B------:R-:W-:Y:S01]  /*0580*/  MOV R16, R10 ;  /* 0x0000000a00107202 */ /* 0x000fe20000000f00 */
[----:B------:R-:W0:Y:S02]  /*0590*/  LDCU UR4, c[0x0][0x38c] ;  /* 0x00007180ff0477ac */ /* 0x000e240008000800 */
[----:B------:R-:W-:Y:S01]  /*05a0*/  IMAD.X R8, RZ, RZ, UR9, P4 ;  /* 0x00000009ff087e24 */ /* 0x000fe2000a0e06ff */
[----:B------:R-:W2:Y:S03]  /*05b0*/  LDCU.64 UR16, c[0x0][0x380] ;  /* 0x00007000ff1077ac */ /* 0x000ea60008000a00 */
[----:B-1----:R-:W-:-:S02]  /*05c0*/  IMAD R8, R8, UR14, RZ ;  /* 0x0000000e08087c24 */ /* 0x002fc4000f8e02ff */
[----:B------:R-:W-:Y:S01]  /*05d0*/  IMAD.WIDE.U32 R16, R9, UR14, R16 ;  /* 0x0000000e09107c25 */ /* 0x000fe2000f8e0010 */
[----:B0-----:R-:W-:-:S03]  /*05e0*/  ISETP.GE.AND P5, PT, R2, UR4, PT ;  /* 0x0000000402007c0c */ /* 0x001fc6000bfa6270 */
[----:B------:R-:W-:Y:S01]  /*05f0*/  IMAD R9, R9, UR15, R8 ;  /* 0x0000000f09097c24 */ /* 0x000fe2000f8e0208 */
[----:B------:R-:W-:Y:S02]  /*0600*/  ISETP.GE.AND P6, PT, R78, UR4, PT ;  /* 0x000000044e007c0c */ /* 0x000fe4000bfc6270 */
[----:B--2---:R-:W-:Y:S01]  /*0610*/  LEA R8, P4, R16, UR16, 0x1 ;  /* 0x0000001010087c11 */ /* 0x004fe2000f8808ff */
[----:B------:R-:W-:-:S05]  /*0620*/  IMAD.IADD R9, R17, 0x1, R9 ;  /* 0x0000000111097824 */ /* 0x000fca00078e0209 */
[----:B------:R-:W-:-:S05]  /*0630*/  LEA.HI.X R9, R16, UR17, R9, 0x1, P4 ;  /* 0x0000001110097c11 */ /* 0x000fca000a0f0c09 */
[----:B------:R1:W5:Y:S04]  /*0640*/  @!P5 LDG.E.128 R60, desc[UR10][R8.64] ;  /* 0x0000000a083cd981 */ /* 0x000368000c1e1d00 */
[----:B------:R1:W5:Y:S02]  /*0650*/  @!P6 LDG.E.128 R40, desc[UR10][R8.64+0x100] ;  /* 0x0001000a0828e981 */ /* 0x000364000c1e1d00 */
.L_x_66:
[----:B------:R-:W-:Y:S05]  /*0660*/  BSYNC.RECONVERGENT B0 ;  /* 0x0000000000007941 */ /* 0x000fea0003800200 */
.L_x_65:
[----:B------:R-:W-:Y:S04]  /*0670*/  BSSY.RECONVERGENT B0, `(.L_x_67) ;  /* 0x0000013000007945 */ /* 0x000fe80003800200 */
[----:B------:R-:W-:Y:S05]  /*0680*/  @P1 BRA `(.L_x_68) ;  /* 0x0000000000441947 */ /* 0x000fea0003800000 */
[----:B------:R-:W2:Y:S01]  /*0690*/  LDCU.64 UR14, c[0x0][0x398] ;  /* 0x00007300ff0e77ac */ /* 0x000ea20008000a00 */
[----:B01----:R-:W-:Y:S01]  /*06a0*/  IADD3 R9, P4, PT, R73, 0x20, RZ ;  /* 0x0000002049097810 */ /* 0x003fe20007f9e0ff */
[----:B------:R-:W-:Y:S01]  /*06b0*/  IMAD.MOV.U32 R17, RZ, RZ, R19 ;  /* 0x000000ffff117224 */ /* 0x000fe200078e0013 */
[----:B------:R-:W-:Y:S01]  /*06c0*/  MOV R16, R10 ;  /* 0x0000000a00107202 */ /* 0x000fe20000000f00 */
[----:B------:R-:W0:Y:S02]  /*06d0*/  LDCU UR4, c[0x0][0x38c] ;  /* 0x00007180ff0477ac */ /* 0x000e240008000800 */
[----:B------:R-:W-:Y:S01]  /*06e0*/  IMAD.X R8, RZ, RZ, UR9, P4 ;  /* 0x00000009ff087e24 */ /* 0x000fe2000a0e06ff */
[----:B------:R-:W1:Y:S03]  /*06f0*/  LDCU.64 UR16, c[0x0][0x380] ;  /* 0x00007000ff1077ac */ /* 0x000e660008000a00 */
[----:B--2---:R-:W-:-:S02]  /*0700*/  IMAD R8, R8, UR14, RZ ;  /* 0x0000000e08087c24 */ /* 0x004fc4000f8e02ff */
[----:B------:R-:W-:Y:S01]  /*0710*/  IMAD.WIDE.U32 R16, R9, UR14, R16 ;  /* 0x0000000e09107c25 */ /* 0x000fe2000f8e0010 */
[----:B0-----:R-:W-:-:S03]  /*0720*/  ISETP.GE.AND P5, PT, R2, UR4, PT ;  /* 0x0000000402007c0c */ /* 0x001fc6000bfa6270 */
[----:B------:R-:W-:Y:S01]  /*0730*/  IMAD R9, R9, UR15, R8 ;  /* 0x0000000f09097c24 */ /* 0x000fe2000f8e0208 */
[----:B------:R-:W-:Y:S02]  /*0740*/  ISETP.GE.AND P6, PT, R78, UR4, PT ;  /* 0x000000044e007c0c */ /* 0x000fe4000bfc6270 */
[----:B-1----:R-:W-:Y:S01]  /*0750*/  LEA R8, P4, R16, UR16, 0x1 ;  /* 0x0000001010087c11 */ /* 0x002fe2000f8808ff */
[----:B------:R-:W-:-:S05]  /*0760*/  IMAD.IADD R9, R17, 0x1, R9 ;  /* 0x0000000111097824 */ /* 0x000fca00078e0209 */
[----:B------:R-:W-:-:S05]  /*0770*/  LEA.HI.X R9, R16, UR17, R9, 0x1, P4 ;  /* 0x0000001110097c11 */ /* 0x000fca000a0f0c09 */
[----:B------:R2:W5:Y:S04]  /*0780*/  @!P5 LDG.E.128 R12, desc[UR10][R8.64] ;  /* 0x0000000a080cd981 */ /* 0x000568000c1e1d00 */
[----:B------:R2:W5:Y:S02]  /*0790*/  @!P6 LDG.E.128 R32, desc[UR10][R8.64+0x100] ;  /* 0x0001000a0820e981 */ /* 0x000564000c1e1d00 */
.L_x_68:
[----:B------:R-:W-:Y:S05]  /*07a0*/  BSYNC.RECONVERGENT B0 ;  /* 0x0000000000007941 */ /* 0x000fea0003800200 */
.L_x_67:
[----:B------:R-:W-:Y:S04]  /*07b0*/  BSSY.RECONVERGENT B0, `(.L_x_69) ;  /* 0x0000012000007945 */ /* 0x000fe80003800200 */
[----:B------:R-:W-:Y:S05]  /*07c0*/  @P2 BRA `(.L_x_70) ;  /* 0x0000000000402947 */ /* 0x000fea0003800000 */
[----:B------:R-:W3:Y:S01]  /*07d0*/  LDCU.64 UR14, c[0x0][0x398] ;  /* 0x00007300ff0e77ac */ /* 0x000ee20008000a00 */
[----:B012---:R-:W-:Y:S01]  /*07e0*/  IADD3 R9, P4, PT, R73, 0x30, RZ ;  /* 0x0000003049097810 */ /* 0x007fe20007f9e0ff */
[----:B------:R-:W-:Y:S01]  /*07f0*/  IMAD.MOV.U32 R11, RZ, RZ, R19 ;  /* 0x000000ffff0b7224 */ /* 0x000fe200078e0013 */
[----:B------:R-:W0:Y:S02]  /*0800*/  LDCU UR4, c[0x0][0x38c] ;  /* 0x00007180ff0477ac */ /* 0x000e240008000800 */
[----:B------:R-:W-:Y:S01]  /*0810*/  IADD3.X R8, PT, PT, RZ, UR9, RZ, P4, !PT ;  /* 0x00000009ff087c10 */ /* 0x000fe2000a7fe4ff */
[----:B------:R-:W1:Y:S04]  /*0820*/  LDCU.64 UR16, c[0x0][0x380] ;  /* 0x00007000ff1077ac */ /* 0x000e680008000a00 */
[----:B---3--:R-:W-:-:S02]  /*0830*/  IMAD R8, R8, UR14, RZ ;  /* 0x0000000e08087c24 */ /* 0x008fc4000f8e02ff */
        /* <DEDUP_REMOVED lines=9> */
.L_x_70:
[----:B------:R-:W-:Y:S05]  /*08d0*/  BSYNC.RECONVERGENT B0 ;  /* 0x0000000000007941 */ /* 0x000fea0003800200 */
.L_x_69:
[----:B------:R-:W-:Y:S01]  /*08e0*/  BSSY.RECONVERGENT B0, `(.L_x_71) ;  /* 0x0000020000007945 */ /* 0x000fe20003800200 */
[----:B------:R-:W-:Y:S02]  /*08f0*/  CS2R R16, SRZ ;  /* 0x0000000000107805 */ /* 0x000fe4000001ff00 */
[----:B------:R-:W-:Y:S02]  /*0900*/  CS2R R18, SRZ ;  /* 0x0000000000127805 */ /* 0x000fe4000001ff00 */
[----:B------:R-:W-:Y:S02]  /*0910*/  CS2R R52, SRZ ;  /* 0x0000000000347805 */ /* 0x000fe4000001ff00 */
[----:B------:R-:W-:Y:S02]  /*0920*/  CS2R R54, SRZ ;  /* 0x0000000000367805 */ /* 0x000fe4000001ff00 */
[----:B------:R-:W-:Y:S02]  /*0930*/  CS2R R56, SRZ ;  /* 0x0000000000387805 */ /* 0x000fe4000001ff00 */
[----:B------:R-:W-:-:S02]  /*0940*/  CS2R R58, SRZ ;  /* 0x00000000003a7805 */ /* 0x000fc4000001ff00 */
[----:B------:R-:W-:Y:S02]  /*0950*/  CS2R R44, SRZ ;  /* 0x00000000002c7805 */ /* 0x000fe4000001ff00 */
[----:B------:R-:W-:Y:S02]  /*0960*/  CS2R R46, SRZ ;  /* 0x00000000002e7805 */ /* 0x000fe4000001ff00 */
[----:B0123--:R-:W-:Y:S02]  /*0970*/  CS2R R8, SRZ ;  /* 0x0000000000087805 */ /* 0x00ffe4000001ff00 */
[----:B------:R-:W-:Y:S02]  /*0980*/  CS2R R10, SRZ ;  /* 0x00000000000a7805 */ /* 0x000fe4000001ff00 */
[----:B------:R-:W-:Y:S02]  /*0990*/  CS2R R36, SRZ ;  /* 0x0000000000247805 */ /* 0x000fe4000001ff00 */
[----:B------:R-:W-:-:S02]  /*09a0*/  CS2R R38, SRZ ;  /* 0x0000000000267805 */ /* 0x000fc4000001ff00 */
[----:B------:R-:W-:Y:S02]  /*09b0*/  CS2R R20, SRZ ;  /* 0x0000000000147805 */ /* 0x000fe4000001ff00 */
[----:B------:R-:W-:Y:S02]  /*09c0*/  CS2R R22, SRZ ;  /* 0x0000000000167805 */ /* 0x000fe4000001ff00 */
[----:B------:R-:W-:Y:S02]  /*09d0*/  CS2R R28, SRZ ;  /* 0x00000000001c7805 */ /* 0x000fe4000001ff00 */
[----:B------:R-:W-:Y:S01]  /*09e0*/  CS2R R30, SRZ ;  /* 0x00000000001e7805 */ /* 0x000fe2000001ff00 */
[----:B------:R-:W-:Y:S06]  /*09f0*/  @P3 BRA `(.L_x_72) ;  /* 0x0000000000383947 */ /* 0x000fec0003800000 */
[----:B------:R-:W0:Y:S01]  /*0a00*/  LDC.64 R74, c[0x0][0x3b8] ;  /* 0x0000ee00ff4a7b82 */ /* 0x000e220000000a00 */
[----:B------:R-:W1:Y:S01]  /*0a10*/  LDCU UR4, c[0x0][0x38c] ;  /* 0x00007180ff0477ac */ /* 0x000e620008000800 */
[----:B------:R-:W-:-:S06]  /*0a20*/  MOV R66, R64 ;  /* 0x0000004000427202 */ /* 0x000fcc0000000f00 */
[----:B------:R-:W2:Y:S01]  /*0a30*/  LDC.64 R80, c[0x0][0x3b0] ;  /* 0x0000ec00ff507b82 */ /* 0x000ea20000000a00 */
[----:B-1----:R-:W-:Y:S02]  /*0a40*/  ISETP.GE.AND P4, PT, R2, UR4, PT ;  /* 0x0000000402007c0c */ /* 0x002fe4000bf86270 */
[----:B------:R-:W-:Y:S01]  /*0a50*/  ISETP.GE.AND P5, PT, R78, UR4, PT ;  /* 0x000000044e007c0c */ /* 0x000fe2000bfa6270 */
[----:B0-----:R-:W-:Y:S02]  /*0a60*/  IMAD R72, R74, UR9, RZ ;  /* 0x000000094a487c24 */ /* 0x001fe4000f8e02ff */
[----:B------:R-:W-:-:S04]  /*0a70*/  IMAD.WIDE.U32 R76, R73, R74, R66 ;  /* 0x0000004a494c7225 */ /* 0x000fc800078e0042 */
[----:B------:R-:W-:Y:S01]  /*0a80*/  IMAD R75, R73, R75, R72 ;  /* 0x0000004b494b7224 */ /* 0x000fe200078e0248 */
[----:B--2---:R-:W-:-:S03]  /*0a90*/  LEA R74, P3, R76, R80, 0x1 ;  /* 0x000000504c4a7211 */ /* 0x004fc600078608ff */
[----:B------:R-:W-:-:S05]  /*0aa0*/  IMAD.IADD R72, R77, 0x1, R75 ;  /* 0x000000014d487824 */ /* 0x000fca00078e024b */
[----:B------:R-:W-:-:S05]  /*0ab0*/  LEA.HI.X R75, R76, R81, R72, 0x1, P3 ;  /* 0x000000514c4b7211 */ /* 0x000fca00018f0c48 */
[----:B------:R0:W5:Y:S04]  /*0ac0*/  @!P4 LDG.E.128 R16, desc[UR10][R74.64] ;  /* 0x0000000a4a10c981 */ /* 0x000168000c1e1d00 */
[----:B------:R0:W5:Y:S02]  /*0ad0*/  @!P5 LDG.E.128 R52, desc[UR10][R74.64+0x100] ;  /* 0x0001000a4a34d981 */ /* 0x000164000c1e1d00 */
.L_x_72:
[----:B------:R-:W-:Y:S05]  /*0ae0*/  BSYNC.RECONVERGENT B0 ;  /* 0x0000000000007941 */ /* 0x000fea0003800200 */
.L_x_71:
[----:B------:R-:W-:Y:S04]  /*0af0*/  BSSY.RECONVERGENT B0, `(.L_x_73) ;  /* 0x0000012000007945 */ /* 0x000fe80003800200 */
[----:B------:R-:W-:Y:S05]  /*0b00*/  @P0 BRA `(.L_x_74) ;  /* 0x0000000000400947 */ /* 0x000fea0003800000 */
[----:B------:R-:W1:Y:S01]  /*0b10*/  LDCU.128 UR16, c[0x0][0x3b0] ;  /* 0x00007600ff1077ac */ /* 0x000e620008000c00 */
[----:B0-----:R-:W-:Y:S01]  /*0b20*/  IADD3 R75, P0, PT, R73, 0x10, RZ ;  /* 0x00000010494b7810 */ /* 0x001fe20007f1e0ff */
[----:B------:R-:W-:Y:S01]  /*0b30*/  IMAD.MOV.U32 R77, RZ, RZ, R67 ;  /* 0x000000ffff4d7224 */ /* 0x000fe200078e0043 */
[----:B------:R-:W-:Y:S01]  /*0b40*/  MOV R76, R64 ;  /* 0x00000040004c7202 */ /* 0x000fe20000000f00 */
[----:B------:R-:W0:Y:S02]  /*0b50*/  LDCU UR4, c[0x0][0x38c] ;  /* 0x00007180ff0477ac */ /* 0x000e240008000800 */
[----:B------:R-:W-:-:S04]  /*0b60*/  IMAD.X R72, RZ, RZ, UR9, P0 ;  /* 0x00000009ff487e24 */ /* 0x000fc800080e06ff */
[----:B-1----:R-:W-:Y:S02]  /*0b70*/  IMAD R72, R72, UR18, RZ ;  /* 0x0000001248487c24 */ /* 0x002fe4000f8e02ff */
[----:B------:R-:W-:Y:S01]  /*0b80*/  IMAD.WIDE.U32 R76, R75, UR18, R76 ;  /* 0x000000124b4c7c25 */ /* 0x000fe2000f8e004c */
[----:B0-----:R-:W-:-:S03]  /*0b90*/  ISETP.GE.AND P3, PT, R2, UR4, PT ;  /* 0x0000000402007c0c */ /* 0x001fc6000bf66270 */
[----:B------:R-:W-:Y:S01]  /*0ba0*/  IMAD R75, R75, UR19, R72 ;  /* 0x000000134b4b7c24 */ /* 0x000fe2000f8e0248 */
[----:B------:R-:W-:Y:S02]  /*0bb0*/  ISETP.GE.AND P4, PT, R78, UR4, PT ;  /* 0x000000044e007c0c */ /* 0x000fe4000bf86270 */
[----:B------:R-:W-:Y:S01]  /*0bc0*/  LEA R74, P0, R76, UR16, 0x1 ;  /* 0x000000104c4a7c11 */ /* 0x000fe2000f8008ff */
[----:B------:R-:W-:-:S05]  /*0bd0*/  IMAD.IADD R75, R77, 0x1, R75 ;  /* 0x000000014d4b7824 */ /* 0x000fca00078e024b */
[----:B------:R-:W-:-:S05]  /*0be0*/  LEA.HI.X R75, R76, UR17, R75, 0x1, P0 ;  /* 0x000000114c4b7c11 */ /* 0x000fca00080f0c4b */
[----:B------:R1:W5:Y:S04]  /*0bf0*/  @!P3 LDG.E.128 R56, desc[UR10][R74.64] ;  /* 0x0000000a4a38b981 */ /* 0x000368000c1e1d00 */
[----:B------:R1:W5:Y:S02]  /*0c00*/  @!P4 LDG.E.128 R44, desc[UR10][R74.64+0x100] ;  /* 0x0001000a4a2cc981 */ /* 0x000364000c1e1d00 */
.L_x_74:
[----:B------:R-:W-:Y:S05]  /*0c10*/  BSYNC.RECONVERGENT B0 ;  /* 0x0000000000007941 */ /* 0x000fea0003800200 */
.L_x_73:
[----:B------:R-:W-:Y:S04]  /*0c20*/  BSSY.RECONVERGENT B0, `(.L_x_75) ;  /* 0x0000012000007945 */ /* 0x000fe80003800200 */
[----:B------:R-:W-:Y:S05]  /*0c30*/  @P1 BRA `(.L_x_76) ;  /* 0x0000000000401947 */ /* 0x000fea0003800000 */
[----:B------:R-:W2:Y:S01]  /*0c40*/  LDCU.128 UR16, c[0x0][0x3b0] ;  /* 0x00007600ff1077ac */ /* 0x000ea20008000c00 */
[----:B01----:R-:W-:Y:S01]  /*0c50*/  IADD3 R75, P0, PT, R73, 0x20, RZ ;  /* 0x00000020494b7810 */ /* 0x003fe20007f1e0ff */
[----:B------:R-:W-:Y:S01]  /*0c60*/  IMAD.MOV.U32 R76, RZ, RZ, R64 ;  /* 0x000000ffff4c7224 */ /* 0x000fe200078e0040 */
[----:B------:R-:W0:Y:S02]  /*0c70*/  LDCU UR4, c[0x0][0x38c] ;  /* 0x00007180ff0477ac */ /* 0x000e240008000800 */
[----:B------:R-:W-:Y:S01]  /*0c80*/  IADD3.X R72, PT, PT, RZ, UR9, RZ, P0, !PT ;  /* 0x00000009ff487c10 */ /* 0x000fe200087fe4ff */
[----:B------:R-:W-:-:S04]  /*0c90*/  IMAD.MOV.U32 R77, RZ, RZ, R67 ;  /* 0x000000ffff4d7224 */ /* 0x000fc800078e0043 */
[----:B--2---:R-:W-:Y:S02]  /*0ca0*/  IMAD R72, R72, UR18, RZ ;  /* 0x0000001248487c24 */ /* 0x004fe4000f8e02ff */
[----:B------:R-:W-:Y:S01]  /*0cb0*/  IMAD.WIDE.U32 R76, R75, UR18, R76 ;  /* 0x000000124b4c7c25 */ /* 0x000fe2000f8e004c */
[----:B0-----:R-:W-:-:S03]  /*0cc0*/  ISETP.GE.AND P1, PT, R2, UR4, PT ;  /* 0x0000000402007c0c */ /* 0x001fc6000bf26270 */
[----:B------:R-:W-:Y:S01]  /*0cd0*/  IMAD R75, R75, UR19, R72 ;  /* 0x000000134b4b7c24 */ /* 0x000fe2000f8e0248 */
[----:B------:R-:W-:Y:S02]  /*0ce0*/  ISETP.GE.AND P3, PT, R78, UR4, PT ;  /* 0x000000044e007c0c */ /* 0x000fe4000bf66270 */
[----:B------:R-:W-:Y:S02]  /*0cf0*/  LEA R74, P0, R76, UR16, 0x1 ;  /* 0x000000104c4a7c11 */ /* 0x000fe4000f8008ff */
[----:B------:R-:W-:-:S04]  /*0d00*/  IADD3 R75, PT, PT, R77, R75, RZ ;  /* 0x0000004b4d4b7210 */ /* 0x000fc80007ffe0ff */
[----:B------:R-:W-:-:S05]  /*0d10*/  LEA.HI.X R75, R76, UR17, R75, 0x1, P0 ;  /* 0x000000114c4b7c11 */ /* 0x000fca00080f0c4b */
[----:B------:R2:W5:Y:S04]  /*0d20*/  @!P1 LDG.E.128 R8, desc[UR10][R74.64] ;  /* 0x0000000a4a089981 */ /* 0x000568000c1e1d00 */
[----:B------:R2:W5:Y:S02]  /*0d30*/  @!P3 LDG.E.128 R36, desc[UR10][R74.64+0x100] ;  /* 0x0001000a4a24b981 */ /* 0x000564000c1e1d00 */
.L_x_76:
[----:B------:R-:W-:Y:S05]  /*0d40*/  BSYNC.RECONVERGENT B0 ;  /* 0x0000000000007941 */ /* 0x000fea0003800200 */
.L_x_75:
[----:B------:R-:W-:Y:S04]  /*0d50*/  BSSY.RECONVERGENT B0, `(.L_x_77) ;  /* 0x0000011000007945 */ /* 0x000fe80003800200 */
[----:B------:R-:W-:Y:S05]  /*0d60*/  @P2 BRA `(.L_x_78) ;  /* 0x00000000003c2947 */ /* 0x000fea0003800000 */
[----:B------:R-:W3:Y:S01]  /*0d70*/  LDCU.128 UR16, c[0x0][0x3b0] ;  /* 0x00007600ff1077ac */ /* 0x000ee20008000c00 */
[----:B------:R-:W-:Y:S01]  /*0d80*/  IADD3 R73, P0, PT, R73, 0x30, RZ ;  /* 0x0000003049497810 */ /* 0x000fe20007f1e0ff */
[----:B------:R-:W-:Y:S01]  /*0d90*/  IMAD.MOV.U32 R65, RZ, RZ, R67 ;  /* 0x000000ffff417224 */ /* 0x000fe200078e0043 */
[----:B------:R-:W4:Y:S03]  /*0da0*/  LDCU UR4, c[0x0][0x38c] ;  /* 0x00007180ff0477ac */ /* 0x000f260008000800 */
[----:B------:R-:W-:-:S04]  /*0db0*/  IMAD.X R3, RZ, RZ, UR9, P0 ;  /* 0x00000009ff037e24 */ /* 0x000fc800080e06ff */
[----:B---3--:R-:W-:Y:S02]  /*0dc0*/  IMAD R3, R3, UR18, RZ ;  /* 0x0000001203037c24 */ /* 0x008fe4000f8e02ff */
[----:B------:R-:W-:Y:S01]  /*0dd0*/  IMAD.WIDE.U32 R64, R73, UR18, R64 ;  /* 0x0000001249407c25 */ /* 0x000fe2000f8e0040 */
[----:B----4-:R-:W-:-:S03]  /*0de0*/  ISETP.GE.AND P1, PT, R2, UR4, PT ;  /* 0x0000000402007c0c */ /* 0x010fc6000bf26270 */
[----:B------:R-:W-:Y:S01]  /*0df0*/  IMAD R3, R73, UR19, R3 ;  /* 0x0000001349037c24 */ /* 0x000fe2000f8e0203 */
[----:B------:R-:W-:Y:S02]  /*0e00*/  ISETP.GE.AND P2, PT, R78, UR4, PT ;  /* 0x000000044e007c0c */ /* 0x000fe4000bf46270 */
[----:B------:R-:W-:Y:S02]  /*0e10*/  LEA R2, P0, R64, UR16, 0x1 ;  /* 0x0000001040027c11 */ /* 0x000fe4000f8008ff */
[----:B------:R-:W-:-:S04]  /*0e20*/  IADD3 R3, PT, PT, R65, R3, RZ ;  /* 0x0000000341037210 */ /* 0x000fc80007ffe0ff */
[----:B------:R-:W-:-:S05]  /*0e30*/  LEA.HI.X R3, R64, UR17, R3, 0x1, P0 ;  /* 0x0000001140037c11 */ /* 0x000fca00080f0c03 */
[----:B------:R3:W5:Y:S04]  /*0e40*/  @!P1 LDG.E.128 R20, desc[UR10][R2.64] ;  /* 0x0000000a02149981 */ /* 0x000768000c1e1d00 */
[----:B------:R3:W5:Y:S02]  /*0e50*/  @!P2 LDG.E.128 R28, desc[UR10][R2.64+0x100] ;  /* 0x0001000a021ca981 */ /* 0x000764000c1e1d00 */
.L_x_78:
[----:B------:R-:W-:Y:S05]  /*0e60*/  BSYNC.RECONVERGENT B0 ;  /* 0x0000000000007941 */ /* 0x000fea0003800200 */
.L_x_77:
[----:B-----5:R-:W-:Y:S01]  /*0e70*/  LOP3.LUT R82, R60, 0xffff0000, RZ, 0xc0, !PT ;  /* 0xffff00003c527812 */ /* 0x020fe200078ec0ff */
[----:B------:R-:W-:Y:S01]  /*0e80*/  IMAD.U32 R66, R68, 0x10000, RZ ;  /* 0x0001000044427824 */ /* 0x000fe200078e00ff */
[----:B------:R-:W-:Y:S01]  /*0e90*/  LOP3.LUT R87, R56, 0xffff0000, RZ, 0xc0, !PT ;  /* 0xffff000038577812 */ /* 0x000fe200078ec0ff */
[----:B------:R-:W-:Y:S01]  /*0ea0*/  IMAD.U32 R83, R55, 0x10000, RZ ;  /* 0x0001000037537824 */ /* 0x000fe200078e00ff */
[----:B---3--:R-:W-:Y:S01]  /*0eb0*/  LOP3.LUT R2, R68, 0xffff0000, RZ, 0xc0, !PT ;  /* 0xffff000044027812 */ /* 0x008fe200078ec0ff */
[C---:B------:R-:W-:Y:S01]  /*0ec0*/  IMAD.U32 R68, R71.reuse, 0x10000, RZ ;  /* 0x0001000047447824 */ /* 0x040fe200078e00ff */
[----:B------:R-:W-:Y:S01]  /*0ed0*/  LOP3.LUT R67, R71, 0xffff0000, RZ, 0xc0, !PT ;  /* 0xffff000047437812 */ /* 0x000fe200078ec0ff */
[----:B------:R-:W-:Y:S01]  /*0ee0*/  FMUL.FTZ R114, R82, R87 ;  /* 0x0000005752727220 */ /* 0x000fe20000410000 */
[----:B------:R-:W-:Y:S01]  /*0ef0*/  LOP3.LUT R71, R16, 0xffff0000, RZ, 0xc0, !PT ;  /* 0xffff000010477812 */ /* 0x000fe200078ec0ff */
[----:B------:R-:W-:Y:S01]  /*0f00*/  IMAD.U32 R99, R47, 0x10000, RZ ;  /* 0x000100002f637824 */ /* 0x000fe200078e00ff */
[----:B------:R-:W-:Y:S01]  /*0f10*/  LOP3.LUT R80, R55, 0xffff0000, RZ, 0xc0, !PT ;  /* 0xffff000037507812 */ /* 0x000fe200078ec0ff */
[----:B------:R-:W-:Y:S01]  /*0f20*/  IMAD.U32 R55, R60, 0x10000, RZ ;  /* 0x000100003c377824 */ /* 0x000fe200078e00ff */
[----:B------:R-:W-:Y:S01]  /*0f30*/  SHF.L.U32 R86, R56, 0x10, RZ ;  /* 0x0000001038567819 */ /* 0x000fe200000006ff */
[----:B------:R-:W-:Y:S01]  /*0f40*/  IMAD.U32 R65, R16, 0x10000, RZ ;  /* 0x0001000010417824 */ /* 0x000fe200078e00ff */
[----:B------:R-:W-:Y:S01]  /*0f50*/  LOP3.LUT R100, R12, 0xffff0000, RZ, 0xc0, !PT ;  /* 0xffff00000c647812 */ /* 0x000fe200078ec0ff */
[----:B------:R-:W-:Y:S01]  /*0f60*/  FMUL.FTZ R115, R2, R71 ;  /* 0x0000004702737220 */ /* 0x000fe20000410000 */
[----:B------:R-:W-:Y:S01]  /*0f70*/  LOP3.LUT R113, R8, 0xffff0000, RZ, 0xc0, !PT ;  /* 0xffff000008717812 */ /* 0x000fe200078ec0ff */
[----:B------:R-:W-:Y:S01]  /*0f80*/  FFMA.FTZ R55, R55, R86, R114 ;  /* 0x0000005637377223 */ /* 0x000fe20000010072 */
[----:B------:R-:W-:Y:S01]  /*0f90*/  LOP3.LUT R82, R4, 0xffff0000, RZ, 0xc0, !PT ;  /* 0xffff000004527812 */ /* 0x000fe200078ec0ff */
[----:B------:R-:W-:Y:S01]  /*0fa0*/  IMAD.U32 R104, R8, 0x10000, RZ ;  /* 0x0001000008687824 */ /* 0x000fe200078e00ff */
[----:B------:R-:W-:Y:S01]  /*0fb0*/  LOP3.LUT R87, R20, 0xffff0000, RZ, 0xc0, !PT ;  /* 0xffff000014577812 */ /* 0x000fe200078ec0ff */
[----:B------:R-:W-:Y:S01]  /*0fc0*/  FMUL.FTZ R100, R100, R113 ;  /* 0x0000007164647220 */ /* 0x000fe20000410000 */
[----:B------:R-:W-:Y:S01]  /*0fd0*/  LOP3.LUT R98, R47, 0xffff0000, RZ, 0xc0, !PT ;  /* 0xffff00002f627812 */ /* 0x000fe200078ec0ff */
[----:B------:R-:W-:Y:S01]  /*0fe0*/  IMAD.U32 R113, R4, 0x10000, RZ ;  /* 0x0001000004717824 */ /* 0x000fe200078e00ff */
[----:B------:R-:W-:Y:S01]  /*0ff0*/  SHF.L.U32 R47, R12, 0x10, RZ ;  /* 0x000000100c2f7819 */ /* 0x000fe200000006ff */
[----:B------:R-:W-:Y:S01]  /*1000*/  FMUL.FTZ R116, R82, R87 ;  /* 0x0000005752747220 */ /* 0x000fe20000410000 */
[----:B------:R-:W-:Y:S01]  /*1010*/  IMAD.U32 R114, R20, 0x10000, RZ ;  /* 0x0001000014727824 */ /* 0x000fe200078e00ff */
[----:B------:R-:W-:Y:S01]  /*1020*/  SHF.L.U32 R16, R17, 0x10, RZ ;  /* 0x0000001011107819 */ /* 0x000fe200000006ff */
[----:B------:R-:W-:Y:S01]  /*1030*/  IMAD.U32 R3, R69, 0x10000, RZ ;  /* 0x0001000045037824 */ /* 0x000fe200078e00ff */
[C---:B------:R-:W-:Y:S01]  /*1040*/  SHF.L.U32 R87, R21.reuse, 0x10, RZ ;  /* 0x0000001015577819 */ /* 0x040fe200000006ff */
[----:B------:R-:W-:Y:S01]  /*1050*/  FFMA.FTZ R66, R66, R65, R115 ;  /* 0x0000004142427223 */ /* 0x000fe20000010073 */
[----:B------:R-:W-:Y:S01]  /*1060*/  LOP3.LUT R82, R21, 0xffff0000, RZ, 0xc0, !PT ;  /* 0xffff000015527812 */ /* 0x000fe200078ec0ff */
[----:B------:R-:W-:Y:S01]  /*1070*/  IMAD.U32 R21, R23, 0x10000, RZ ;  /* 0x0001000017157824 */ /* 0x000fe200078e00ff */
[----:B------:R-:W-:Y:S01]  /*1080*/  SHF.L.U32 R60, R61, 0x10, RZ ;  /* 0x000000103d3c7819 */ /* 0x000fe200000006ff */
[----:B------:R-:W-:Y:S01]  /*1090*/  IMAD.U32 R89, R57, 0x10000, RZ ;  /* 0x0001000039597824 */ /* 0x000fe200078e00ff */
[----:B------:R-:W-:Y:S01]  /*10a0*/  LOP3.LUT R86, R23, 0xffff0000, RZ, 0xc0, !PT ;  /* 0xffff000017567812 */ /* 0x000fe200078ec0ff */
[----:B------:R-:W-:-:S02]  /*10b0*/  IMAD.U32 R12, R13, 0x10000, RZ ;  /* 0x000100000d0c7824 */ /* 0x000fc400078e00ff */
[----:B------:R-:W-:Y:S01]  /*10c0*/  FFMA.FTZ R47, R47, R104, R100 ;  /* 0x000000682f2f7223 */ /* 0x000fe20000010064 */
[----:B------:R-:W-:Y:S02]  /*10d0*/  IMAD.U32 R103, R9, 0x10000, RZ ;  /* 0x0001000009677824 */ /* 0x000fe400078e00ff */
[----:B------:R-:W-:Y:S01]  /*10e0*/  FFMA.FTZ R23, R113, R114, R116 ;  /* 0x0000007271177223 */ /* 0x000fe20000010074 */
[----:B------:R-:W-:Y:S01]  /*10f0*/  IMAD.U32 R4, R5, 0x10000, RZ ;  /* 0x0001000005047824 */ /* 0x000fe200078e00ff */
[C---:B------:R-:W-:Y:S01]  /*1100*/  LOP3.LUT R110, R37.reuse, 0xffff0000, RZ, 0xc0, !PT ;  /* 0xffff0000256e7812 */ /* 0x040fe200078ec0ff */
[----:B------:R-:W-:Y:S01]  /*1110*/  IMAD.U32 R2, R37, 0x10000, RZ ;  /* 0x0001000025027824 */ /* 0x000fe200078e00ff */
[----:B------:R-:W-:Y:S01]  /*1120*/  SHF.L.U32 R37, R39, 0x10, RZ ;  /* 0x0000001027257819 */ /* 0x000fe200000006ff */
[----:B------:R-:W-:Y:S01]  /*1130*/  FFMA.FTZ R117, R3, R16, R66 ;  /* 0x0000001003757223 */ /* 0x000fe20000010042 */
[----:B------:R-:W-:Y:S01]  /*1140*/  LOP3.LUT R112, R39, 0xffff0000, RZ, 0xc0, !PT ;  /* 0xffff000027707812 */ /* 0x000fe200078ec0ff */
        /* <DEDUP_REMOVED lines=15> */
[----:B------:R-:W-:Y:S01]  /*1240*/  SHF.L.U32 R69, R70, 0x10, RZ ;  /* 0x0000001046457819 */ /* 0x000fe200000006ff */
[----:B------:R-:W-:Y:S01]  /*1250*/  FFMA.FTZ R64, R64, R17, R117 ;  /* 0x0000001140407223 */ /* 0x000fe20000010075 */
[----:B------:R-:W-:Y:S01]  /*1260*/  SHF.L.U32 R8, R10, 0x10, RZ ;  /* 0x000000100a087819 */ /* 0x000fe200000006ff */
[----:B------:R-:W-:Y:S01]  /*1270*/  FFMA.FTZ R61, R61, R56, R66 ;  /* 0x000000383d3d7223 */ /* 0x000fe20000010042 */
[----:B------:R-:W-:Y:S01]  /*1280*/  SHF.L.U32 R5, R6, 0x10, RZ ;  /* 0x0000001006057819 */ /* 0x000fe200000006ff */
[----:B------:R-:W-:Y:S01]  /*1290*/  FFMA.FTZ R12, R101, R106, R12 ;  /* 0x0000006a650c7223 */ /* 0x000fe2000001000c */
[----:B------:R-:W-:Y:S01]  /*12a0*/  FFMA.FTZ R4, R39, R82, R4 ;  /* 0x0000005227047223 */ /* 0x000fe20000010004 */
[----:B------:R-:W-:Y:S01]  /*12b0*/  LOP3.LUT R70, R70, 0xffff0000, RZ, 0xc0, !PT ;  /* 0xffff000046467812 */ /* 0x000fe200078ec0ff */
[----:B------:R-:W-:Y:S01]  /*12c0*/  FFMA.FTZ R69, R69, R72, R64 ;  /* 0x0000004845457223 */ /* 0x000fe20000010040 */
[----:B012---:R-:W-:Y:S01]  /*12d0*/  LOP3.LUT R75, R18, 0xffff0000, RZ, 0xc0, !PT ;  /* 0xffff0000124b7812 */ /* 0x007fe200078ec0ff */
        /* <DEDUP_REMOVED lines=17> */
[----:B------:R-:W-:Y:S01]  /*13f0*/  FFMA.FTZ R13, R102, R105, R13 ;  /* 0x00000069660d7223 */ /* 0x000fe2000001000d */
        /* <DEDUP_REMOVED lines=13> */
[----:B------:R-:W-:Y:S01]  /*14d0*/  SHF.L.U32 R18, R48, 0x10, RZ ;  /* 0x0000001030127819 */ /* 0x000fe200000006ff */
[----:B------:R-:W-:Y:S01]  /*14e0*/  IMAD.U32 R94, R44, 0x10000, RZ ;  /* 0x000100002c5e7824 */ /* 0x000fe200078e00ff */
[----:B------:R-:W-:Y:S01]  /*14f0*/  SHF.L.U32 R71, R36, 0x10, RZ ;  /* 0x0000001024477819 */ /* 0x000fe200000006ff */
[----:B------:R-:W-:Y:S01]  /*1500*/  IMAD.U32 R10, R32, 0x10000, RZ ;  /* 0x00010000200a7824 */ /* 0x000fe200078e00ff */
[----:B------:R-:W-:Y:S01]  /*1510*/  SHF.L.U32 R100, R24, 0x10, RZ ;  /* 0x0000001018647819 */ /* 0x000fe200000006ff */
[----:B------:R-:W-:-:S02]  /*1520*/  IMAD.U32 R115, R28, 0x10000, RZ ;  /* 0x000100001c737824 */ /* 0x000fc400078e00ff */
[----:B------:R-:W-:Y:S01]  /*1530*/  FFMA.FTZ R67, R67, R74, R68 ;  /* 0x0000004a43437223 */ /* 0x000fe20000010044 */
        /* <DEDUP_REMOVED lines=20> */
[----:B------:R-:W-:Y:S01]  /*1680*/  IMAD.U32 R55, R29, 0x10000, RZ ;  /* 0x000100001d377824 */ /* 0x000fe200078e00ff */
[----:B------:R-:W-:Y:S01]  /*1690*/  SHF.L.U32 R11, R33, 0x10, RZ ;  /* 0x00000010210b7819 */ /* 0x000fe200000006ff */
        /* <DEDUP_REMOVED lines=58> */
[----:B------:R-:W-:Y:S01]  /*1a40*/  FFMA.FTZ R42, R43, R98, R42 ;  /* 0x000000622b2a7223 */ /* 0x000fe2000001002a */
[----:B------:R-:W-:Y:S01]  /*1a50*/  FFMA.FTZ R34, R35, R112, R34 ;  /* 0x0000007023227223 */ /* 0x000fe20000010022 */
[----:B------:R-:W0:Y:S01]  /*1a60*/  S2R R14, SR_TID.X ;  /* 0x00000000000e7919 */ /* 0x000e220000002100 */
[----:B------:R-:W-:Y:S01]  /*1a70*/  FFMA.FTZ R16, R27, R16, R26 ;  /* 0x000000101b107223 */ /* 0x000fe2000001001a */
[----:B------:R-:W-:Y:S01]  /*1a80*/  USHF.L.U32 UR7, UR12, 0x6, URZ ;  /* 0x000000060c077899 */ /* 0x000fe200080006ff */
[----:B------:R-:W-:Y:S01]  /*1a90*/  BSSY.RECONVERGENT B0, `(.L_x_79) ;  /* 0x0000042000007945 */ /* 0x000fe20003800200 */
[----:B------:R-:W1:Y:S04]  /*1aa0*/  SHFL.BFLY PT, R3, R50, 0x8, 0x1f ;  /* 0x0d001f0032037f89 */ /* 0x000e6800000e0000 */
[----:B------:R-:W2:Y:S04]  /*1ab0*/  SHFL.BFLY PT, R5, R42, 0x8, 0x1f ;  /* 0x0d001f002a057f89 */ /* 0x000ea800000e0000 */
[----:B------:R-:W3:Y:S04]  /*1ac0*/  SHFL.BFLY PT, R7, R34, 0x8, 0x1f ;  /* 0x0d001f0022077f89 */ /* 0x000ee800000e0000 */
[----:B------:R-:W4:Y:S01]  /*1ad0*/  SHFL.BFLY PT, R9, R16, 0x8, 0x1f ;  /* 0x0d001f0010097f89 */ /* 0x000f2200000e0000 */
[----:B-1----:R-:W-:Y:S01]  /*1ae0*/  FADD.FTZ R3, R50, R3 ;  /* 0x0000000332037221 */ /* 0x002fe20000010000 */
[----:B--2---:R-:W-:-:S04]  /*1af0*/  FADD.FTZ R4, R42, R5 ;  /* 0x000000052a047221 */ /* 0x004fc80000010000 */
[----:B------:R-:W1:Y:S01]  /*1b00*/  SHFL.BFLY PT, R2, R3, 0x4, 0x1f ;  /* 0x0c801f0003027f89 */ /* 0x000e6200000e0000 */
[----:B---3--:R-:W-:-:S03]  /*1b10*/  FADD.FTZ R8, R34, R7 ;  /* 0x0000000722087221 */ /* 0x008fc60000010000 */
[----:B------:R-:W2:Y:S01]  /*1b20*/  SHFL.BFLY PT, R5, R4, 0x4, 0x1f ;  /* 0x0c801f0004057f89 */ /* 0x000ea200000e0000 */
[----:B----4-:R-:W-:-:S03]  /*1b30*/  FADD.FTZ R11, R16, R9 ;  /* 0x00000009100b7221 */ /* 0x010fc60000010000 */
        /* <DEDUP_REMOVED lines=13> */
[----:B0-----:R-:W-:Y:S02]  /*1c10*/  IMAD.SHL.U32 R6, R14, 0x8, RZ ;  /* 0x000000080e067824 */ /* 0x001fe400078e00ff */
[----:B---3--:R-:W-:Y:S01]  /*1c20*/  FADD.FTZ R10, R9, R10 ;  /* 0x0000000a090a7221 */ /* 0x008fe20000010000 */
[----:B------:R-:W0:Y:S02]  /*1c30*/  SHFL.BFLY PT, R8, R7, 0x1, 0x1f ;  /* 0x0c201f0007087f89 */ /* 0x000e2400000e0000 */
[----:B------:R-:W-:Y:S01]  /*1c40*/  LOP3.LUT P0, RZ, R6, 0x78, RZ, 0xc0, !PT ;  /* 0x0000007806ff7812 */ /* 0x000fe2000780c0ff */
[----:B----4-:R-:W-:Y:S02]  /*1c50*/  FADD.FTZ R11, R12, R3 ;  /* 0x000000030c0b7221 */ /* 0x010fe40000010000 */
[----:B------:R-:W2:Y:S04]  /*1c60*/  SHFL.BFLY PT, R3, R10, 0x1, 0x1f ;  /* 0x0c201f000a037f89 */ /* 0x000ea800000e0000 */
[----:B------:R-:W3:Y:S01]  /*1c70*/  SHFL.BFLY PT, R2, R11, 0x1, 0x1f ;  /* 0x0c201f000b027f89 */ /* 0x000ee200000e0000 */
[----:B-1----:R-:W-:Y:S01]  /*1c80*/  FADD.FTZ R6, R5, R4 ;  /* 0x0000000405067221 */ /* 0x002fe20000010000 */
[----:B0-----:R-:W-:Y:S01]  /*1c90*/  FADD.FTZ R8, R7, R8 ;  /* 0x0000000807087221 */ /* 0x001fe20000010000 */
[----:B--2---:R-:W-:Y:S01]  /*1ca0*/  FADD.FTZ R9, R10, R3 ;  /* 0x000000030a097221 */ /* 0x004fe20000010000 */
[----:B---3--:R-:W-:-:S02]  /*1cb0*/  FADD.FTZ R12, R11, R2 ;  /* 0x000000020b0c7221 */ /* 0x008fc40000010000 */
[----:B------:R-:W-:Y:S05]  /*1cc0*/  @P0 BRA `(.L_x_80) ;  /* 0x0000000000780947 */ /* 0x000fea0003800000 */
[----:B------:R-:W0:Y:S01]  /*1cd0*/  LDCU.64 UR8, c[0x0][0x3e8] ;  /* 0x00007d00ff0877ac */ /* 0x000e220008000a00 */
[----:B------:R-:W1:Y:S01]  /*1ce0*/  LDC.64 R4, c[0x0][0x3f0] ;  /* 0x0000fc00ff047b82 */ /* 0x000e620000000a00 */
[----:B------:R-:W-:Y:S01]  /*1cf0*/  SHF.R.U32.HI R7, RZ, 0x4, R14 ;  /* 0x00000004ff077819 */ /* 0x000fe2000001160e */
[----:B------:R-:W-:Y:S01]  /*1d00*/  UMOV UR4, UR7 ;  /* 0x0000000700047c82 */ /* 0x000fe20008000000 */
[----:B------:R-:W-:Y:S01]  /*1d10*/  UMOV UR5, URZ ;  /* 0x000000ff00057c82 */ /* 0x000fe20008000000 */
[----:B------:R-:W2:Y:S02]  /*1d20*/  LDCU.64 UR14, c[0x0][0x3d0] ;  /* 0x00007a00ff0e77ac */ /* 0x000ea40008000a00 */
[----:B------:R-:W-:Y:S01]  /*1d30*/  VIADD R10, R7, 0x20 ;  /* 0x00000020070a7836 */ /* 0x000fe20000000000 */
[----:B0-----:R-:W-:Y:S02]  /*1d40*/  UIMAD.WIDE.U32 UR4, UR13, UR8, UR4 ;  /* 0x000000080d0472a5 */ /* 0x001fe4000f8e0004 */
[----:B------:R-:W-:-:S02]  /*1d50*/  UIADD3 UR8, UPT, UPT, -UR7, UR6, URZ ;  /* 0x0000000607087290 */ /* 0x000fc4000fffe1ff */
[----:B------:R-:W-:-:S04]  /*1d60*/  UIMAD UR5, UR13, UR9, UR5 ;  /* 0x000000090d0572a4 */ /* 0x000fc8000f8e0205 */
[----:B------:R-:W-:Y:S02]  /*1d70*/  ISETP.GE.AND P3, PT, R7, UR8, PT ;  /* 0x0000000807007c0c */ /* 0x000fe4000bf66270 */
[----:B-1----:R-:W-:Y:S01]  /*1d80*/  IMAD.WIDE.U32 R2, R0, R4, UR4 ;  /* 0x0000000400027e25 */ /* 0x002fe2000f8e0004 */
[----:B------:R-:W-:-:S03]  /*1d90*/  ISETP.GE.AND P1, PT, R10, UR8, PT ;  /* 0x000000080a007c0c */ /* 0x000fc6000bf26270 */
[----:B------:R-:W-:Y:S01]  /*1da0*/  IMAD R4, R0, R5, R3 ;  /* 0x0000000500047224 */ /* 0x000fe200078e0203 */
[C---:B------:R-:W-:Y:S02]  /*1db0*/  IADD3 R3, P0, PT, R7.reuse, R2, RZ ;  /* 0x0000000207037210 */ /* 0x040fe40007f1e0ff */
[C---:B------:R-:W-:Y:S01]  /*1dc0*/  IADD3 R5, PT, PT, R7.reuse, 0x10, RZ ;  /* 0x0000001007057810 */ /* 0x040fe20007ffe0ff */
[----:B------:R-:W-:Y:S01]  /*1dd0*/  VIADD R7, R7, 0x30 ;  /* 0x0000003007077836 */ /* 0x000fe20000000000 */
[----:B------:R-:W-:Y:S02]  /*1de0*/  IADD3.X R4, PT, PT, RZ, R4, RZ, P0, !PT ;  /* 0x00000004ff047210 */ /* 0x000fe400007fe4ff */
[----:B--2---:R-:W-:Y:S02]  /*1df0*/  LEA R2, P4, R3, UR14, 0x2 ;  /* 0x0000000e03027c11 */ /* 0x004fe4000f8810ff */
[----:B------:R-:W-:Y:S02]  /*1e00*/  ISETP.GE.AND P2, PT, R5, UR8, PT ;  /* 0x0000000805007c0c */ /* 0x000fe4000bf46270 */
[----:B------:R-:W-:-:S02]  /*1e10*/  ISETP.GE.AND P0, PT, R7, UR8, PT ;  /* 0x0000000807007c0c */ /* 0x000fc4000bf06270 */
[----:B------:R-:W-:Y:S02]  /*1e20*/  LEA.HI.X R3, R3, UR15, R4, 0x2, P4 ;  /* 0x0000000f03037c11 */ /* 0x000fe4000a0f1404 */
[----:B------:R-:W-:Y:S02]  /*1e30*/  FSEL R5, R6, RZ, !P3 ;  /* 0x000000ff06057208 */ /* 0x000fe40005800000 */
[----:B------:R-:W-:Y:S02]  /*1e40*/  FSEL R7, R8, RZ, !P2 ;  /* 0x000000ff08077208 */ /* 0x000fe40005000000 */
[----:B------:R-:W-:Y:S01]  /*1e50*/  FSEL R9, R9, RZ, !P1 ;  /* 0x000000ff09097208 */ /* 0x000fe20004800000 */
[----:B------:R0:W-:Y:S01]  /*1e60*/  STG.E desc[UR10][R2.64], R5 ;  /* 0x0000000502007986 */ /* 0x0001e2000c10190a */
[----:B------:R-:W-:-:S03]  /*1e70*/  FSEL R11, R12, RZ, !P0 ;  /* 0x000000ff0c0b7208 */ /* 0x000fc60004000000 */
[----:B------:R0:W-:Y:S04]  /*1e80*/  STG.E desc[UR10][R2.64+0x40], R7 ;  /* 0x0000400702007986 */ /* 0x0001e8000c10190a */
[----:B------:R0:W-:Y:S04]  /*1e90*/  STG.E desc[UR10][R2.64+0x80], R9 ;  /* 0x0000800902007986 */ /* 0x0001e8000c10190a */
[----:B------:R0:W-:Y:S02]  /*1ea0*/  STG.E desc[UR10][R2.64+0xc0], R11 ;  /* 0x0000c00b02007986 */ /* 0x0001e4000c10190a */
.L_x_80:
[----:B------:R-:W-:Y:S05]  /*1eb0*/  BSYNC.RECONVERGENT B0 ;  /* 0x0000000000007941 */ /* 0x000fea0003800200 */
.L_x_79:
[----:B------:R-:W-:Y:S01]  /*1ec0*/  UIADD3 UR4, UPT, UPT, UR6, 0x3f, URZ ;  /* 0x0000003f06047890 */ /* 0x000fe2000fffe0ff */
[----:B0-----:R-:W0:Y:S01]  /*1ed0*/  LDC.64 R10, c[0x0][0x440] ;  /* 0x00011000ff0a7b82 */ /* 0x001e220000000a00 */
[----:B------:R-:W-:Y:S02]  /*1ee0*/  BSSY.RECONVERGENT B0, `(.L_x_81) ;  /* 0x0000019000007945 */ /* 0x000fe40003800200 */
[----:B------:R-:W-:-:S04]  /*1ef0*/  USHF.R.S32.HI UR5, URZ, 0x1f, UR4 ;  /* 0x0000001fff057899 */ /* 0x000fc80008011404 */
[----:B------:R-:W-:Y:S01]  /*1f00*/  ULEA.HI UR5, UR5, UR4, URZ, 0x6 ;  /* 0x0000000405057291 */ /* 0x000fe2000f8f30ff */
[----:B------:R-:W1:Y:S03]  /*1f10*/  LDC.64 R12, c[0x0][0x448] ;  /* 0x00011200ff0c7b82 */ /* 0x000e660000000a00 */
[----:B------:R-:W-:-:S04]  /*1f20*/  ULOP3.LUT UR5, UR5, 0xffffffc0, URZ, 0xc0, !UPT ;  /* 0xffffffc005057892 */ /* 0x000fc8000f8ec0ff */
[----:B------:R-:W-:-:S04]  /*1f30*/  UIADD3 UR5, UPT, UPT, UR7, UR4, -UR5 ;  /* 0x0000000407057290 */ /* 0x000fc8000fffe805 */
[----:B------:R-:W-:-:S06]  /*1f40*/  UIADD3 UR5, UPT, UPT, UR4, -UR5, URZ ;  /* 0x8000000504057290 */ /* 0x000fcc000fffe0ff */
[----:B------:R-:W-:-:S04]  /*1f50*/  ISETP.GE.AND P0, PT, R14, UR5, PT ;  /* 0x000000050e007c0c */ /* 0x000fc8000bf06270 */
[----:B------:R-:W-:-:S13]  /*1f60*/  ISETP.GT.U32.OR P0, PT, R14, 0x3f, P0 ;  /* 0x0000003f0e00780c */ /* 0x000fda0000704470 */
[----:B------:R-:W-:Y:S05]  /*1f70*/  @P0 BRA `(.L_x_82) ;  /* 0x00000000003c0947 */ /* 0x000fea0003800000 */
[----:B------:R-:W2:Y:S01]  /*1f80*/  LDC.64 R4, c[0x0][0x418] ;  /* 0x00010600ff047b82 */ /* 0x000ea20000000a00 */
[----:B------:R-:W3:Y:S01]  /*1f90*/  LDCU.64 UR4, c[0x0][0x420] ;  /* 0x00008400ff0477ac */ /* 0x000ee20008000a00 */
[----:B------:R-:W-:Y:S02]  /*1fa0*/  VIADD R2, R14, UR7 ;  /* 0x000000070e027c36 */ /* 0x000fe40008000000 */
[C---:B------:R-:W-:Y:S01]  /*1fb0*/  FMUL.FTZ R6, R96.reuse, 1.4426950216293334961 ;  /* 0x3fb8aa3b60067820 */ /* 0x040fe20000410000 */
[----:B------:R-:W-:Y:S01]  /*1fc0*/  IMAD.MOV.U32 R3, RZ, RZ, RZ ;  /* 0x000000ffff037224 */ /* 0x000fe200078e00ff */
[----:B------:R-:W-:Y:S02]  /*1fd0*/  FSETP.NEU.FTZ.AND P0, PT, R96, -INF , PT ;  /* 0xff8000006000780b */ /* 0x000fe40003f1d000 */
[----:B------:R-:W4:Y:S01]  /*1fe0*/  LDC.64 R8, c[0x0][0x410] ;  /* 0x00010400ff087b82 */ /* 0x000f220000000a00 */
[----:B--2---:R-:W-:-:S04]  /*1ff0*/  IMAD.WIDE.U32 R2, R4, UR13, R2 ;  /* 0x0000000d04027c25 */ /* 0x004fc8000f8e0002 */
[----:B------:R-:W-:Y:S02]  /*2000*/  IMAD R3, R5, UR13, R3 ;  /* 0x0000000d05037c24 */ /* 0x000fe4000f8e0203 */
[----:B---3--:R-:W-:-:S04]  /*2010*/  IMAD.WIDE.U32 R2, R0, UR4, R2 ;  /* 0x0000000400027c25 */ /* 0x008fc8000f8e0002 */
[----:B------:R-:W-:Y:S01]  /*2020*/  IMAD R3, R0, UR5, R3 ;  /* 0x0000000500037c24 */ /* 0x000fe2000f8e0203 */
[----:B----4-:R-:W-:-:S04]  /*2030*/  LEA R4, P1, R2, R8, 0x2 ;  /* 0x0000000802047211 */ /* 0x010fc800078210ff */
[----:B------:R-:W-:Y:S02]  /*2040*/  LEA.HI.X R5, R2, R9, R3, 0x2, P1 ;  /* 0x0000000902057211 */ /* 0x000fe400008f1403 */
[----:B------:R-:W-:-:S05]  /*2050*/  FSEL R3, R6, RZ, P0 ;  /* 0x000000ff06037208 */ /* 0x000fca0000000000 */
[----:B------:R2:W-:Y:S02]  /*2060*/  STG.E desc[UR10][R4.64], R3 ;  /* 0x0000000304007986 */ /* 0x0005e4000c10190a */
.L_x_82:
[----:B------:R-:W-:Y:S05]  /*2070*/  BSYNC.RECONVERGENT B0 ;  /* 0x0000000000007941 */ /* 0x000fea0003800200 */
.L_x_81:
[----:B------:R-:W-:Y:S01]  /*2080*/  USHF.L.U32 UR4, UR12, 0xe, URZ ;  /* 0x0000000e0c047899 */ /* 0x000fe200080006ff */
[----:B------:R-:W-:Y:S01]  /*2090*/  SHF.L.U32 R2, R14, 0x2, RZ ;  /* 0x000000020e027819 */ /* 0x000fe200000006ff */
[----:B------:R-:W3:Y:S01]  /*20a0*/  LDCU.64 UR8, c[0x0][0x458] ;  /* 0x00008b00ff0877ac */ /* 0x000ee20008000a00 */
[----:B--2---:R-:W-:-:S03]  /*20b0*/  IMAD.MOV.U32 R3, RZ, RZ, RZ ;  /* 0x000000ffff037224 */ /* 0x004fc600078e00ff */
[----:B------:R-:W-:-:S05]  /*20c0*/  LOP3.LUT R2, R2, UR4, RZ, 0xfc, !PT ;  /* 0x0000000402027c12 */ /* 0x000fca000f8efcff */
[----:B------:R-:W2:Y:S01]  /*20d0*/  LDCU.64 UR4, c[0x0][0x428] ;  /* 0x00008500ff0477ac */ /* 0x000ea20008000a00 */
[----:B0-----:R-:W-:-:S04]  /*20e0*/  IMAD.WIDE.U32 R2, R10, UR13, R2 ;  /* 0x0000000d0a027c25 */ /* 0x001fc8000f8e0002 */
[----:B------:R-:W-:Y:S01]  /*20f0*/  IMAD R3, R11, UR13, R3 ;  /* 0x0000000d0b037c24 */ /* 0x000fe2000f8e0203 */
[----:B---3--:R-:W-:Y:S01]  /*2100*/  ISETP.NE.U32.AND P0, PT, RZ, UR8, PT ;  /* 0x00000008ff007c0c */ /* 0x008fe2000bf05070 */
[----:B-1----:R-:W-:-:S03]  /*2110*/  IMAD.WIDE.U32 R2, R0, R12, R2 ;  /* 0x0000000c00027225 */ /* 0x002fc600078e0002 */
[----:B------:R-:W-:Y:S01]  /*2120*/  ISETP.NE.AND.EX P0, PT, RZ, UR9, PT, P0 ;  /* 0x00000009ff007c0c */ /* 0x000fe2000bf05300 */
[----:B------:R-:W-:-:S03]  /*2130*/  IMAD R3, R0, R13, R3 ;  /* 0x0000000d00037224 */ /* 0x000fc600078e0203 */
[----:B------:R-:W-:Y:S02]  /*2140*/  ISETP.NE.OR P0, PT, R14, RZ, !P0 ;  /* 0x000000ff0e00720c */ /* 0x000fe40004705670 */
[----:B--2---:R-:W-:-:S04]  /*2150*/  LEA R4, P1, R2, UR4, 0x2 ;  /* 0x0000000402047c11 */ /* 0x004fc8000f8210ff */
        /* <DEDUP_REMOVED lines=18> */
[----:B0-----:R-:W0:Y:S08]  /*2280*/  LDC R5, c[0x0][0x450] ;  /* 0x00011400ff057b82 */ /* 0x001e300000000800 */
[----:B------:R-:W1:Y:S08]  /*2290*/  LDC R7, c[0x0][0x390] ;  /* 0x0000e400ff077b82 */ /* 0x000e700000000800 */
[----:B------:R-:W2:Y:S01]  /*22a0*/  LDC.64 R2, c[0x0][0x458] ;  /* 0x00011600ff027b82 */ /* 0x000ea20000000a00 */
[----:B0-----:R-:W-:-:S04]  /*22b0*/  IMAD R0, R5, UR12, R0 ;  /* 0x0000000c05007c24 */ /* 0x001fc8000f8e0200 */
[----:B-1----:R-:W-:-:S04]  /*22c0*/  IMAD R5, R0, R7, UR13 ;  /* 0x0000000d00057e24 */ /* 0x002fc8000f8e0207 */
[----:B--2---:R-:W-:-:S05]  /*22d0*/  IMAD.WIDE R2, R5, 0x4, R2 ;  /* 0x0000000405027825 */ /* 0x004fca00078e0202 */
[----:B------:R-:W-:Y:S01]  /*22e0*/  STG.E desc[UR10][R2.64], RZ ;  /* 0x000000ff02007986 */ /* 0x000fe2000c10190a */
[----:B------:R-:W-:Y:S05]  /*22f0*/  EXIT ;  /* 0x000000000000794d */ /* 0x000fea0003800000 */
.L_x_83:
        /* <DEDUP_REMOVED lines=16> */
.L_x_155:


//--------------------- .text._ZN7cutlass13device_kernelIN5flash19enable_sm80_to_sm89INS1_16FlashAttnBwdSm80INS1_25CollectiveMainloopBwdSm80ILi1ELi1EN4cute5tupleIJNS5_1CILi64EEES8_NS7_ILi256EEEEEENS_10bfloat16_tEfNS_4arch4Sm80ELb1ELb0ELb1ELb1ELb0ELb0ELb0ELb0ELi2ELi4ELi2ELi2ELb0EEENS1_21CollectiveEpilogueBwdISA_SB_SD_Li256ELb1ELb0ELi4EEENS1_25SingleTileBwdLPTSchedulerILb1ELi64ELb0EEEEEEEEEvNT_6ParamsE --------------------------
	.section	.text._ZN7cutlass13device_kernelIN5flash19enable_sm80_to_sm89INS1_16FlashAttnBwdSm80INS1_25CollectiveMainloopBwdSm80ILi1ELi1EN4cute5tupleIJNS5_1CILi64EEES8_NS7_ILi256EEEEEENS_10bfloat16_tEfNS_4arch4Sm80ELb1ELb0ELb1ELb1ELb0ELb0ELb0ELb0ELi2ELi4ELi2ELi2ELb0EEENS1_21CollectiveEpilogueBwdISA_SB_SD_Li256ELb1ELb0ELi4EEENS1_25SingleTileBwdLPTSchedulerILb1ELi64ELb0EEEEEEEEEvNT_6ParamsE,"ax",@progbits
	.align	128
.text._ZN7cutlass13device_kernelIN5flash19enable_sm80_to_sm89INS1_16FlashAttnBwdSm80INS1_25CollectiveMainloopBwdSm80ILi1ELi1EN4cute5tupleIJNS5_1CILi64EEES8_NS7_ILi256EEEEEENS_10bfloat16_tEfNS_4arch4Sm80ELb1ELb0ELb1ELb1ELb0ELb0ELb0ELb0ELi2ELi4ELi2ELi2ELb0EEENS1_21CollectiveEpilogueBwdISA_SB_SD_Li256ELb1ELb0ELi4EEENS1_25SingleTileBwdLPTSchedulerILb1ELi64ELb0EEEEEEEEEvNT_6ParamsE:
        .type           _ZN7cutlass13device_kernelIN5flash19enable_sm80_to_sm89INS1_16FlashAttnBwdSm80INS1_25CollectiveMainloopBwdSm80ILi1ELi1EN4cute5tupleIJNS5_1CILi64EEES8_NS7_ILi256EEEEEENS_10bfloat16_tEfNS_4arch4Sm80ELb1ELb0ELb1ELb1ELb0ELb0ELb0ELb0ELi2ELi4ELi2ELi2ELb0EEENS1_21CollectiveEpilogueBwdISA_SB_SD_Li256ELb1ELb0ELi4EEENS1_25SingleTileBwdLPTSchedulerILb1ELi64ELb0EEEEEEEEEvNT_6ParamsE,@function
        .size           _ZN7cutlass13device_kernelIN5flash19enable_sm80_to_sm89INS1_16FlashAttnBwdSm80INS1_25CollectiveMainloopBwdSm80ILi1ELi1EN4cute5tupleIJNS5_1CILi64EEES8_NS7_ILi256EEEEEENS_10bfloat16_tEfNS_4arch4Sm80ELb1ELb0ELb1ELb1ELb0ELb0ELb0ELb0ELi2ELi4ELi2ELi2ELb0EEENS1_21CollectiveEpilogueBwdISA_SB_SD_Li256ELb1ELb0ELi4EEENS1_25SingleTileBwdLPTSchedulerILb1ELi64ELb0EEEEEEEEEvNT_6ParamsE,(.L_x_156 - _ZN7cutlass13device_kernelIN5flash19enable_sm80_to_sm89INS1_16FlashAttnBwdSm80INS1_25CollectiveMainloopBwdSm80ILi1ELi1EN4cute5tupleIJNS5_1CILi64EEES8_NS7_ILi256EEEEEENS_10bfloat16_tEfNS_4arch4Sm80ELb1ELb0ELb1ELb1ELb0ELb0ELb0ELb0ELi2ELi4ELi2ELi2ELb0EEENS1_21CollectiveEpilogueBwdISA_SB_SD_Li256ELb1ELb0ELi4EEENS1_25SingleTileBwdLPTSchedulerILb1ELi64ELb0EEEEEEEEEvNT_6ParamsE)
        .other          _ZN7cutlass13device_kernelIN5flash19enable_sm80_to_sm89INS1_16FlashAttnBwdSm80INS1_25CollectiveMainloopBwdSm80ILi1ELi1EN4cute5tupleIJNS5_1CILi64EEES8_NS7_ILi256EEEEEENS_10bfloat16_tEfNS_4arch4Sm80ELb1ELb0ELb1ELb1ELb0ELb0ELb0ELb0ELi2ELi4ELi2ELi2ELb0EEENS1_21CollectiveEpilogueBwdISA_SB_SD_Li256ELb1ELb0ELi4EEENS1_25SingleTileBwdLPTSchedulerILb1ELi64ELb0EEEEEEEEEvNT_6ParamsE,@"STO_CUDA_ENTRY STV_DEFAULT"
_ZN7cutlass13device_kernelIN5flash19enable_sm80_to_sm89INS1_16FlashAttnBwdSm80INS1_25CollectiveMainloopBwdSm80ILi1ELi1EN4cute5tupleIJNS5_1CILi64EEES8_NS7_ILi256EEEEEENS_10bfloat16_tEfNS_4arch4Sm80ELb1ELb0ELb1ELb1ELb0ELb0ELb0ELb0ELi2ELi4ELi2ELi2ELb0EEENS1_21CollectiveEpilogueBwdISA_SB_SD_Li256ELb1ELb0ELi4EEENS1_25SingleTileBwdLPTSchedulerILb1ELi64ELb0EEEEEEEEEvNT_6ParamsE:
[----:B------:R-:W-:Y:S01]  /*0000*/  LDC R1, c[0x0][0x37c] ;  /* 0x0000df00ff017b82 */ /* 0x000fe20000000800 */
[----:B------:R-:W-:Y:S05]  /*0010*/  EXIT ;  /* 0x000000000000794d */ /* 0x000fea0003800000 */
.L_x_84:
        /* <DEDUP_REMOVED lines=14> */
.L_x_156:


//--------------------- .text._ZN7cutlass13device_kernelIN5flash32FlashAttnBwdPostprocessConvertdQIN4cute5tupleIJNS3_1CILi64EEENS5_ILi256EEEEEENS_10bfloat16_tEfNS_4arch4Sm80ELi256ENS3_8TiledMMAINS3_8MMA_AtomIJNS3_30SM80_16x8x16_F32BF16BF16F32_TNEEEENS3_6LayoutINS4_IJNS5_ILi2EEENS5_ILi4EEENS5_ILi1EEEEEENS4_IJSJ_SH_NS5_ILi0EEEEEEEENS4_IJNS5_ILi32EEES6_NS5_ILi16EEEEEEEELb0EEEEEvNT_6ParamsE --------------------------
	.section	.text._ZN7cutlass13device_kernelIN5flash32FlashAttnBwdPostprocessConvertdQIN4cute5tupleIJNS3_1CILi64EEENS5_ILi256EEEEEENS_10bfloat16_tEfNS_4arch4Sm80ELi256ENS3_8TiledMMAINS3_8MMA_AtomIJNS3_30SM80_16x8x16_F32BF16BF16F32_TNEEEENS3_6LayoutINS4_IJNS5_ILi2EEENS5_ILi4EEENS5_ILi1EEEEEENS4_IJSJ_SH_NS5_ILi0EEEEEEEENS4_IJNS5_ILi32EEES6_NS5_ILi16EEEEEEEELb0EEEEEvNT_6ParamsE,"ax",@progbits
	.align	128
.text._ZN7cutlass13device_kernelIN5flash32FlashAttnBwdPostprocessConvertdQIN4cute5tupleIJNS3_1CILi64EEENS5_ILi256EEEEEENS_10bfloat16_tEfNS_4arch4Sm80ELi256ENS3_8TiledMMAINS3_8MMA_AtomIJNS3_30SM80_16x8x16_F32BF16BF16F32_TNEEEENS3_6LayoutINS4_IJNS5_ILi2EEENS5_ILi4EEENS5_ILi1EEEEEENS4_IJSJ_SH_NS5_ILi0EEEEEEEENS4_IJNS5_ILi32EEES6_NS5_ILi16EEEEEEEELb0EEEEEvNT_6ParamsE:
        .type           _ZN7cutlass13device_kernelIN5flash32FlashAttnBwdPostprocessConvertdQIN4cute5tupleIJNS3_1CILi64EEENS5_ILi256EEEEEENS_10bfloat16_tEfNS_4arch4Sm80ELi256ENS3_8TiledMMAINS3_8MMA_AtomIJNS3_30SM80_16x8x16_F32BF16BF16F32_TNEEEENS3_6LayoutINS4_IJNS5_ILi2EEENS5_ILi4EEENS5_ILi1EEEEEENS4_IJSJ_SH_NS5_ILi0EEEEEEEENS4_IJNS5_ILi32EEES6_NS5_ILi16EEEEEEEELb0EEEEEvNT_6ParamsE,@function
        .size           _ZN7cutlass13device_kernelIN5flash32FlashAttnBwdPostprocessConvertdQIN4cute5tupleIJNS3_1CILi64EEENS5_ILi256EEEEEENS_10bfloat16_tEfNS_4arch4Sm80ELi256ENS3_8TiledMMAINS3_8MMA_AtomIJNS3_30SM80_16x8x16_F32BF16BF16F32_TNEEEENS3_6LayoutINS4_IJNS5_ILi2EEENS5_ILi4EEENS5_ILi1EEEEEENS4_IJSJ_SH_NS5_ILi0EEEEEEEENS4_IJNS5_ILi32EEES6_NS5_ILi16EEEEEEEELb0EEEEEvNT_6ParamsE,(.L_x_157 - _ZN7cutlass13device_kernelIN5flash32FlashAttnBwdPostprocessConvertdQIN4cute5tupleIJNS3_1CILi64EEENS5_ILi256EEEEEENS_10bfloat16_tEfNS_4arch4Sm80ELi256ENS3_8TiledMMAINS3_8MMA_AtomIJNS3_30SM80_16x8x16_F32BF16BF16F32_TNEEEENS3_6LayoutINS4_IJNS5_ILi2EEENS5_ILi4EEENS5_ILi1EEEEEENS4_IJSJ_SH_NS5_ILi0EEEEEEEENS4_IJNS5_ILi32EEES6_NS5_ILi16EEEEEEEELb0EEEEEvNT_6ParamsE)
        .other          _ZN7cutlass13device_kernelIN5flash32FlashAttnBwdPostprocessConvertdQIN4cute5tupleIJNS3_1CILi64EEENS5_ILi256EEEEEENS_10bfloat16_tEfNS_4arch4Sm80ELi256ENS3_8TiledMMAINS3_8MMA_AtomIJNS3_30SM80_16x8x16_F32BF16BF16F32_TNEEEENS3_6LayoutINS4_IJNS5_ILi2EEENS5_ILi4EEENS5_ILi1EEEEEENS4_IJSJ_SH_NS5_ILi0EEEEEEEENS4_IJNS5_ILi32EEES6_NS5_ILi16EEEEEEEELb0EEEEEvNT_6ParamsE,@"STO_CUDA_ENTRY STV_DEFAULT"
_ZN7cutlass13device_kernelIN5flash32FlashAttnBwdPostprocessConvertdQIN4cute5tupleIJNS3_1CILi64EEENS5_ILi256EEEEEENS_10bfloat16_tEfNS_4arch4Sm80ELi256ENS3_8TiledMMAINS3_8MMA_AtomIJNS3_30SM80_16x8x16_F32BF16BF16F32_TNEEEENS3_6LayoutINS4_IJNS5_ILi2EEENS5_ILi4EEENS5_ILi1EEEEEENS4_IJSJ_SH_NS5_ILi0EEEEEEEENS4_IJNS5_ILi32EEES6_NS5_ILi16EEEEEEEELb0EEEEEvNT_6ParamsE:
        /* <DEDUP_REMOVED lines=17> */
.L_x_85:
[----:B------:R-:W0:Y:S01]  /*0110*/  LDC.64 R6, c[0x0][0x3e0] ;  /* 0x0000f800ff067b82 */ /* 0x000e220000000a00 */
[----:B------:R-:W1:Y:S01]  /*0120*/  LDCU.64 UR4, c[0x0][0x3e8] ;  /* 0x00007d00ff0477ac */ /* 0x000e620008000a00 */
[----:B0-----:R-:W-:-:S05]  /*0130*/  IMAD.WIDE.U32 R6, R9, 0x4, R6 ;  /* 0x0000000409067825 */ /* 0x001fca00078e0006 */
[----:B------:R-:W2:Y:S01]  /*0140*/  LDG.E R76, desc[UR6][R6.64] ;  /* 0x00000006064c7981 */ /* 0x000ea2000c1e1900 */
[----:B-1----:R-:W-:-:S04]  /*0150*/  UISETP.NE.U32.AND UP0, UPT, UR4, URZ, UPT ;  /* 0x000000ff0400728c */ /* 0x002fc8000bf05070 */
[----:B------:R-:W-:Y:S01]  /*0160*/  UISETP.NE.AND.EX UP0, UPT, UR5, URZ, UPT, UP0 ;  /* 0x000000ff0500728c */ /* 0x000fe2000bf05300 */
[--C-:B--2---:R-:W-:Y:S01]  /*0170*/  IMAD R2, R9, 0x40, R76.reuse ;  /* 0x0000004009027824 */ /* 0x104fe200078e024c */
[----:B------:R-:W-:-:S04]  /*0180*/  SHF.R.S32.HI R77, RZ, 0x1f, R76 ;  /* 0x0000001fff4d7819 */ /* 0x000fc8000001144c */
[----:B------:R-:W-:-:S04]  /*0190*/  SHF.R.S32.HI R3, RZ, 0x1f, R2 ;  /* 0x0000001fff037819 */ /* 0x000fc80000011402 */
[----:B------:R-:W-:-:S04]  /*01a0*/  LEA.HI R3, R3, R2, RZ, 0x6 ;  /* 0x0000000203037211 */ /* 0x000fc800078f30ff */
[----:B------:R-:W-:-:S04]  /*01b0*/  SHF.L.U32 R3, R3, 0x8, RZ ;  /* 0x0000000803037819 */ /* 0x000fc800000006ff */
[----:B------:R-:W-:-:S04]  /*01c0*/  LOP3.LUT R4, R3, 0xffffc000, RZ, 0xc0, !PT ;  /* 0xffffc00003047812 */ /* 0x000fc800078ec0ff */
[----:B------:R-:W-:Y:S01]  /*01d0*/  SHF.R.S32.HI R5, RZ, 0x1f, R4 ;  /* 0x0000001fff057819 */ /* 0x000fe20000011404 */
[----:B------:R-:W-:Y:S06]  /*01e0*/  BRA.U !UP0, `(.L_x_88) ;  /* 0x0000000108107547 */ /* 0x000fec000b800000 */
.L_x_87:
[----:B------:R-:W0:Y:S02]  /*01f0*/  LDC.64 R2, c[0x0][0x3e8] ;  /* 0x0000fa00ff027b82 */ /* 0x000e240000000a00 */
[----:B0-----:R-:W-:-:S06]  /*0200*/  IMAD.WIDE.U32 R2, R9, 0x4, R2 ;  /* 0x0000000409027825 */ /* 0x001fcc00078e0002 */
[----:B------:R0:W5:Y:S01]  /*0210*/  LDG.E R2, desc[UR6][R2.64] ;  /* 0x0000000602027981 */ /* 0x000162000c1e1900 */
[----:B------:R-:W-:Y:S05]  /*0220*/  BRA `(.L_x_86) ;  /* 0x0000000000087947 */ /* 0x000fea0003800000 */
.L_x_88:
[----:B------:R-:W2:Y:S02]  /*0230*/  LDG.E R7, desc[UR6][R6.64+0x4] ;  /* 0x0000040606077981 */ /* 0x000ea4000c1e1900 */
[----:B--2---:R-:W-:-:S07]  /*0240*/  IMAD.IADD R2, R7, 0x1, -R76 ;  /* 0x0000000107027824 */ /* 0x004fce00078e0a4c */
.L_x_86:
[----:B0-----:R-:W-:Y:S01]  /*0250*/  IMAD.SHL.U32 R3, R0, 0x40, RZ ;  /* 0x0000004000037824 */ /* 0x001fe200078e00ff */
[----:B------:R-:W-:-:S04]  /*0260*/  ISETP.NE.AND.EX P0, PT, R11, RZ, PT, P0 ;  /* 0x000000ff0b00720c */ /* 0x000fc80003f05300 */
[----:B-----5:R-:W-:-:S13]  /*0270*/  ISETP.GT.AND P2, PT, R2, R3, PT ;  /* 0x000000030200720c */ /* 0x020fda0003f44270 */
[----:B------:R-:W-:Y:S05]  /*0280*/  @!P2 EXIT P0 ;  /* 0x000000000000a94d */ /* 0x000fea0000000000 */
[----:B------:R-:W0:Y:S01]  /*0290*/  S2R R68, SR_TID.X ;  /* 0x0000000000447919 */ /* 0x000e220000002100 */
[----:B------:R-:W1:Y:S01]  /*02a0*/  S2UR UR8, SR_CTAID.Y ;  /* 0x00000000000879c3 */ /* 0x000e620000002600 */
[----:B------:R-:W2:Y:S01]  /*02b0*/  LDCU.64 UR4, c[0x0][0x3a0] ;  /* 0x00007400ff0477ac */ /* 0x000ea20008000a00 */
[----:B------:R-:W-:Y:S01]  /*02c0*/  SEL R72, R9, RZ, !P1 ;  /* 0x000000ff09487207 */ /* 0x000fe20004800000 */
[----:B------:R-:W3:Y:S05]  /*02d0*/  LDCU.64 UR10, c[0x0][0x380] ;  /* 0x00007000ff0a77ac */ /* 0x000eea0008000a00 */
[----:B------:R-:W1:Y:S01]  /*02e0*/  LDC.64 R10, c[0x0][0x398] ;  /* 0x0000e600ff0a7b82 */ /* 0x000e620000000a00 */
[----:B0-----:R-:W-:-:S05]  /*02f0*/  SHF.L.U32 R69, R68, 0x2, RZ ;  /* 0x0000000244457819 */ /* 0x001fca00000006ff */
[----:B------:R-:W-:-:S05]  /*0300*/  IMAD R7, R0, 0x4000, R69 ;  /* 0x0000400000077824 */ /* 0x000fca00078e0245 */
[----:B------:R-:W-:-:S04]  /*0310*/  IADD3 R4, P0, PT, R7, R4, RZ ;  /* 0x0000000407047210 */ /* 0x000fc80007f1e0ff */
[----:B------:R-:W-:-:S03]  /*0320*/  IADD3.X R5, PT, PT, RZ, R5, RZ, P0, !PT ;  /* 0x00000005ff057210 */ /* 0x000fc600007fe4ff */
[----:B-1----:R-:W-:-:S04]  /*0330*/  IMAD.WIDE.U32 R4, R10, UR8, R4 ;  /* 0x000000080a047c25 */ /* 0x002fc8000f8e0004 */
[----:B------:R-:W-:Y:S02]  /*0340*/  IMAD R5, R11, UR8, R5 ;  /* 0x000000080b057c24 */ /* 0x000fe4000f8e0205 */
[----:B--2---:R-:W-:-:S04]  /*0350*/  IMAD.WIDE.U32 R4, R72, UR4, R4 ;  /* 0x0000000448047c25 */ /* 0x004fc8000f8e0004 */
[----:B------:R-:W-:Y:S01]  /*0360*/  IMAD R5, R72, UR5, R5 ;  /* 0x0000000548057c24 */ /* 0x000fe2000f8e0205 */
[----:B---3--:R-:W-:-:S04]  /*0370*/  LEA R70, P0, R4, UR10, 0x2 ;  /* 0x0000000a04467c11 */ /* 0x008fc8000f8010ff */
[----:B------:R-:W-:Y:S01]  /*0380*/  LEA.HI.X R71, R4, UR11, R5, 0x2, P0 ;  /* 0x0000000b04477c11 */ /* 0x000fe200080f1405 */
[----:B------:R-:W0:Y:S01]  /*0390*/  S2UR UR5, SR_CgaCtaId ;  /* 0x00000000000579c3 */ /* 0x000e220000008800 */
[----:B------:R-:W-:Y:S01]  /*03a0*/  UMOV UR4, 0x400 ;  /* 0x0000040000047882 */ /* 0x000fe20000000000 */
[----:B------:R-:W-:Y:S01]  /*03b0*/  VIADDMNMX R2, R2, -R3, 0x40, PT ;  /* 0x0000004002027446 */ /* 0x000fe20003800903 */
[----:B------:R-:W1:Y:S01]  /*03c0*/  LDCU.64 UR10, c[0x0][0x3d0] ;  /* 0x00007a00ff0a77ac */ /* 0x000e620008000a00 */
[----:B------:R-:W2:Y:S04]  /*03d0*/  LDG.E.128 R4, desc[UR6][R70.64] ;  /* 0x0000000646047981 */ /* 0x000ea8000c1e1d00 */
[----:B------:R-:W3:Y:S04]  /*03e0*/  LDG.E.128 R8, desc[UR6][R70.64+0x1000] ;  /* 0x0010000646087981 */ /* 0x000ee8000c1e1d00 */
[----:B------:R-:W4:Y:S04]  /*03f0*/  LDG.E.128 R12, desc[UR6][R70.64+0x2000] ;  /* 0x00200006460c7981 */ /* 0x000f28000c1e1d00 */
[----:B------:R-:W5:Y:S04]  /*0400*/  LDG.E.128 R16, desc[UR6][R70.64+0x3000] ;  /* 0x0030000646107981 */ /* 0x000f68000c1e1d00 */
        /* <DEDUP_REMOVED lines=11> */
[----:B------:R1:W5:Y:S01]  /*04c0*/  LDG.E.128 R64, desc[UR6][R70.64+0xf000] ;  /* 0x00f0000646407981 */ /* 0x000362000c1e1d00 */
[----:B0-----:R-:W-:Y:S01]  /*04d0*/  ULEA UR4, UR5, UR4, 0x18 ;  /* 0x0000000405047291 */ /* 0x001fe2000f8ec0ff */
[----:B------:R-:W-:Y:S01]  /*04e0*/  SHF.L.U32 R3, R68, 0x1, RZ ;  /* 0x0000000144037819 */ /* 0x000fe200000006ff */
[----:B------:R-:W0:Y:S01]  /*04f0*/  LDCU UR5, c[0x0][0x3b4] ;  /* 0x00007680ff0577ac */ /* 0x000e220008000800 */
[----:B------:R-:W-:Y:S01]  /*0500*/  SHF.R.U32.HI R73, RZ, 0x5, R68 ;  /* 0x00000005ff497819 */ /* 0x000fe20000011644 */
[----:B------:R-:W-:Y:S01]  /*0510*/  BSSY.RECONVERGENT B0, `(.L_x_89) ;  /* 0x0000111000007945 */ /* 0x000fe20003800200 */
[----:B------:R-:W-:-:S02]  /*0520*/  LOP3.LUT R3, R3, 0x6, RZ, 0xc0, !PT ;  /* 0x0000000603037812 */ /* 0x000fc400078ec0ff */
[----:B------:R-:W-:Y:S02]  /*0530*/  LEA R75, R68, UR4, 0x4 ;  /* 0x00000004444b7c11 */ /* 0x000fe4000f8e20ff */
[----:B-1----:R-:W-:Y:S02]  /*0540*/  SHF.R.U32.HI R71, RZ, 0x3, R68 ;  /* 0x00000003ff477819 */ /* 0x002fe40000011644 */
[----:B------:R-:W-:Y:S02]  /*0550*/  LOP3.LUT R74, R69, 0x40, RZ, 0xc0, !PT ;  /* 0x00000040454a7812 */ /* 0x000fe400078ec0ff */
[----:B------:R-:W-:Y:S02]  /*0560*/  IADD3 R70, P0, PT, R73, R76, RZ ;  /* 0x0000004c49467210 */ /* 0x000fe40007f1e0ff */
[----:B------:R-:W-:-:S03]  /*0570*/  LOP3.LUT R74, R74, 0x8, R71, 0xf8, !PT ;  /* 0x000000084a4a7812 */ /* 0x000fc600078ef847 */
[----:B------:R-:W-:Y:S02]  /*0580*/  IMAD.X R71, RZ, RZ, R77, P0 ;  /* 0x000000ffff477224 */ /* 0x000fe400000e064d */
[----:B------:R-:W-:Y:S01]  /*0590*/  IMAD.WIDE.U32 R70, R0, 0x40, R70 ;  /* 0x0000004000467825 */ /* 0x000fe200078e0046 */
[----:B--2---:R1:W-:Y:S04]  /*05a0*/  STS.128 [R75], R4 ;  /* 0x000000044b007388 */ /* 0x0043e80000000c00 */
[----:B---3--:R2:W-:Y:S04]  /*05b0*/  STS.128 [R75+0x1000], R8 ;  /* 0x001000084b007388 */ /* 0x0085e80000000c00 */
[----:B----4-:R3:W-:Y:S04]  /*05c0*/  STS.128 [R75+0x2000], R12 ;  /* 0x0020000c4b007388 */ /* 0x0107e80000000c00 */
[----:B-----5:R4:W-:Y:S04]  /*05d0*/  STS.128 [R75+0x3000], R16 ;  /* 0x003000104b007388 */ /* 0x0209e80000000c00 */
[----:B------:R-:W-:Y:S01]  /*05e0*/  STS.128 [R75+0x4000], R20 ;  /* 0x004000144b007388 */ /* 0x000fe20000000c00 */
[C---:B-1----:R-:W-:Y:S01]  /*05f0*/  SHF.L.U32 R6, R68.reuse, 0x9, RZ ;  /* 0x0000000944067819 */ /* 0x042fe200000006ff */
[----:B------:R-:W-:-:S02]  /*0600*/  IMAD R5, R68, -0xc, R75 ;  /* 0xfffffff444057824 */ /* 0x000fc400078e024b */
[----:B------:R-:W-:Y:S01]  /*0610*/  STS.128 [R75+0x5000], R24 ;  /* 0x005000184b007388 */ /* 0x000fe20000000c00 */
[----:B------:R-:W-:Y:S01]  /*0620*/  IMAD.SHL.U32 R4, R68, 0x8, RZ ;  /* 0x0000000844047824 */ /* 0x000fe200078e00ff */
[----:B--2---:R-:W-:Y:S02]  /*0630*/  SHF.R.U32.HI R11, RZ, 0x1, R68 ;  /* 0x00000001ff0b7819 */ /* 0x004fe40000011644 */
[----:B------:R-:W-:Y:S01]  /*0640*/  STS.128 [R75+0x6000], R28 ;  /* 0x0060001c4b007388 */ /* 0x000fe20000000c00 */
[----:B---3--:R-:W-:Y:S01]  /*0650*/  LOP3.LUT R12, R6, 0x3c00, RZ, 0xc0, !PT ;  /* 0x00003c00060c7812 */ /* 0x008fe200078ec0ff */
[----:B------:R-:W-:Y:S01]  /*0660*/  VIADD R15, R73, 0x8 ;  /* 0x00000008490f7836 */ /* 0x000fe20000000000 */
[--C-:B------:R-:W-:Y:S01]  /*0670*/  LOP3.LUT R3, R3, 0x1c00, R4.reuse, 0xf8, !PT ;  /* 0x00001c0003037812 */ /* 0x100fe200078ef804 */
[----:B------:R-:W-:Y:S01]  /*0680*/  STS.128 [R75+0x7000], R32 ;  /* 0x007000204b007388 */ /* 0x000fe20000000c00 */
[----:B------:R-:W-:Y:S01]  /*0690*/  LOP3.LUT R10, R4, 0x8, RZ, 0xc0, !PT ;  /* 0x00000008040a7812 */ /* 0x000fe200078ec0ff */
[----:B----4-:R-:W-:Y:S01]  /*06a0*/  VIADD R19, R73, 0x28 ;  /* 0x0000002849137836 */ /* 0x010fe20000000000 */
[----:B------:R-:W-:Y:S01]  /*06b0*/  LOP3.LUT R14, R3, 0x100, R4, 0xf8, !PT ;  /* 0x00000100030e7812 */ /* 0x000fe200078ef804 */
[----:B------:R-:W-:Y:S01]  /*06c0*/  STS.128 [R75+0x8000], R36 ;  /* 0x008000244b007388 */ /* 0x000fe20000000c00 */
[----:B------:R-:W-:-:S02]  /*06d0*/  LOP3.LUT R3, R12, 0x30, R11, 0xf8, !PT ;  /* 0x000000300c037812 */ /* 0x000fc400078ef80b */
[----:B------:R-:W-:Y:S01]  /*06e0*/  LOP3.LUT R4, R4, 0xf8, RZ, 0xc0, !PT ;  /* 0x000000f804047812 */ /* 0x000fe200078ec0ff */
[----:B------:R-:W-:Y:S01]  /*06f0*/  STS.128 [R75+0x9000], R40 ;  /* 0x009000284b007388 */ /* 0x000fe20000000c00 */
[--C-:B------:R-:W-:Y:S02]  /*0700*/  LOP3.LUT R10, R10, 0x40, R11.reuse, 0xf8, !PT ;  /* 0x000000400a0a7812 */ /* 0x100fe400078ef80b */
[----:B0-----:R-:W-:Y:S01]  /*0710*/  ISETP.GE.AND P0, PT, R4, UR5, PT ;  /* 0x0000000504007c0c */ /* 0x001fe2000bf06270 */
[----:B------:R-:W-:Y:S01]  /*0720*/  STS.128 [R75+0xa000], R44 ;  /* 0x00a0002c4b007388 */ /* 0x000fe20000000c00 */
[----:B------:R-:W0:Y:S01]  /*0730*/  LDCU UR5, c[0x0][0x3d8] ;  /* 0x00007b00ff0577ac */ /* 0x000e220008000800 */
[----:B------:R-:W-:Y:S02]  /*0740*/  SHF.R.U32.HI R13, RZ, 0x4, R68 ;  /* 0x00000004ff0d7819 */ /* 0x000fe40000011644 */
[----:B------:R-:W-:Y:S01]  /*0750*/  STS.128 [R75+0xb000], R48 ;  /* 0x00b000304b007388 */ /* 0x000fe20000000c00 */
[----:B------:R-:W-:-:S02]  /*0760*/  LOP3.LUT R74, R74, 0x8, R11, 0x78, !PT ;  /* 0x000000084a4a7812 */ /* 0x000fc400078e780b */
[----:B------:R-:W-:Y:S01]  /*0770*/  LOP3.LUT R16, R10, 0x8, R13, 0x78, !PT ;  /* 0x000000080a107812 */ /* 0x000fe200078e780d */
[----:B------:R-:W-:Y:S01]  /*0780*/  STS.128 [R75+0xc000], R52 ;  /* 0x00c000344b007388 */ /* 0x000fe20000000c00 */
[----:B------:R-:W-:Y:S02]  /*0790*/  IADD3 R17, PT, PT, R73, 0x10, RZ ;  /* 0x0000001049117810 */ /* 0x000fe40007ffe0ff */
[-C--:B------:R-:W-:Y:S01]  /*07a0*/  ISETP.GE.OR P6, PT, R15, R2.reuse, P0 ;  /* 0x000000020f00720c */ /* 0x080fe200007c6670 */
[----:B------:R-:W-:Y:S01]  /*07b0*/  STS.128 [R75+0xd000], R56 ;  /* 0x00d000384b007388 */ /* 0x000fe20000000c00 */
[-C--:B------:R-:W-:Y:S01]  /*07c0*/  ISETP.GE.OR P5, PT, R17, R2.reuse, P0 ;  /* 0x000000021100720c */ /* 0x080fe200007a6670 */
[C---:B------:R-:W-:Y:S01]  /*07d0*/  VIADD R15, R73.reuse, 0x18 ;  /* 0x00000018490f7836 */ /* 0x040fe20000000000 */
[----:B------:R-:W-:Y:S01]  /*07e0*/  IADD3 R17, PT, PT, R73, 0x20, RZ ;  /* 0x0000002049117810 */ /* 0x000fe20007ffe0ff */
[----:B------:R-:W-:Y:S01]  /*07f0*/  STS.128 [R75+0xe000], R60 ;  /* 0x00e0003c4b007388 */ /* 0x000fe20000000c00 */
[----:B------:R-:W-:-:S02]  /*0800*/  ISETP.GE.OR P2, PT, R19, R2, P0 ;  /* 0x000000021300720c */ /* 0x000fc40000746670 */
[----:B------:R-:W-:Y:S01]  /*0810*/  ISETP.GE.OR P3, PT, R17, R2, P0 ;  /* 0x000000021100720c */ /* 0x000fe20000766670 */
[----:B------:R-:W-:Y:S01]  /*0820*/  STS.128 [R75+0xf000], R64 ;  /* 0x00f000404b007388 */ /* 0x000fe20000000c00 */
[----:B------:R-:W-:Y:S01]  /*0830*/  LOP3.LUT R3, R3, R16, RZ, 0xfc, !PT ;  /* 0x0000001003037212 */ /* 0x000fe200078efcff */
[----:B------:R-:W-:Y:S01]  /*0840*/  BAR.SYNC.DEFER_BLOCKING 0x0 ;  /* 0x0000000000007b1d */ /* 0x000fe20000010000 */
[-C--:B------:R-:W-:Y:S02]  /*0850*/  ISETP.GE.OR P4, PT, R15, R2.reuse, P0 ;  /* 0x000000020f00720c */ /* 0x080fe40000786670 */
[----:B------:R-:W-:Y:S02]  /*0860*/  LOP3.LUT R69, R14, 0x30, R69, 0xf8, !PT ;  /* 0x000000300e457812 */ /* 0x000fe400078ef845 */
[----:B------:R-:W-:Y:S02]  /*0870*/  ISETP.GE.OR P1, PT, R73, R2, P0 ;  /* 0x000000024900720c */ /* 0x000fe40000726670 */
[----:B------:R-:W-:-:S04]  /*0880*/  LOP3.LUT R0, R69, R74, RZ, 0xfc, !PT ;  /* 0x0000004a45007212 */ /* 0x000fc800078efcff */
[----:B------:R-:W-:Y:S01]  /*0890*/  LEA R0, R0, UR4, 0x1 ;  /* 0x0000000400007c11 */ /* 0x000fe2000f8e08ff */
[----:B------:R-:W0:Y:S04]  /*08a0*/  LDS R6, [R5] ;  /* 0x0000000005067984 */ /* 0x000e280000000800 */
[----:B------:R-:W1:Y:S04]  /*08b0*/  LDS R7, [R5+0x400] ;  /* 0x0004000005077984 */ /* 0x000e680000000800 */
        /* <DEDUP_REMOVED lines=13> */
[----:B--2---:R-:W-:Y:S01]  /*0990*/  FMUL.FTZ R8, R8, UR5 ;  /* 0x0000000508087c20 */ /* 0x004fe20008410000 */
[----:B------:R-:W-:Y:S02]  /*09a0*/  F2FP.BF16.F32.PACK_AB R6, R7, R6 ;  /* 0x000000060706723e */ /* 0x000fe400000010ff */
[----:B------:R-:W2:Y:S01]  /*09b0*/  LDS R23, [R5+0x2c00] ;  /* 0x002c000005177984 */ /* 0x000ea20000000800 */
[----:B---3--:R-:W-:-:S03]  /*09c0*/  FMUL.FTZ R9, R9, UR5 ;  /* 0x0000000509097c20 */ /* 0x008fc60008410000 */
[----:B------:R-:W3:Y:S02]  /*09d0*/  LDS R30, [R5+0x4800] ;  /* 0x00480000051e7984 */ /* 0x000ee40000000800 */
[----:B------:R-:W-:Y:S01]  /*09e0*/  F2FP.BF16.F32.PACK_AB R7, R9, R8 ;  /* 0x000000080907723e */ /* 0x000fe200000010ff */
[----:B----4-:R-:W-:Y:S01]  /*09f0*/  FMUL.FTZ R9, R12, UR5 ;  /* 0x000000050c097c20 */ /* 0x010fe20008410000 */
[----:B------:R-:W4:Y:S01]  /*0a00*/  LDS R31, [R5+0x4c00] ;  /* 0x004c0000051f7984 */ /* 0x000f220000000800 */
[----:B-----5:R-:W-:-:S03]  /*0a10*/  FMUL.FTZ R12, R24, UR5 ;  /* 0x00000005180c7c20 */ /* 0x020fc60008410000 */
        /* <DEDUP_REMOVED lines=12> */
[----:B------:R-:W-:Y:S02]  /*0ae0*/  F2FP.BF16.F32.PACK_AB R9, R10, R9 ;  /* 0x000000090a09723e */ /* 0x000fe400000010ff */
[----:B------:R-:W5:Y:S01]  /*0af0*/  LDS R29, [R5+0x4400] ;  /* 0x00440000051d7984 */ /* 0x000f620000000800 */
[----:B0-----:R-:W-:-:S03]  /*0b00*/  FMUL.FTZ R21, R21, UR5 ;  /* 0x0000000515157c20 */ /* 0x001fc60008410000 */
[----:B------:R-:W0:Y:S01]  /*0b10*/  LDS R35, [R5+0x5c00] ;  /* 0x005c000005237984 */ /* 0x000e220000000800 */
[----:B-1----:R-:W-:Y:S01]  /*0b20*/  FMUL.FTZ R22, R22, UR5 ;  /* 0x0000000516167c20 */ /* 0x002fe20008410000 */
[----:B------:R-:W-:Y:S02]  /*0b30*/  F2FP.BF16.F32.PACK_AB R10, R21, R20 ;  /* 0x00000014150a723e */ /* 0x000fe400000010ff */
[----:B------:R-:W1:Y:S01]  /*0b40*/  LDS R17, [R5+0x6400] ;  /* 0x0064000005117984 */ /* 0x000e620000000800 */
[----:B--2---:R-:W-:-:S03]  /*0b50*/  FMUL.FTZ R23, R23, UR5 ;  /* 0x0000000517177c20 */ /* 0x004fc60008410000 */
[----:B------:R-:W2:Y:S01]  /*0b60*/  LDS R25, [R5+0x7800] ;  /* 0x0078000005197984 */ /* 0x000ea20000000800 */
[----:B---3--:R-:W-:Y:S01]  /*0b70*/  FMUL.FTZ R21, R30, UR5 ;  /* 0x000000051e157c20 */ /* 0x008fe20008410000 */
[----:B------:R-:W-:Y:S02]  /*0b80*/  F2FP.BF16.F32.PACK_AB R11, R23, R22 ;  /* 0x00000016170b723e */ /* 0x000fe400000010ff */
        /* <DEDUP_REMOVED lines=23> */
[----:B--2---:R-:W-:-:S03]  /*0d00*/  FMUL.FTZ R39, R25, UR5 ;  /* 0x0000000519277c20 */ /* 0x004fc60008410000 */
[----:B------:R-:W2:Y:S01]  /*0d10*/  LDS R49, [R5+0x8800] ;  /* 0x0088000005317984 */ /* 0x000ea20000000800 */
[----:B---3--:R-:W-:-:S03]  /*0d20*/  FMUL.FTZ R42, R24, UR5 ;  /* 0x00000005182a7c20 */ /* 0x008fc60008410000 */
[----:B------:R-:W3:Y:S01]  /*0d30*/  LDS R33, [R5+0x9400] ;  /* 0x0094000005217984 */ /* 0x000ee20000000800 */
[----:B----4-:R-:W-:Y:S01]  /*0d40*/  FMUL.FTZ R19, R19, UR5 ;  /* 0x0000000513137c20 */ /* 0x010fe20008410000 */
[----:B------:R-:W-:Y:S02]  /*0d50*/  F2FP.BF16.F32.PACK_AB R39, R42, R39 ;  /* 0x000000272a27723e */ /* 0x000fe400000010ff */
[----:B------:R-:W4:Y:S01]  /*0d60*/  LDS R29, [R5+0x9000] ;  /* 0x00900000051d7984 */ /* 0x000f220000000800 */
[----:B-----5:R-:W-:-:S03]  /*0d70*/  FMUL.FTZ R16, R16, UR5 ;  /* 0x0000000510107c20 */ /* 0x020fc60008410000 */
[----:B------:R-:W5:Y:S01]  /*0d80*/  LDS R28, [R5+0x9800] ;  /* 0x00980000051c7984 */ /* 0x000f620000000800 */
[----:B------:R-:W-:Y:S01]  /*0d90*/  FMUL.FTZ R23, R34, UR5 ;  /* 0x0000000522177c20 */ /* 0x000fe20008410000 */
[----:B------:R-:W-:Y:S02]  /*0da0*/  F2FP.BF16.F32.PACK_AB R16, R16, R19 ;  /* 0x000000131010723e */ /* 0x000fe400000010ff */
[----:B------:R-:W5:Y:S01]  /*0db0*/  LDS R32, [R5+0x9c00] ;  /* 0x009c000005207984 */ /* 0x000f620000000800 */
[----:B------:R-:W-:Y:S01]  /*0dc0*/  FMUL.FTZ R14, R14, UR5 ;  /* 0x000000050e0e7c20 */ /* 0x000fe20008410000 */
[----:B------:R-:W-:Y:S02]  /*0dd0*/  F2FP.BF16.F32.PACK_AB R23, R26, R23 ;  /* 0x000000171a17723e */ /* 0x000fe400000010ff */
[----:B------:R-:W5:Y:S01]  /*0de0*/  LDS R31, [R5+0xa400] ;  /* 0x00a40000051f7984 */ /* 0x000f620000000800 */
[----:B------:R-:W-:Y:S01]  /*0df0*/  FMUL.FTZ R34, R18, UR5 ;  /* 0x0000000512227c20 */ /* 0x000fe20008410000 */
[----:B------:R-:W-:-:S02]  /*0e00*/  F2FP.BF16.F32.PACK_AB R14, R35, R14 ;  /* 0x0000000e230e723e */ /* 0x000fc400000010ff */
[----:B------:R-:W5:Y:S01]  /*0e10*/  LDS R30, [R5+0xac00] ;  /* 0x00ac0000051e7984 */ /* 0x000f620000000800 */
[----:B------:R-:W-:-:S03]  /*0e20*/  FMUL.FTZ R15, R15, UR5 ;  /* 0x000000050f0f7c20 */ /* 0x000fc60008410000 */
[----:B------:R-:W5:Y:S01]  /*0e30*/  LDS R17, [R5+0xb000] ;  /* 0x00b0000005117984 */ /* 0x000f620000000800 */
[----:B------:R-:W-:Y:S01]  /*0e40*/  FMUL.FTZ R51, R47, UR5 ;  /* 0x000000052f337c20 */ /* 0x000fe20008410000 */
[----:B------:R-:W-:Y:S02]  /*0e50*/  F2FP.BF16.F32.PACK_AB R15, R15, R34 ;  /* 0x000000220f0f723e */ /* 0x000fe400000010ff */
[----:B------:R-:W5:Y:S01]  /*0e60*/  LDS R25, [R5+0xd000] ;  /* 0x00d0000005197984 */ /* 0x000f620000000800 */
[----:B0-----:R-:W-:-:S03]  /*0e70*/  FMUL.FTZ R52, R48, UR5 ;  /* 0x0000000530347c20 */ /* 0x001fc60008410000 */
[----:B------:R-:W0:Y:S01]  /*0e80*/  LDS R41, [R5+0xd400] ;  /* 0x00d4000005297984 */ /* 0x000e220000000800 */
[----:B-1----:R-:W-:-:S03]  /*0e90*/  FMUL.FTZ R54, R50, UR5 ;  /* 0x0000000532367c20 */ /* 0x002fc60008410000 */
[----:B------:R-:W1:Y:S01]  /*0ea0*/  LDS R24, [R5+0xd800] ;  /* 0x00d8000005187984 */ /* 0x000e620000000800 */
[----:B--2---:R-:W-:Y:S01]  /*0eb0*/  FMUL.FTZ R53, R49, UR5 ;  /* 0x0000000531357c20 */ /* 0x004fe20008410000 */
[----:B------:R-:W-:Y:S02]  /*0ec0*/  F2FP.BF16.F32.PACK_AB R49, R52, R51 ;  /* 0x000000333431723e */ /* 0x000fe400000010ff */
[----:B------:R-:W-:Y:S01]  /*0ed0*/  LDS R40, [R5+0xdc00] ;  /* 0x00dc000005287984 */ /* 0x000fe20000000800 */
[----:B---3--:R-:W-:Y:S01]  /*0ee0*/  FMUL.FTZ R52, R33, UR5 ;  /* 0x0000000521347c20 */ /* 0x008fe20008410000 */
[----:B------:R-:W-:Y:S02]  /*0ef0*/  F2FP.BF16.F32.PACK_AB R51, R54, R53 ;  /* 0x000000353633723e */ /* 0x000fe400000010ff */
[----:B------:R-:W2:Y:S01]  /*0f00*/  LDS R19, [R5+0xc800] ;  /* 0x00c8000005137984 */ /* 0x000ea20000000800 */
[----:B----4-:R-:W-:-:S03]  /*0f10*/  FMUL.FTZ R29, R29, UR5 ;  /* 0x000000051d1d7c20 */ /* 0x010fc60008410000 */
[----:B------:R-:W3:Y:S01]  /*0f20*/  LDS R36, [R5+0xcc00] ;  /* 0x00cc000005247984 */ /* 0x000ee20000000800 */
[----:B-----5:R-:W-:-:S03]  /*0f30*/  FMUL.FTZ R28, R28, UR5 ;  /* 0x000000051c1c7c20 */ /* 0x020fc60008410000 */
[----:B------:R-:W4:Y:S01]  /*0f40*/  LDS R27, [R5+0xa000] ;  /* 0x00a00000051b7984 */ /* 0x000f220000000800 */
[----:B------:R-:W-:-:S03]  /*0f50*/  FMUL.FTZ R33, R32, UR5 ;  /* 0x0000000520217c20 */ /* 0x000fc60008410000 */
        /* <DEDUP_REMOVED lines=10> */
[----:B0-----:R-:W-:-:S03]  /*1000*/  FMUL.FTZ R28, R41, UR5 ;  /* 0x00000005291c7c20 */ /* 0x001fc60008410000 */
[----:B------:R-:W0:Y:S01]  /*1010*/  LDS R37, [R5+0xc400] ;  /* 0x00c4000005257984 */ /* 0x000e220000000800 */
[----:B-1----:R-:W-:Y:S01]  /*1020*/  FMUL.FTZ R24, R24, UR5 ;  /* 0x0000000518187c20 */ /* 0x002fe20008410000 */
[----:B------:R-:W-:Y:S02]  /*1030*/  F2FP.BF16.F32.PACK_AB R28, R28, R25 ;  /* 0x000000191c1c723e */ /* 0x000fe400000010ff */
[----:B------:R-:W1:Y:S04]  /*1040*/  LDS R44, [R5+0xe000] ;  /* 0x00e00000052c7984 */ /* 0x000e680000000800 */
        /* <DEDUP_REMOVED lines=15> */
[----:B------:R0:W5:Y:S01]  /*1140*/  LDS R50, [R5+0xfc00] ;  /* 0x00fc000005327984 */ /* 0x0001620000000800 */
[----:B------:R-:W-:Y:S01]  /*1150*/  FMUL.FTZ R38, R38, UR5 ;  /* 0x0000000526267c20 */ /* 0x000fe20008410000 */
[----:B------:R-:W-:-:S02]  /*1160*/  F2FP.BF16.F32.PACK_AB R27, R53, R30 ;  /* 0x0000001e351b723e */ /* 0x000fc400000010ff */
[----:B------:R-:W-:Y:S01]  /*1170*/  STS [R0+0x10000], R6 ;  /* 0x0100000600007388 */ /* 0x000fe20000000800 */
[----:B------:R-:W-:Y:S01]  /*1180*/  FMUL.FTZ R34, R34, UR5 ;  /* 0x0000000522227c20 */ /* 0x000fe20008410000 */
[----:B------:R-:W-:Y:S02]  /*1190*/  F2FP.BF16.F32.PACK_AB R35, R38, R35 ;  /* 0x000000232623723e */ /* 0x000fe400000010ff */
[----:B0-----:R-:W-:Y:S01]  /*11a0*/  F2FP.BF16.F32.PACK_AB R5, R52, R29 ;  /* 0x0000001d3405723e */ /* 0x001fe200000010ff */
[----:B------:R-:W-:Y:S01]  /*11b0*/  FMUL.FTZ R29, R40, UR5 ;  /* 0x00000005281d7c20 */ /* 0x000fe20008410000 */
[----:B------:R-:W-:Y:S01]  /*11c0*/  STS [R0+0x10100], R7 ;  /* 0x0101000700007388 */ /* 0x000fe20000000800 */
[----:B------:R-:W-:Y:S01]  /*11d0*/  FMUL.FTZ R37, R37, UR5 ;  /* 0x0000000525257c20 */ /* 0x000fe20008410000 */
[----:B-1----:R-:W-:Y:S02]  /*11e0*/  FMUL.FTZ R44, R44, UR5 ;  /* 0x000000052c2c7c20 */ /* 0x002fe40008410000 */
[----:B------:R-:W-:Y:S01]  /*11f0*/  F2FP.BF16.F32.PACK_AB R29, R29, R24 ;  /* 0x000000181d1d723e */ /* 0x000fe200000010ff */
[----:B------:R0:W-:Y:S01]  /*1200*/  STS [R0+0x14400], R5 ;  /* 0x0144000500007388 */ /* 0x0001e20000000800 */
[----:B------:R-:W1:Y:S01]  /*1210*/  LDC.64 R24, c[0x0][0x3c8] ;  /* 0x0000f200ff187b82 */ /* 0x000e620000000a00 */
[----:B------:R-:W-:Y:S01]  /*1220*/  FMUL.FTZ R19, R46, UR5 ;  /* 0x000000052e137c20 */ /* 0x000fe20008410000 */
[----:B------:R-:W-:Y:S01]  /*1230*/  F2FP.BF16.F32.PACK_AB R34, R37, R34 ;  /* 0x000000222522723e */ /* 0x000fe200000010ff */
[----:B------:R1:W-:Y:S01]  /*1240*/  STS [R0+0x10400], R8 ;  /* 0x0104000800007388 */ /* 0x0003e20000000800 */
[----:B--2---:R-:W-:-:S02]  /*1250*/  FMUL.FTZ R42, R42, UR5 ;  /* 0x000000052a2a7c20 */ /* 0x004fc40008410000 */
[----:B------:R-:W-:Y:S01]  /*1260*/  F2FP.BF16.F32.PACK_AB R19, R19, R44 ;  /* 0x0000002c1313723e */ /* 0x000fe200000010ff */
[----:B------:R-:W-:Y:S01]  /*1270*/  STS [R0+0x11000], R10 ;  /* 0x0110000a00007388 */ /* 0x000fe20000000800 */
[----:B---3--:R-:W-:Y:S01]  /*1280*/  FMUL.FTZ R45, R45, UR5 ;  /* 0x000000052d2d7c20 */ /* 0x008fe20008410000 */
[----:B0-----:R-:W-:Y:S02]  /*1290*/  HFMA2 R5, -RZ, RZ, 0, 0 ;  /* 0x00000000ff057431 */ /* 0x001fe400000001ff */
[----:B------:R-:W-:Y:S01]  /*12a0*/  STS [R0+0x11100], R11 ;  /* 0x0111000b00007388 */ /* 0x000fe20000000800 */
[----:B----4-:R-:W-:Y:S01]  /*12b0*/  FMUL.FTZ R43, R43, UR5 ;  /* 0x000000052b2b7c20 */ /* 0x010fe20008410000 */
[----:B------:R-:W-:Y:S02]  /*12c0*/  F2FP.BF16.F32.PACK_AB R42, R45, R42 ;  /* 0x0000002a2d2a723e */ /* 0x000fe400000010ff */
[----:B------:R-:W-:Y:S01]  /*12d0*/  STS [R0+0x10500], R9 ;  /* 0x0105000900007388 */ /* 0x000fe20000000800 */
[----:B-----5:R-:W-:-:S03]  /*12e0*/  FMUL.FTZ R48, R48, UR5 ;  /* 0x0000000530307c20 */ /* 0x020fc60008410000 */
[----:B------:R-:W-:Y:S01]  /*12f0*/  STS [R0+0x11400], R12 ;  /* 0x0114000c00007388 */ /* 0x000fe20000000800 */
[----:B------:R-:W-:Y:S01]  /*1300*/  FMUL.FTZ R47, R47, UR5 ;  /* 0x000000052f2f7c20 */ /* 0x000fe20008410000 */
[----:B------:R-:W-:Y:S02]  /*1310*/  F2FP.BF16.F32.PACK_AB R43, R48, R43 ;  /* 0x0000002b302b723e */ /* 0x000fe400000010ff */
[----:B------:R-:W-:Y:S01]  /*1320*/  STS [R0+0x11500], R13 ;  /* 0x0115000d00007388 */ /* 0x000fe20000000800 */
[----:B-1----:R-:W-:-:S04]  /*1330*/  IMAD.WIDE.U32 R6, R24, UR8, R4 ;  /* 0x0000000818067c25 */ /* 0x002fc8000f8e0004 */
[----:B------:R-:W-:Y:S01]  /*1340*/  FMUL.FTZ R50, R50, UR5 ;  /* 0x0000000532327c20 */ /* 0x000fe20008410000 */
[----:B------:R-:W-:Y:S01]  /*1350*/  UIADD3 UR5, UPT, UPT, UR4, 0x10000, URZ ;  /* 0x0001000004057890 */ /* 0x000fe2000fffe0ff */
[----:B------:R-:W-:Y:S01]  /*1360*/  STS [R0+0x12000], R20 ;  /* 0x0120001400007388 */ /* 0x000fe20000000800 */
[----:B------:R-:W-:Y:S02]  /*1370*/  IMAD R7, R25, UR8, R7 ;  /* 0x0000000819077c24 */ /* 0x000fe4000f8e0207 */
[----:B------:R-:W-:Y:S01]  /*1380*/  F2FP.BF16.F32.PACK_AB R47, R50, R47 ;  /* 0x0000002f322f723e */ /* 0x000fe200000010ff */
[----:B------:R-:W-:Y:S01]  /*1390*/  STS [R0+0x12100], R21 ;  /* 0x0121001500007388 */ /* 0x000fe20000000800 */
[C---:B------:R-:W-:Y:S01]  /*13a0*/  IMAD.WIDE.U32 R4, R72.reuse, UR10, R6 ;  /* 0x0000000a48047c25 */ /* 0x040fe2000f8e0006 */
[C---:B------:R-:W-:Y:S02]  /*13b0*/  LEA R8, R3.reuse, UR5, 0x1 ;  /* 0x0000000503087c11 */ /* 0x040fe4000f8e08ff */
[----:B------:R-:W-:Y:S01]  /*13c0*/  STS [R0+0x13000], R14 ;  /* 0x0130000e00007388 */ /* 0x000fe20000000800 */
[----:B------:R-:W-:Y:S01]  /*13d0*/  IMAD R7, R72, UR11, R5 ;  /* 0x0000000b48077c24 */ /* 0x000fe2000f8e0205 */
[----:B------:R-:W-:-:S02]  /*13e0*/  LEA R3, R3, UR4, 0x1 ;  /* 0x0000000403037c11 */ /* 0x000fc4000f8e08ff */
[----:B------:R-:W-:Y:S04]  /*13f0*/  STS [R0+0x13100], R15 ;  /* 0x0131000f00007388 */ /* 0x000fe80000000800 */
        /* <DEDUP_REMOVED lines=8> */
[----:B------:R0:W-:Y:S04]  /*1480*/  STS [R0+0x14500], R17 ;  /* 0x0145001100007388 */ /* 0x0001e80000000800 */
[----:B------:R1:W-:Y:S04]  /*1490*/  STS [R0+0x15400], R27 ;  /* 0x0154001b00007388 */ /* 0x0003e80000000800 */
[----:B------:R1:W-:Y:S01]  /*14a0*/  STS [R0+0x15500], R35 ;  /* 0x0155002300007388 */ /* 0x0003e20000000800 */
[C---:B0-----:R-:W-:Y:S01]  /*14b0*/  VIADD R17, R73.reuse, 0x30 ;  /* 0x0000003049117836 */ /* 0x041fe20000000000 */
[----:B------:R-:W-:-:S02]  /*14c0*/  IADD3 R73, PT, PT, R73, 0x38, RZ ;  /* 0x0000003849497810 */ /* 0x000fc40007ffe0ff */
[----:B------:R1:W-:Y:S04]  /*14d0*/  STS [R0+0x16000], R34 ;  /* 0x0160002200007388 */ /* 0x0003e80000000800 */
[----:B------:R1:W-:Y:S04]  /*14e0*/  STS [R0+0x16100], R36 ;  /* 0x0161002400007388 */ /* 0x0003e80000000800 */
[----:B------:R1:W-:Y:S04]  /*14f0*/  STS [R0+0x17000], R19 ;  /* 0x0170001300007388 */ /* 0x0003e80000000800 */
[----:B------:R1:W-:Y:S04]  /*1500*/  STS [R0+0x17100], R42 ;  /* 0x0171002a00007388 */ /* 0x0003e80000000800 */
[----:B------:R1:W-:Y:S04]  /*1510*/  STS [R0+0x16400], R28 ;  /* 0x0164001c00007388 */ /* 0x0003e80000000800 */
[----:B------:R1:W-:Y:S04]  /*1520*/  STS [R0+0x16500], R29 ;  /* 0x0165001d00007388 */ /* 0x0003e80000000800 */
[----:B------:R1:W-:Y:S04]  /*1530*/  STS [R0+0x17400], R43 ;  /* 0x0174002b00007388 */ /* 0x0003e80000000800 */
[----:B------:R1:W-:Y:S01]  /*1540*/  STS [R0+0x17500], R47 ;  /* 0x0175002f00007388 */ /* 0x0003e20000000800 */
[----:B------:R-:W-:Y:S06]  /*1550*/  BAR.SYNC.DEFER_BLOCKING 0x0 ;  /* 0x0000000000007b1d */ /* 0x000fec0000010000 */
[----:B------:R-:W-:Y:S05]  /*1560*/  @P1 BRA `(.L_x_90) ;  /* 0x00000000002c1947 */ /* 0x000fea0003800000 */
[----:B------:R-:W0:Y:S01]  /*1570*/  LDS.128 R8, [R8] ;  /* 0x0000000008087984 */ /* 0x000e220000000c00 */
[----:B------:R-:W2:Y:S01]  /*1580*/  LDCU.64 UR4, c[0x0][0x3c0] ;  /* 0x00007800ff0477ac */ /* 0x000ea20008000a00 */
[----:B------:R-:W-:Y:S01]  /*1590*/  IMAD.MOV.U32 R6, RZ, RZ, R4 ;  /* 0x000000ffff067224 */ /* 0x000fe200078e0004 */
[----:B------:R-:W3:Y:S01]  /*15a0*/  LDCU.64 UR8, c[0x0][0x3a8] ;  /* 0x00007500ff0877ac */ /* 0x000ee20008000a00 */
[----:B--2---:R-:W-:Y:S02]  /*15b0*/  IMAD R15, R71, UR4, RZ ;  /* 0x00000004470f7c24 */ /* 0x004fe4000f8e02ff */
[----:B------:R-:W-:-:S04]  /*15c0*/  IMAD.WIDE.U32 R12, R70, UR4, R6 ;  /* 0x00000004460c7c25 */ /* 0x000fc8000f8e0006 */
[----:B------:R-:W-:Y:S01]  /*15d0*/  IMAD R15, R70, UR5, R15 ;  /* 0x00000005460f7c24 */ /* 0x000fe2000f8e020f */
[----:B---3--:R-:W-:-:S04]  /*15e0*/  LEA R14, P1, R12, UR8, 0x1 ;  /* 0x000000080c0e7c11 */ /* 0x008fc8000f8208ff */
[----:B------:R-:W-:-:S04]  /*15f0*/  IADD3 R13, PT, PT, R13, R15, RZ ;  /* 0x0000000f0d0d7210 */ /* 0x000fc80007ffe0ff */
[----:B------:R-:W-:-:S05]  /*1600*/  LEA.HI.X R15, R12, UR9, R13, 0x1, P1 ;  /* 0x000000090c0f7c11 */ /* 0x000fca00088f0c0d */
[----:B0-----:R0:W-:Y:S02]  /*1610*/  STG.E.128 desc[UR6][R14.64], R8 ;  /* 0x000000080e007986 */ /* 0x0011e4000c101d06 */
.L_x_90:
[----:B------:R-:W-:Y:S05]  /*1620*/  BSYNC.RECONVERGENT B0 ;  /* 0x0000000000007941 */ /* 0x000fea0003800200 */
.L_x_89:
[----:B0-----:R0:W2:Y:S01]  /*1630*/  LDS.128 R8, [R3+0x10100] ;  /* 0x0101000003087984 */ /* 0x0010a20000000c00 */
[----:B------:R-:W-:Y:S01]  /*1640*/  BSSY.RECONVERGENT B0, `(.L_x_91) ;  /* 0x0000011000007945 */ /* 0x000fe20003800200 */
[-C--:B------:R-:W-:Y:S02]  /*1650*/  ISETP.GE.OR P1, PT, R17, R2.reuse, P0 ;  /* 0x000000021100720c */ /* 0x080fe40000726670 */
[----:B------:R-:W-:Y:S01]  /*1660*/  ISETP.GE.OR P0, PT, R73, R2, P0 ;  /* 0x000000024900720c */ /* 0x000fe20000706670 */
[----:B------:R-:W-:-:S12]  /*1670*/  @P6 BRA `(.L_x_92) ;  /* 0x0000000000346947 */ /* 0x000fd80003800000 */
[----:B------:R-:W3:Y:S01]  /*1680*/  LDCU.64 UR4, c[0x0][0x3c0] ;  /* 0x00007800ff0477ac */ /* 0x000ee20008000a00 */
[----:B------:R-:W-:Y:S01]  /*1690*/  IADD3 R15, P6, PT, R70, 0x8, RZ ;  /* 0x00000008460f7810 */ /* 0x000fe20007fde0ff */
[----:B------:R-:W-:Y:S01]  /*16a0*/  IMAD.MOV.U32 R13, RZ, RZ, R7 ;  /* 0x000000ffff0d7224 */ /* 0x000fe200078e0007 */
[----:B------:R-:W-:Y:S01]  /*16b0*/  MOV R12, R4 ;  /* 0x00000004000c7202 */ /* 0x000fe20000000f00 */
[----:B------:R-:W4:Y:S02]  /*16c0*/  LDCU.64 UR8, c[0x0][0x3a8] ;  /* 0x00007500ff0877ac */ /* 0x000f240008000a00 */
[----:B-1----:R-:W-:-:S04]  /*16d0*/  IMAD.X R0, RZ, RZ, R71, P6 ;  /* 0x000000ffff007224 */ /* 0x002fc800030e0647 */
[----:B---3--:R-:W-:Y:S02]  /*16e0*/  IMAD R0, R0, UR4, RZ ;  /* 0x0000000400007c24 */ /* 0x008fe4000f8e02ff */
[----:B------:R-:W-:-:S04]  /*16f0*/  IMAD.WIDE.U32 R12, R15, UR4, R12 ;  /* 0x000000040f0c7c25 */ /* 0x000fc8000f8e000c */
[----:B------:R-:W-:Y:S01]  /*1700*/  IMAD R15, R15, UR5, R0 ;  /* 0x000000050f0f7c24 */ /* 0x000fe2000f8e0200 */
[----:B----4-:R-:W-:-:S04]  /*1710*/  LEA R14, P6, R12, UR8, 0x1 ;  /* 0x000000080c0e7c11 */ /* 0x010fc8000f8c08ff */
[----:B------:R-:W-:-:S04]  /*1720*/  IADD3 R13, PT, PT, R13, R15, RZ ;  /* 0x0000000f0d0d7210 */ /* 0x000fc80007ffe0ff */
[----:B------:R-:W-:-:S05]  /*1730*/  LEA.HI.X R15, R12, UR9, R13, 0x1, P6 ;  /* 0x000000090c0f7c11 */ /* 0x000fca000b0f0c0d */
[----:B--2---:R3:W-:Y:S02]  /*1740*/  STG.E.128 desc[UR6][R14.64], R8 ;  /* 0x000000080e007986 */ /* 0x0047e4000c101d06 */
.L_x_92:
[----:B------:R-:W-:Y:S05]  /*1750*/  BSYNC.RECONVERGENT B0 ;  /* 0x0000000000007941 */ /* 0x000fea0003800200 */
.L_x_91:
[----:B--23--:R2:W3:Y:S01]  /*1760*/  LDS.128 R8, [R3+0x10200] ;  /* 0x0102000003087984 */ /* 0x00c4e20000000c00 */
[----:B------:R-:W-:Y:S04]  /*1770*/  BSSY.RECONVERGENT B0, `(.L_x_93) ;  /* 0x000000f000007945 */ /* 0x000fe80003800200 */
[----:B------:R-:W-:Y:S05]  /*1780*/  @P5 BRA `(.L_x_94) ;  /* 0x0000000000345947 */ /* 0x000fea0003800000 */
[----:B------:R-:W4:Y:S01]  /*1790*/  LDCU.64 UR4, c[0x0][0x3c0] ;  /* 0x00007800ff0477ac */ /* 0x000f220008000a00 */
[----:B------:R-:W-:Y:S01]  /*17a0*/  IADD3 R15, P5, PT, R70, 0x10, RZ ;  /* 0x00000010460f7810 */ /* 0x000fe20007fbe0ff */
[----:B------:R-:W-:Y:S01]  /*17b0*/  IMAD.MOV.U32 R13, RZ, RZ, R7 ;  /* 0x000000ffff0d7224 */ /* 0x000fe200078e0007 */
[----:B------:R-:W-:Y:S01]  /*17c0*/  MOV R12, R4 ;  /* 0x00000004000c7202 */ /* 0x000fe20000000f00 */
[----:B------:R-:W5:Y:S02]  /*17d0*/  LDCU.64 UR8, c[0x0][0x3a8] ;  /* 0x00007500ff0877ac */ /* 0x000f640008000a00 */
[----:B-1----:R-:W-:-:S04]  /*17e0*/  IMAD.X R0, RZ, RZ, R71, P5 ;  /* 0x000000ffff007224 */ /* 0x002fc800028e0647 */
[----:B----4-:R-:W-:Y:S02]  /*17f0*/  IMAD R0, R0, UR4, RZ ;  /* 0x0000000400007c24 */ /* 0x010fe4000f8e02ff */
[----:B------:R-:W-:-:S04]  /*1800*/  IMAD.WIDE.U32 R12, R15, UR4, R12 ;  /* 0x000000040f0c7c25 */ /* 0x000fc8000f8e000c */
[----:B------:R-:W-:Y:S01]  /*1810*/  IMAD R15, R15, UR5, R0 ;  /* 0x000000050f0f7c24 */ /* 0x000fe2000f8e0200 */
[----:B-----5:R-:W-:-:S04]  /*1820*/  LEA R14, P5, R12, UR8, 0x1 ;  /* 0x000000080c0e7c11 */ /* 0x020fc8000f8a08ff */
[----:B------:R-:W-:-:S04]  /*1830*/  IADD3 R13, PT, PT, R13, R15, RZ ;  /* 0x0000000f0d0d7210 */ /* 0x000fc80007ffe0ff */
[----:B------:R-:W-:-:S05]  /*1840*/  LEA.HI.X R15, R12, UR9, R13, 0x1, P5 ;  /* 0x000000090c0f7c11 */ /* 0x000fca000a8f0c0d */
[----:B---3--:R4:W-:Y:S02]  /*1850*/  STG.E.128 desc[UR6][R14.64], R8 ;  /* 0x000000080e007986 */ /* 0x0089e4000c101d06 */
.L_x_94:
[----:B------:R-:W-:Y:S05]  /*1860*/  BSYNC.RECONVERGENT B0 ;  /* 0x0000000000007941 */ /* 0x000fea0003800200 */
.L_x_93:
[----:B---34-:R3:W4:Y:S01]  /*1870*/  LDS.128 R8, [R3+0x10300] ;  /* 0x0103000003087984 */ /* 0x0187220000000c00 */
[----:B------:R-:W-:Y:S04]  /*1880*/  BSSY.RECONVERGENT B0, `(.L_x_95) ;  /* 0x000000f000007945 */ /* 0x000fe80003800200 */
[----:B------:R-:W-:Y:S05]  /*1890*/  @P4 BRA `(.L_x_96) ;  /* 0x0000000000344947 */ /* 0x000fea0003800000 */
[----:B------:R-:W5:Y:S01]  /*18a0*/  LDCU.64 UR4, c[0x0][0x3c0] ;  /* 0x00007800ff0477ac */ /* 0x000f620008000a00 */
[----:B------:R-:W-:Y:S01]  /*18b0*/  IADD3 R15, P4, PT, R70, 0x18, RZ ;  /* 0x00000018460f7810 */ /* 0x000fe20007f9e0ff */
[----:B------:R-:W-:Y:S01]  /*18c0*/  IMAD.MOV.U32 R13, RZ, RZ, R7 ;  /* 0x000000ffff0d7224 */ /* 0x000fe200078e0007 */
[----:B------:R-:W-:Y:S01]  /*18d0*/  MOV R12, R4 ;  /* 0x00000004000c7202 */ /* 0x000fe20000000f00 */
[----:B------:R-:W0:Y:S02]  /*18e0*/  LDCU.64 UR8, c[0x0][0x3a8] ;  /* 0x00007500ff0877ac */ /* 0x000e240008000a00 */
[----:B-1----:R-:W-:-:S04]  /*18f0*/  IMAD.X R0, RZ, RZ, R71, P4 ;  /* 0x000000ffff007224 */ /* 0x002fc800020e0647 */
[----:B-----5:R-:W-:Y:S02]  /*1900*/  IMAD R0, R0, UR4, RZ ;  /* 0x0000000400007c24 */ /* 0x020fe4000f8e02ff */
[----:B------:R-:W-:-:S04]  /*1910*/  IMAD.WIDE.U32 R12, R15, UR4, R12 ;  /* 0x000000040f0c7c25 */ /* 0x000fc8000f8e000c */
[----:B------:R-:W-:Y:S01]  /*1920*/  IMAD R15, R15, UR5, R0 ;  /* 0x000000050f0f7c24 */ /* 0x000fe2000f8e0200 */
[----:B0-----:R-:W-:-:S04]  /*1930*/  LEA R14, P4, R12, UR8, 0x1 ;  /* 0x000000080c0e7c11 */ /* 0x001fc8000f8808ff */
[----:B------:R-:W-:-:S04]  /*1940*/  IADD3 R13, PT, PT, R13, R15, RZ ;  /* 0x0000000f0d0d7210 */ /* 0x000fc80007ffe0ff */
[----:B------:R-:W-:-:S05]  /*1950*/  LEA.HI.X R15, R12, UR9, R13, 0x1, P4 ;  /* 0x000000090c0f7c11 */ /* 0x000fca000a0f0c0d */
[----:B----4-:R0:W-:Y:S02]  /*1960*/  STG.E.128 desc[UR6][R14.64], R8 ;  /* 0x000000080e007986 */ /* 0x0101e4000c101d06 */
.L_x_96:
[----:B------:R-:W-:Y:S05]  /*1970*/  BSYNC.RECONVERGENT B0 ;  /* 0x0000000000007941 */ /* 0x000fea0003800200 */
.L_x_95:
[----:B0---4-:R0:W4:Y:S01]  /*1980*/  LDS.128 R8, [R3+0x10400] ;  /* 0x0104000003087984 */ /* 0x0111220000000c00 */
[----:B------:R-:W-:Y:S04]  /*1990*/  BSSY.RECONVERGENT B0, `(.L_x_97) ;  /* 0x000000f000007945 */ /* 0x000fe80003800200 */
[----:B------:R-:W-:Y:S05]  /*19a0*/  @P3 BRA `(.L_x_98) ;  /* 0x0000000000343947 */ /* 0x000fea0003800000 */
[----:B------:R-:W5:Y:S01]  /*19b0*/  LDCU.64 UR4, c[0x0][0x3c0] ;  /* 0x00007800ff0477ac */ /* 0x000f620008000a00 */
[----:B------:R-:W-:Y:S01]  /*19c0*/  IADD3 R15, P3, PT, R70, 0x20, RZ ;  /* 0x00000020460f7810 */ /* 0x000fe20007f7e0ff */
[----:B------:R-:W-:Y:S01]  /*19d0*/  IMAD.MOV.U32 R13, RZ, RZ, R7 ;  /* 0x000000ffff0d7224 */ /* 0x000fe200078e0007 */
[----:B------:R-:W-:Y:S01]  /*19e0*/  MOV R12, R4 ;  /* 0x00000004000c7202 */ /* 0x000fe20000000f00 */
[----:B------:R-:W2:Y:S02]  /*19f0*/  LDCU.64 UR8, c[0x0][0x3a8] ;  /* 0x00007500ff0877ac */ /* 0x000ea40008000a00 */
[----:B-1----:R-:W-:-:S04]  /*1a00*/  IMAD.X R0, RZ, RZ, R71, P3 ;  /* 0x000000ffff007224 */ /* 0x002fc800018e0647 */
[----:B-----5:R-:W-:Y:S02]  /*1a10*/  IMAD R0, R0, UR4, RZ ;  /* 0x0000000400007c24 */ /* 0x020fe4000f8e02ff */
[----:B------:R-:W-:-:S04]  /*1a20*/  IMAD.WIDE.U32 R12, R15, UR4, R12 ;  /* 0x000000040f0c7c25 */ /* 0x000fc8000f8e000c */
[----:B------:R-:W-:Y:S01]  /*1a30*/  IMAD R15, R15, UR5, R0 ;  /* 0x000000050f0f7c24 */ /* 0x000fe2000f8e0200 */
[----:B--2---:R-:W-:-:S04]  /*1a40*/  LEA R14, P3, R12, UR8, 0x1 ;  /* 0x000000080c0e7c11 */ /* 0x004fc8000f8608ff */
[----:B------:R-:W-:-:S04]  /*1a50*/  IADD3 R13, PT, PT, R13, R15, RZ ;  /* 0x0000000f0d0d7210 */ /* 0x000fc80007ffe0ff */
[----:B------:R-:W-:-:S05]  /*1a60*/  LEA.HI.X R15, R12, UR9, R13, 0x1, P3 ;  /* 0x000000090c0f7c11 */ /* 0x000fca00098f0c0d */
[----:B----4-:R1:W-:Y:S02]  /*1a70*/  STG.E.128 desc[UR6][R14.64], R8 ;  /* 0x000000080e007986 */ /* 0x0103e4000c101d06 */
.L_x_98:
[----:B------:R-:W-:Y:S05]  /*1a80*/  BSYNC.RECONVERGENT B0 ;  /* 0x0000000000007941 */ /* 0x000fea0003800200 */
.L_x_97:
[----:B-1--4-:R1:W4:Y:S01]  /*1a90*/  LDS.128 R8, [R3+0x10500] ;  /* 0x0105000003087984 */ /* 0x0123220000000c00 */
[----:B------:R-:W-:Y:S04]  /*1aa0*/  BSSY.RECONVERGENT B0, `(.L_x_99) ;  /* 0x000000f000007945 */ /* 0x000fe80003800200 */
[----:B------:R-:W-:Y:S05]  /*1ab0*/  @P2 BRA `(.L_x_100) ;  /* 0x0000000000342947 */ /* 0x000fea0003800000 */
[----:B------:R-:W5:Y:S01]  /*1ac0*/  LDCU.64 UR4, c[0x0][0x3c0] ;  /* 0x00007800ff0477ac */ /* 0x000f620008000a00 */
[----:B------:R-:W-:Y:S01]  /*1ad0*/  IADD3 R15, P2, PT, R70, 0x28, RZ ;  /* 0x00000028460f7810 */ /* 0x000fe20007f5e0ff */
[----:B------:R-:W-:Y:S01]  /*1ae0*/  IMAD.MOV.U32 R13, RZ, RZ, R7 ;  /* 0x000000ffff0d7224 */ /* 0x000fe200078e0007 */
[----:B------:R-:W-:Y:S01]  /*1af0*/  MOV R12, R4 ;  /* 0x00000004000c7202 */ /* 0x000fe20000000f00 */
[----:B------:R-:W0:Y:S02]  /*1b00*/  LDCU.64 UR8, c[0x0][0x3a8] ;  /* 0x00007500ff0877ac */ /* 0x000e240008000a00 */
[----:B------:R-:W-:-:S04]  /*1b10*/  IMAD.X R0, RZ, RZ, R71, P2 ;  /* 0x000000ffff007224 */ /* 0x000fc800010e0647 */
[----:B-----5:R-:W-:Y:S02]  /*1b20*/  IMAD R0, R0, UR4, RZ ;  /* 0x0000000400007c24 */ /* 0x020fe4000f8e02ff */
[----:B------:R-:W-:-:S04]  /*1b30*/  IMAD.WIDE.U32 R12, R15, UR4, R12 ;  /* 0x000000040f0c7c25 */ /* 0x000fc8000f8e000c */
[----:B------:R-:W-:Y:S01]  /*1b40*/  IMAD R15, R15, UR5, R0 ;  /* 0x000000050f0f7c24 */ /* 0x000fe2000f8e0200 */
[----:B0-----:R-:W-:-:S04]  /*1b50*/  LEA R14, P2, R12, UR8, 0x1 ;  /* 0x000000080c0e7c11 */ /* 0x001fc8000f8408ff */
[----:B------:R-:W-:-:S04]  /*1b60*/  IADD3 R13, PT, PT, R13, R15, RZ ;  /* 0x0000000f0d0d7210 */ /* 0x000fc80007ffe0ff */
[----:B------:R-:W-:-:S05]  /*1b70*/  LEA.HI.X R15, R12, UR9, R13, 0x1, P2 ;  /* 0x000000090c0f7c11 */ /* 0x000fca00090f0c0d */
[----:B----4-:R0:W-:Y:S02]  /*1b80*/  STG.E.128 desc[UR6][R14.64], R8 ;  /* 0x000000080e007986 */ /* 0x0101e4000c101d06 */
.L_x_100:
[----:B------:R-:W-:Y:S05]  /*1b90*/  BSYNC.RECONVERGENT B0 ;  /* 0x0000000000007941 */ /* 0x000fea0003800200 */
.L_x_99:
[----:B0---4-:R0:W4:Y:S01]  /*1ba0*/  LDS.128 R8, [R3+0x10600] ;  /* 0x0106000003087984 */ /* 0x0111220000000c00 */
[----:B------:R-:W-:Y:S04]  /*1bb0*/  BSSY.RECONVERGENT B0, `(.L_x_101) ;  /* 0x000000f000007945 */ /* 0x000fe80003800200 */
[----:B------:R-:W-:Y:S05]  /*1bc0*/  @P1 BRA `(.L_x_102) ;  /* 0x0000000000341947 */ /* 0x000fea0003800000 */
[----:B------:R-:W5:Y:S01]  /*1bd0*/  LDCU.64 UR4, c[0x0][0x3c0] ;  /* 0x00007800ff0477ac */ /* 0x000f620008000a00 */
[----:B------:R-:W-:Y:S01]  /*1be0*/  IADD3 R15, P1, PT, R70, 0x30, RZ ;  /* 0x00000030460f7810 */ /* 0x000fe20007f3e0ff */
[----:B------:R-:W-:Y:S01]  /*1bf0*/  IMAD.MOV.U32 R13, RZ, RZ, R7 ;  /* 0x000000ffff0d7224 */ /* 0x000fe200078e0007 */
[----:B------:R-:W-:Y:S01]  /*1c00*/  MOV R12, R4 ;  /* 0x00000004000c7202 */ /* 0x000fe20000000f00 */
[----:B------:R-:W1:Y:S02]  /*1c10*/  LDCU.64 UR8, c[0x0][0x3a8] ;  /* 0x00007500ff0877ac */ /* 0x000e640008000a00 */
[----:B------:R-:W-:-:S04]  /*1c20*/  IMAD.X R0, RZ, RZ, R71, P1 ;  /* 0x000000ffff007224 */ /* 0x000fc800008e0647 */
[----:B-----5:R-:W-:Y:S02]  /*1c30*/  IMAD R0, R0, UR4, RZ ;  /* 0x0000000400007c24 */ /* 0x020fe4000f8e02ff */
[----:B------:R-:W-:-:S04]  /*1c40*/  IMAD.WIDE.U32 R12, R15, UR4, R12 ;  /* 0x000000040f0c7c25 */ /* 0x000fc8000f8e000c */
[----:B------:R-:W-:Y:S01]  /*1c50*/  IMAD R15, R15, UR5, R0 ;  /* 0x000000050f0f7c24 */ /* 0x000fe2000f8e0200 */
[----:B-1----:R-:W-:-:S04]  /*1c60*/  LEA R14, P1, R12, UR8, 0x1 ;  /* 0x000000080c0e7c11 */ /* 0x002fc8000f8208ff */
[----:B------:R-:W-:-:S04]  /*1c70*/  IADD3 R13, PT, PT, R13, R15, RZ ;  /* 0x0000000f0d0d7210 */ /* 0x000fc80007ffe0ff */
[----:B------:R-:W-:-:S05]  /*1c80*/  LEA.HI.X R15, R12, UR9, R13, 0x1, P1 ;  /* 0x000000090c0f7c11 */ /* 0x000fca00088f0c0d */
[----:B----4-:R1:W-:Y:S02]  /*1c90*/  STG.E.128 desc[UR6][R14.64], R8 ;  /* 0x000000080e007986 */ /* 0x0103e4000c101d06 */
.L_x_102:
[----:B------:R-:W-:Y:S05]  /*1ca0*/  BSYNC.RECONVERGENT B0 ;  /* 0x0000000000007941 */ /* 0x000fea0003800200 */
.L_x_101:
[----:B-1--4-:R1:W4:Y:S01]  /*1cb0*/  LDS.128 R8, [R3+0x10700] ;  /* 0x0107000003087984 */ /* 0x0123220000000c00 */
[----:B------:R-:W-:Y:S05]  /*1cc0*/  @P0 EXIT ;  /* 0x000000000000094d */ /* 0x000fea0003800000 */
[----:B------:R-:W5:Y:S01]  /*1cd0*/  LDCU.64 UR4, c[0x0][0x3c0] ;  /* 0x00007800ff0477ac */ /* 0x000f620008000a00 */
[----:B------:R-:W-:Y:S01]  /*1ce0*/  IADD3 R5, P0, PT, R70, 0x38, RZ ;  /* 0x0000003846057810 */ /* 0x000fe20007f1e0ff */
[----:B0123--:R-:W-:Y:S01]  /*1cf0*/  IMAD.MOV.U32 R3, RZ, RZ, R7 ;  /* 0x000000ffff037224 */ /* 0x00ffe200078e0007 */
        /* <DEDUP_REMOVED lines=9> */
[----:B----4-:R-:W-:Y:S01]  /*1d90*/  STG.E.128 desc[UR6][R4.64], R8 ;  /* 0x0000000804007986 */ /* 0x010fe2000c101d06 */
[----:B------:R-:W-:Y:S05]  /*1da0*/  EXIT ;  /* 0x000000000000794d */ /* 0x000fea0003800000 */
.L_x_103:
        /* <DEDUP_REMOVED lines=13> */
.L_x_157:


//--------------------- .text._ZN7cutlass13device_kernelIN5flash19enable_sm80_to_sm89INS1_16FlashAttnBwdSm80INS1_25CollectiveMainloopBwdSm80ILi1ELi1EN4cute5tupleIJNS5_1CILi64EEES8_NS7_ILi256EEEEEENS_10bfloat16_tEfNS_4arch4Sm80ELb1ELb0ELb1ELb1ELb0ELb0ELb0ELb0ELi2ELi4ELi2ELi2ELb0EEENS1_24CollectiveEpilogueBwdGQAISA_fSD_Li256ELb1ELb0EEENS1_25SingleTileBwdLPTSchedulerILb1ELi64ELb0EEEEEEEEEvNT_6ParamsE --------------------------
	.section	.text._ZN7cutlass13device_kernelIN5flash19enable_sm80_to_sm89INS1_16FlashAttnBwdSm80INS1_25CollectiveMainloopBwdSm80ILi1ELi1EN4cute5tupleIJNS5_1CILi64EEES8_NS7_ILi256EEEEEENS_10bfloat16_tEfNS_4arch4Sm80ELb1ELb0ELb1ELb1ELb0ELb0ELb0ELb0ELi2ELi4ELi2ELi2ELb0EEENS1_24CollectiveEpilogueBwdGQAISA_fSD_Li256ELb1ELb0EEENS1_25SingleTileBwdLPTSchedulerILb1ELi64ELb0EEEEEEEEEvNT_6ParamsE,"ax",@progbits
	.align	128
.text._ZN7cutlass13device_kernelIN5flash19enable_sm80_to_sm89INS1_16FlashAttnBwdSm80INS1_25CollectiveMainloopBwdSm80ILi1ELi1EN4cute5tupleIJNS5_1CILi64EEES8_NS7_ILi256EEEEEENS_10bfloat16_tEfNS_4arch4Sm80ELb1ELb0ELb1ELb1ELb0ELb0ELb0ELb0ELi2ELi4ELi2ELi2ELb0EEENS1_24CollectiveEpilogueBwdGQAISA_fSD_Li256ELb1ELb0EEENS1_25SingleTileBwdLPTSchedulerILb1ELi64ELb0EEEEEEEEEvNT_6ParamsE:
        .type           _ZN7cutlass13device_kernelIN5flash19enable_sm80_to_sm89INS1_16FlashAttnBwdSm80INS1_25CollectiveMainloopBwdSm80ILi1ELi1EN4cute5tupleIJNS5_1CILi64EEES8_NS7_ILi256EEEEEENS_10bfloat16_tEfNS_4arch4Sm80ELb1ELb0ELb1ELb1ELb0ELb0ELb0ELb0ELi2ELi4ELi2ELi2ELb0EEENS1_24CollectiveEpilogueBwdGQAISA_fSD_Li256ELb1ELb0EEENS1_25SingleTileBwdLPTSchedulerILb1ELi64ELb0EEEEEEEEEvNT_6ParamsE,@function
        .size           _ZN7cutlass13device_kernelIN5flash19enable_sm80_to_sm89INS1_16FlashAttnBwdSm80INS1_25CollectiveMainloopBwdSm80ILi1ELi1EN4cute5tupleIJNS5_1CILi64EEES8_NS7_ILi256EEEEEENS_10bfloat16_tEfNS_4arch4Sm80ELb1ELb0ELb1ELb1ELb0ELb0ELb0ELb0ELi2ELi4ELi2ELi2ELb0EEENS1_24CollectiveEpilogueBwdGQAISA_fSD_Li256ELb1ELb0EEENS1_25SingleTileBwdLPTSchedulerILb1ELi64ELb0EEEEEEEEEvNT_6ParamsE,(.L_x_158 - _ZN7cutlass13device_kernelIN5flash19enable_sm80_to_sm89INS1_16FlashAttnBwdSm80INS1_25CollectiveMainloopBwdSm80ILi1ELi1EN4cute5tupleIJNS5_1CILi64EEES8_NS7_ILi256EEEEEENS_10bfloat16_tEfNS_4arch4Sm80ELb1ELb0ELb1ELb1ELb0ELb0ELb0ELb0ELi2ELi4ELi2ELi2ELb0EEENS1_24CollectiveEpilogueBwdGQAISA_fSD_Li256ELb1ELb0EEENS1_25SingleTileBwdLPTSchedulerILb1ELi64ELb0EEEEEEEEEvNT_6ParamsE)
        .other          _ZN7cutlass13device_kernelIN5flash19enable_sm80_to_sm89INS1_16FlashAttnBwdSm80INS1_25CollectiveMainloopBwdSm80ILi1ELi1EN4cute5tupleIJNS5_1CILi64EEES8_NS7_ILi256EEEEEENS_10bfloat16_tEfNS_4arch4Sm80ELb1ELb0ELb1ELb1ELb0ELb0ELb0ELb0ELi2ELi4ELi2ELi2ELb0EEENS1_24CollectiveEpilogueBwdGQAISA_fSD_Li256ELb1ELb0EEENS1_25SingleTileBwdLPTSchedulerILb1ELi64ELb0EEEEEEEEEvNT_6ParamsE,@"STO_CUDA_ENTRY STV_DEFAULT"
_ZN7cutlass13device_kernelIN5flash19enable_sm80_to_sm89INS1_16FlashAttnBwdSm80INS1_25CollectiveMainloopBwdSm80ILi1ELi1EN4cute5tupleIJNS5_1CILi64EEES8_NS7_ILi256EEEEEENS_10bfloat16_tEfNS_4arch4Sm80ELb1ELb0ELb1ELb1ELb0ELb0ELb0ELb0ELi2ELi4ELi2ELi2ELb0EEENS1_24CollectiveEpilogueBwdGQAISA_fSD_Li256ELb1ELb0EEENS1_25SingleTileBwdLPTSchedulerILb1ELi64ELb0EEEEEEEEEvNT_6ParamsE:
[----:B------:R-:W-:Y:S01]  /*0000*/  LDC R1, c[0x0][0x37c] ;  /* 0x0000df00ff017b82 */ /* 0x000fe20000000800 */
[----:B------:R-:W-:Y:S05]  /*0010*/  EXIT ;  /* 0x000000000000794d */ /* 0x000fea0003800000 */
.L_x_104:
        /* <DEDUP_REMOVED lines=14> */
.L_x_158:


//--------------------- .text._ZN7cutlass13device_kernelIN5flash22FlashAttnBwdPreprocessIN4cute5tupleIJNS3_1CILi64EEENS5_ILi256EEEEEENS_10bfloat16_tEfNS_4arch4Sm80ELb1ELb1EEEEEvNT_6ParamsE --------------------------
	.section	.text._ZN7cutlass13device_kernelIN5flash22FlashAttnBwdPreprocessIN4cute5tupleIJNS3_1CILi64EEENS5_ILi256EEEEEENS_10bfloat16_tEfNS_4arch4Sm80ELb1ELb1EEEEEvNT_6ParamsE,"ax",@progbits
	.align	128
.text._ZN7cutlass13device_kernelIN5flash22FlashAttnBwdPreprocessIN4cute5tupleIJNS3_1CILi64EEENS5_ILi256EEEEEENS_10bfloat16_tEfNS_4arch4Sm80ELb1ELb1EEEEEvNT_6ParamsE:
        .type           _ZN7cutlass13device_kernelIN5flash22FlashAttnBwdPreprocessIN4cute5tupleIJNS3_1CILi64EEENS5_ILi256EEEEEENS_10bfloat16_tEfNS_4arch4Sm80ELb1ELb1EEEEEvNT_6ParamsE,@function
        .size           _ZN7cutlass13device_kernelIN5flash22FlashAttnBwdPreprocessIN4cute5tupleIJNS3_1CILi64EEENS5_ILi256EEEEEENS_10bfloat16_tEfNS_4arch4Sm80ELb1ELb1EEEEEvNT_6ParamsE,(.L_x_159 - _ZN7cutlass13device_kernelIN5flash22FlashAttnBwdPreprocessIN4cute5tupleIJNS3_1CILi64EEENS5_ILi256EEEEEENS_10bfloat16_tEfNS_4arch4Sm80ELb1ELb1EEEEEvNT_6ParamsE)
        .other          _ZN7cutlass13device_kernelIN5flash22FlashAttnBwdPreprocessIN4cute5tupleIJNS3_1CILi64EEENS5_ILi256EEEEEENS_10bfloat16_tEfNS_4arch4Sm80ELb1ELb1EEEEEvNT_6ParamsE,@"STO_CUDA_ENTRY STV_DEFAULT"
_ZN7cutlass13device_kernelIN5flash22FlashAttnBwdPreprocessIN4cute5tupleIJNS3_1CILi64EEENS5_ILi256EEEEEENS_10bfloat16_tEfNS_4arch4Sm80ELb1ELb1EEEEEvNT_6ParamsE:
[----:B------:R-:W-:Y:S01]  /*0000*/  LDC R1, c[0x0][0x37c] ;  /* 0x0000df00ff017b82 */ /* 0x000fe20000000800 */
[----:B------:R-:W0:Y:S07]  /*0010*/  LDCU.64 UR10, c[0x0][0x460] ;  /* 0x00008c00ff0a77ac */ /* 0x000e2e0008000a00 */
[----:B------:R-:W1:Y:S01]  /*0020*/  S2UR UR16, SR_CTAID.X ;  /* 0x00000000001079c3 */ /* 0x000e620000002500 */
[----:B------:R-:W2:Y:S07]  /*0030*/  LDCU.64 UR12, c[0x0][0x358] ;  /* 0x00006b00ff0c77ac */ /* 0x000eae0008000a00 */
[----:B------:R-:W3:Y:S08]  /*0040*/  S2UR UR15, SR_CTAID.Y ;  /* 0x00000000000f79c3 */ /* 0x000ef00000002600 */
[----:B------:R-:W4:Y:S01]  /*0050*/  S2UR UR14, SR_CTAID.Z ;  /* 0x00000000000e79c3 */ /* 0x000f220000002700 */
[----:B0-----:R-:W-:-:S04]  /*0060*/  UISETP.NE.U32.AND UP1, UPT, UR10, URZ, UPT ;  /* 0x000000ff0a00728c */ /* 0x001fc8000bf25070 */
[----:B------:R-:W-:-:S09]  /*0070*/  UISETP.NE.AND.EX UP2, UPT, UR11, URZ, UPT, UP1 ;  /* 0x000000ff0b00728c */ /* 0x000fd2000bf45310 */
[----:B-12---:R-:W-:Y:S05]  /*0080*/  BRA.U UP2, `(.L_x_105) ;  /* 0x0000000102247547 */ /* 0x006fea000b800000 */
[----:B------:R-:W0:Y:S01]  /*0090*/  LDCU.64 UR6, c[0x0][0x468] ;  /* 0x00008d00ff0677ac */ /* 0x000e220008000a00 */
[----:B------:R-:W1:Y:S01]  /*00a0*/  LDCU UR5, c[0x0][0x388] ;  /* 0x00007100ff0577ac */ /* 0x000e620008000800 */
[----:B------:R-:W-:Y:S01]  /*00b0*/  UMOV UR4, URZ ;  /* 0x000000ff00047c82 */ /* 0x000fe20008000000 */
[----:B0-----:R-:W-:-:S03]  /*00c0*/  UISETP.NE.U32.AND UP0, UPT, UR6, URZ, UPT ;  /* 0x000000ff0600728c */ /* 0x001fc6000bf05070 */
[----:B------:R-:W-:Y:S01]  /*00d0*/  UMOV UR6, URZ ;  /* 0x000000ff00067c82 */ /* 0x000fe20008000000 */
[----:B------:R-:W-:-:S03]  /*00e0*/  UISETP.NE.AND.EX UP0, UPT, UR7, URZ, UPT, UP0 ;  /* 0x000000ff0700728c */ /* 0x000fc6000bf05300 */
[----:B------:R-:W-:-:S06]  /*00f0*/  UMOV UR7, URZ ;  /* 0x000000ff00077c82 */ /* 0x000fcc0008000000 */
[----:B-1----:R-:W-:Y:S05]  /*0100*/  BRA.U !UP0, `(.L_x_106) ;  /* 0x0000000108687547 */ /* 0x002fea000b800000 */
[----:B------:R-:W-:Y:S05]  /*0110*/  BRA `(.L_x_107) ;  /* 0x00000000003c7947 */ /* 0x000fea0003800000 */
.L_x_105:
[----:B------:R-:W4:Y:S01]  /*0120*/  LDCU.64 UR4, c[0x0][0x460] ;  /* 0x00008c00ff0477ac */ /* 0x000f220008000a00 */
[----:B------:R-:W0:Y:S01]  /*0130*/  LDCU.64 UR8, c[0x0][0x468] ;  /* 0x00008d00ff0877ac */ /* 0x000e220008000a00 */
[----:B----4-:R-:W-:-:S06]  /*0140*/  UIMAD.WIDE.U32 UR4, UR14, 0x4, UR4 ;  /* 0x000000040e0478a5 */ /* 0x010fcc000f8e0004 */
[----:B------:R-:W-:Y:S02]  /*0150*/  IMAD.U32 R2, RZ, RZ, UR4 ;  /* 0x00000004ff027e24 */ /* 0x000fe4000f8e00ff */
[----:B------:R-:W-:-:S05]  /*0160*/  IMAD.U32 R3, RZ, RZ, UR5 ;  /* 0x00000005ff037e24 */ /* 0x000fca000f8e00ff */
[----:B------:R-:W2:Y:S01]  /*0170*/  LDG.E R0, desc[UR12][R2.64] ;  /* 0x0000000c02007981 */ /* 0x000ea2000c1e1900 */
[----:B0-----:R-:W-:-:S04]  /*0180*/  UISETP.NE.U32.AND UP0, UPT, UR8, URZ, UPT ;  /* 0x000000ff0800728c */ /* 0x001fc8000bf05070 */
[----:B------:R-:W-:Y:S01]  /*0190*/  UISETP.NE.AND.EX UP0, UPT, UR9, URZ, UPT, UP0 ;  /* 0x000000ff0900728c */ /* 0x000fe2000bf05300 */
[----:B--2---:R-:W-:-:S13]  /*01a0*/  R2UR UR6, R0 ;  /* 0x00000000000672ca */ /* 0x004fda00000e0000 */
[----:B------:R-:W-:Y:S02]  /*01b0*/  ULEA UR4, UR14, UR6, 0x6 ;  /* 0x000000060e047291 */ /* 0x000fe4000f8e30ff */
[----:B------:R-:W-:Y:S02]  /*01c0*/  USHF.R.S32.HI UR7, URZ, 0x1f, UR6 ;  /* 0x0000001fff077899 */ /* 0x000fe40008011406 */
[----:B------:R-:W-:-:S04]  /*01d0*/  USHF.R.S32.HI UR5, URZ, 0x1f, UR4 ;  /* 0x0000001fff057899 */ /* 0x000fc80008011404 */
[----:B------:R-:W-:-:S04]  /*01e0*/  ULEA.HI UR4, UR5, UR4, URZ, 0x6 ;  /* 0x0000000405047291 */ /* 0x000fc8000f8f30ff */
[----:B------:R-:W-:Y:S01]  /*01f0*/  ULOP3.LUT UR4, UR4, 0xffffffc0, URZ, 0xc0, !UPT ;  /* 0xffffffc004047892 */ /* 0x000fe2000f8ec0ff */
[----:B------:R-:W-:Y:S11]  /*0200*/  BRA.U !UP0, `(.L_x_108) ;  /* 0x00000001081c7547 */ /* 0x000ff6000b800000 */
.L_x_107:
[----:B------:R-:W4:Y:S02]  /*0210*/  LDCU.64 UR8, c[0x0][0x468] ;  /* 0x00008d00ff0877ac */ /* 0x000f240008000a00 */
[----:B----4-:R-:W-:-:S06]  /*0220*/  UIMAD.WIDE.U32 UR8, UR14, 0x4, UR8 ;  /* 0x000000040e0878a5 */ /* 0x010fcc000f8e0008 */
[----:B------:R-:W-:Y:S01]  /*0230*/  IMAD.U32 R2, RZ, RZ, UR8 ;  /* 0x00000008ff027e24 */ /* 0x000fe2000f8e00ff */
[----:B------:R-:W-:-:S05]  /*0240*/  MOV R3, UR9 ;  /* 0x0000000900037c02 */ /* 0x000fca0008000f00 */
[----:B------:R-:W2:Y:S02]  /*0250*/  LDG.E R2, desc[UR12][R2.64] ;  /* 0x0000000c02027981 */ /* 0x000ea4000c1e1900 */
[----:B--2---:R-:W-:Y:S01]  /*0260*/  R2UR UR5, R2 ;  /* 0x00000000020572ca */ /* 0x004fe200000e0000 */
[----:B------:R-:W-:-:S14]  /*0270*/  BRA `(.L_x_106) ;  /* 0x00000000000c7947 */ /* 0x000fdc0003800000 */
.L_x_108:
[----:B------:R-:W2:Y:S02]  /*0280*/  LDG.E R2, desc[UR12][R2.64+0x4] ;  /* 0x0000040c02027981 */ /* 0x000ea4000c1e1900 */
[----:B--2---:R-:W-:-:S13]  /*0290*/  R2UR UR5, R2 ;  /* 0x00000000020572ca */ /* 0x004fda00000e0000 */
[----:B------:R-:W-:-:S12]  /*02a0*/  UIADD3 UR5, UPT, UPT, -UR6, UR5, URZ ;  /* 0x0000000506057290 */ /* 0x000fd8000fffe1ff */
.L_x_106:
[----:B------:R-:W-:Y:S01]  /*02b0*/  USHF.L.U32 UR8, UR16, 0x6, URZ ;  /* 0x0000000610087899 */ /* 0x000fe200080006ff */
[----:B------:R-:W0:Y:S01]  /*02c0*/  S2R R64, SR_TID.X ;  /* 0x0000000000407919 */ /* 0x000e220000002100 */
[----:B------:R-:W-:Y:S02]  /*02d0*/  PLOP3.LUT P0, PT, PT, PT, UP1, 0x80, 0x8 ;  /* 0x000000000008781c */ /* 0x000fe40003f0f018 */
[----:B------:R-:W-:Y:S02]  /*02e0*/  UISETP.GT.AND UP0, UPT, UR5, UR8, UPT ;  /* 0x000000080500728c */ /* 0x000fe4000bf04270 */
[----:B------:R-:W-:-:S04]  /*02f0*/  ISETP.NE.AND.EX P0, PT, RZ, UR11, PT, P0 ;  /* 0x0000000bff007c0c */ /* 0x000fc8000bf05300 */
[----:B------:R-:W-:-:S13]  /*0300*/  PLOP3.LUT P1, PT, PT, PT, UP0, 0x80, 0x8 ;  /* 0x000000000008781c */ /* 0x000fda0003f2f008 */
[----:B---34-:R-:W-:Y:S05]  /*0310*/  @!P1 EXIT P0 ;  /* 0x000000000000994d */ /* 0x018fea0000000000 */
[----:B------:R-:W-:Y:S01]  /*0320*/  UIADD3 UR18, UPT, UPT, -UR8, UR5, URZ ;  /* 0x0000000508127290 */ /* 0x000fe2000fffe1ff */
[----:B------:R-:W1:Y:S01]  /*0330*/  LDC.64 R4, c[0x0][0x400] ;  /* 0x00010000ff047b82 */ /* 0x000e620000000a00 */
[----:B0-----:R-:W-:Y:S01]  /*0340*/  SHF.R.U32.HI R6, RZ, 0x4, R64 ;  /* 0x00000004ff067819 */ /* 0x001fe20000011640 */
[----:B------:R-:W-:Y:S01]  /*0350*/  IMAD.MOV.U32 R65, RZ, RZ, RZ ;  /* 0x000000ffff417224 */ /* 0x000fe200078e00ff */
[----:B------:R-:W-:Y:S01]  /*0360*/  USEL UR17, UR14, URZ, !UP2 ;  /* 0x000000ff0e117287 */ /* 0x000fe2000d000000 */
[----:B------:R-:W-:Y:S01]  /*0370*/  MOV R7, UR16 ;  /* 0x0000001000077c02 */ /* 0x000fe20008000f00 */
[----:B------:R-:W-:Y:S01]  /*0380*/  BSSY.RECONVERGENT B0, `(.L_x_109) ;  /* 0x0000038000007945 */ /* 0x000fe20003800200 */
[----:B------:R-:W-:Y:S02]  /*0390*/  ISETP.GE.AND P0, PT, R64, UR18, PT ;  /* 0x0000001240007c0c */ /* 0x000fe4000bf06270 */
[----:B------:R-:W-:Y:S01]  /*03a0*/  CS2R R72, SRZ ;  /* 0x0000000000487805 */ /* 0x000fe2000001ff00 */
[----:B------:R-:W0:Y:S01]  /*03b0*/  LDC.64 R10, c[0x0][0x3a0] ;  /* 0x0000e800ff0a7b82 */ /* 0x000e220000000a00 */
[----:B------:R-:W-:-:S02]  /*03c0*/  IADD3 R66, P3, PT, R6, UR6, RZ ;  /* 0x0000000606427c10 */ /* 0x000fc4000ff7e0ff */
[----:B------:R-:W-:Y:S02]  /*03d0*/  CS2R R74, SRZ ;  /* 0x00000000004a7805 */ /* 0x000fe4000001ff00 */
[----:B------:R-:W-:Y:S02]  /*03e0*/  ISETP.GT.U32.OR P0, PT, R64, 0x3f, P0 ;  /* 0x0000003f4000780c */ /* 0x000fe40000704470 */
[----:B------:R-:W-:Y:S02]  /*03f0*/  CS2R R44, SRZ ;  /* 0x00000000002c7805 */ /* 0x000fe4000001ff00 */
[C---:B------:R-:W-:Y:S01]  /*0400*/  IADD3 R0, PT, PT, R6.reuse, 0x10, RZ ;  /* 0x0000001006007810 */ /* 0x040fe20007ffe0ff */
[----:B------:R-:W-:Y:S01]  /*0410*/  IMAD.X R67, RZ, RZ, UR7, P3 ;  /* 0x00000007ff437e24 */ /* 0x000fe200098e06ff */
[----:B------:R-:W-:Y:S01]  /*0420*/  ISETP.GE.AND P3, PT, R6, UR18, PT ;  /* 0x0000001206007c0c */ /* 0x000fe2000bf66270 */
[----:B------:R-:W2:Y:S01]  /*0430*/  LDC.64 R8, c[0x0][0x408] ;  /* 0x00010200ff087b82 */ /* 0x000ea20000000a00 */
[----:B------:R-:W-:Y:S01]  /*0440*/  CS2R R46, SRZ ;  /* 0x00000000002e7805 */ /* 0x000fe2000001ff00 */
[----:B------:R-:W-:Y:S01]  /*0450*/  IMAD.WIDE.U32 R66, R7, 0x40, R66 ;  /* 0x0000004007427825 */ /* 0x000fe200078e0042 */
[----:B------:R-:W-:-:S02]  /*0460*/  CS2R R56, SRZ ;  /* 0x0000000000387805 */ /* 0x000fc4000001ff00 */
[----:B------:R-:W-:Y:S02]  /*0470*/  CS2R R58, SRZ ;  /* 0x00000000003a7805 */ /* 0x000fe4000001ff00 */
[----:B------:R-:W-:Y:S02]  /*0480*/  CS2R R36, SRZ ;  /* 0x0000000000247805 */ /* 0x000fe4000001ff00 */
[----:B------:R-:W-:Y:S02]  /*0490*/  CS2R R38, SRZ ;  /* 0x0000000000267805 */ /* 0x000fe4000001ff00 */
[----:B------:R-:W-:Y:S01]  /*04a0*/  CS2R R28, SRZ ;  /* 0x00000000001c7805 */ /* 0x000fe2000001ff00 */
[C---:B------:R-:W-:Y:S01]  /*04b0*/  @!P0 VIADD R2, R64.reuse, UR8 ;  /* 0x0000000840028c36 */ /* 0x040fe20008000000 */
[----:B------:R-:W3:Y:S01]  /*04c0*/  LDC.64 R14, c[0x0][0x3a8] ;  /* 0x0000ea00ff0e7b82 */ /* 0x000ee20000000a00 */
[----:B------:R-:W-:Y:S01]  /*04d0*/  IMAD.SHL.U32 R64, R64, 0x8, RZ ;  /* 0x0000000840407824 */ /* 0x000fe200078e00ff */
[----:B------:R-:W-:Y:S01]  /*04e0*/  CS2R R30, SRZ ;  /* 0x00000000001e7805 */ /* 0x000fe2000001ff00 */
[----:B------:R-:W-:Y:S01]  /*04f0*/  VIADD R16, R6, 0x30 ;  /* 0x0000003006107836 */ /* 0x000fe20000000000 */
[----:B------:R-:W-:-:S02]  /*0500*/  @!P0 IADD3 R2, P1, PT, R2, UR6, RZ ;  /* 0x0000000602028c10 */ /* 0x000fc4000ff3e0ff */
[----:B------:R-:W-:-:S03]  /*0510*/  LOP3.LUT R64, R64, 0x78, RZ, 0xc0, !PT ;  /* 0x0000007840407812 */ /* 0x000fc600078ec0ff */
[----:B------:R-:W-:Y:S01]  /*0520*/  @!P0 IMAD.X R3, RZ, RZ, UR7, P1 ;  /* 0x00000007ff038e24 */ /* 0x000fe200088e06ff */
[----:B------:R-:W-:Y:S01]  /*0530*/  ISETP.GE.AND P1, PT, R0, UR18, PT ;  /* 0x0000001200007c0c */ /* 0x000fe2000bf26270 */
[----:B------:R-:W-:Y:S01]  /*0540*/  VIADD R0, R6, 0x20 ;  /* 0x0000002006007836 */ /* 0x000fe20000000000 */
[----:B------:R-:W-:Y:S01]  /*0550*/  LOP3.LUT R80, R64, 0x80, RZ, 0xfc, !PT ;  /* 0x0000008040507812 */ /* 0x000fe200078efcff */
[----:B-1----:R-:W-:-:S03]  /*0560*/  @!P0 IMAD.WIDE.U32 R2, R4, UR15, R2 ;  /* 0x0000000f04028c25 */ /* 0x002fc6000f8e0002 */
[----:B------:R-:W-:Y:S01]  /*0570*/  ISETP.GE.AND P2, PT, R0, UR18, PT ;  /* 0x0000001200007c0c */ /* 0x000fe2000bf46270 */
[----:B------:R-:W-:Y:S02]  /*0580*/  @!P0 IMAD R3, R5, UR15, R3 ;  /* 0x0000000f05038c24 */ /* 0x000fe4000f8e0203 */
[----:B0-----:R-:W-:-:S04]  /*0590*/  IMAD.WIDE.U32 R4, R10, UR15, R64 ;  /* 0x0000000f0a047c25 */ /* 0x001fc8000f8e0040 */
[----:B------:R-:W-:Y:S01]  /*05a0*/  IMAD R5, R11, UR15, R5 ;  /* 0x0000000f0b057c24 */ /* 0x000fe2000f8e0205 */
[----:B------:R-:W-:Y:S01]  /*05b0*/  CS2R R10, SRZ ;  /* 0x00000000000a7805 */ /* 0x000fe2000001ff00 */
[----:B--2---:R-:W-:-:S04]  /*05c0*/  @!P0 IMAD.WIDE.U32 R2, R8, UR17, R2 ;  /* 0x0000001108028c25 */ /* 0x004fc8000f8e0002 */
[----:B---3--:R-:W-:-:S04]  /*05d0*/  IMAD.WIDE.U32 R12, R14, UR17, R4 ;  /* 0x000000110e0c7c25 */ /* 0x008fc8000f8e0004 */
[----:B------:R-:W-:Y:S01]  /*05e0*/  @!P0 IMAD R0, R9, UR17, R3 ;  /* 0x0000001109008c24 */ /* 0x000fe2000f8e0203 */
        /* <DEDUP_REMOVED lines=17> */
.L_x_110:
[----:B------:R-:W-:Y:S05]  /*0700*/  BSYNC.RECONVERGENT B0 ;  /* 0x0000000000007941 */ /* 0x000fea0003800200 */
.L_x_109:
[----:B------:R-:W-:Y:S04]  /*0710*/  BSSY.RECONVERGENT B0, `(.L_x_111) ;  /* 0x0000013000007945 */ /* 0x000fe80003800200 */
[----:B------:R-:W-:Y:S05]  /*0720*/  @P1 BRA `(.L_x_112) ;  /* 0x0000000000441947 */ /* 0x000fea0003800000 */
[----:B------:R-:W1:Y:S01]  /*0730*/  LDCU.64 UR8, c[0x0][0x398] ;  /* 0x00007300ff0877ac */ /* 0x000e620008000a00 */
[----:B0-----:R-:W-:Y:S01]  /*0740*/  IADD3 R7, P4, PT, R66, 0x10, RZ ;  /* 0x0000001042077810 */ /* 0x001fe20007f9e0ff */
[----:B------:R-:W-:Y:S01]  /*0750*/  IMAD.MOV.U32 R5, RZ, RZ, R15 ;  /* 0x000000ffff057224 */ /* 0x000fe200078e000f */
[----:B------:R-:W0:Y:S02]  /*0760*/  LDCU UR6, c[0x0][0x38c] ;  /* 0x00007180ff0677ac */ /* 0x000e240008000800 */
[----:B------:R-:W-:Y:S01]  /*0770*/  IADD3.X R4, PT, PT, RZ, R67, RZ, P4, !PT ;  /* 0x00000043ff047210 */ /* 0x000fe200027fe4ff */
[----:B------:R-:W2:Y:S04]  /*0780*/  LDCU.64 UR10, c[0x0][0x380] ;  /* 0x00007000ff0a77ac */ /* 0x000ea80008000a00 */
[----:B-1----:R-:W-:-:S02]  /*0790*/  IMAD R6, R4, UR8, RZ ;  /* 0x0000000804067c24 */ /* 0x002fc4000f8e02ff */
[----:B------:R-:W-:Y:S01]  /*07a0*/  IMAD.MOV.U32 R4, RZ, RZ, R12 ;  /* 0x000000ffff047224 */ /* 0x000fe200078e000c */
[----:B0-----:R-:W-:-:S03]  /*07b0*/  ISETP.GE.AND P5, PT, R64, UR6, PT ;  /* 0x0000000640007c0c */ /* 0x001fc6000bfa6270 */
        /* <DEDUP_REMOVED lines=8> */
.L_x_112:
[----:B------:R-:W-:Y:S05]  /*0840*/  BSYNC.RECONVERGENT B0 ;  /* 0x0000000000007941 */ /* 0x000fea0003800200 */
.L_x_111:
[----:B------:R-:W-:Y:S04]  /*0850*/  BSSY.RECONVERGENT B0, `(.L_x_113) ;  /* 0x0000013000007945 */ /* 0x000fe80003800200 */
[----:B------:R-:W-:Y:S05]  /*0860*/  @P2 BRA `(.L_x_114) ;  /* 0x0000000000442947 */ /* 0x000fea0003800000 */
[----:B------:R-:W2:Y:S01]  /*0870*/  LDCU.64 UR8, c[0x0][0x398] ;  /* 0x00007300ff0877ac */ /* 0x000ea20008000a00 */
[----:B01----:R-:W-:Y:S01]  /*0880*/  IADD3 R7, P4, PT, R66, 0x20, RZ ;  /* 0x0000002042077810 */ /* 0x003fe20007f9e0ff */
[----:B------:R-:W-:Y:S01]  /*0890*/  IMAD.MOV.U32 R5, RZ, RZ, R15 ;  /* 0x000000ffff057224 */ /* 0x000fe200078e000f */
[----:B------:R-:W0:Y:S02]  /*08a0*/  LDCU UR6, c[0x0][0x38c] ;  /* 0x00007180ff0677ac */ /* 0x000e240008000800 */
[----:B------:R-:W-:Y:S01]  /*08b0*/  IADD3.X R4, PT, PT, RZ, R67, RZ, P4, !PT ;  /* 0x00000043ff047210 */ /* 0x000fe200027fe4ff */
[----:B------:R-:W1:Y:S04]  /*08c0*/  LDCU.64 UR10, c[0x0][0x380] ;  /* 0x00007000ff0a77ac */ /* 0x000e680008000a00 */
[----:B--2---:R-:W-:-:S02]  /*08d0*/  IMAD R6, R4, UR8, RZ ;  /* 0x0000000804067c24 */ /* 0x004fc4000f8e02ff */
[----:B------:R-:W-:Y:S01]  /*08e0*/  IMAD.MOV.U32 R4, RZ, RZ, R12 ;  /* 0x000000ffff047224 */ /* 0x000fe200078e000c */
[----:B0-----:R-:W-:-:S03]  /*08f0*/  ISETP.GE.AND P5, PT, R64, UR6, PT ;  /* 0x0000000640007c0c */ /* 0x001fc6000bfa6270 */
[----:B------:R-:W-:Y:S01]  /*0900*/  IMAD.WIDE.U32 R4, R7, UR8, R4 ;  /* 0x0000000807047c25 */ /* 0x000fe2000f8e0004 */
[----:B------:R-:W-:-:S03]  /*0910*/  ISETP.GE.AND P6, PT, R80, UR6, PT ;  /* 0x0000000650007c0c */ /* 0x000fc6000bfc6270 */
[----:B------:R-:W-:Y:S01]  /*0920*/  IMAD R7, R7, UR9, R6 ;  /* 0x0000000907077c24 */ /* 0x000fe2000f8e0206 */
[----:B-1----:R-:W-:-:S03]  /*0930*/  LEA R6, P4, R4, UR10, 0x1 ;  /* 0x0000000a04067c11 */ /* 0x002fc6000f8808ff */
[----:B------:R-:W-:-:S05]  /*0940*/  IMAD.IADD R5, R5, 0x1, R7 ;  /* 0x0000000105057824 */ /* 0x000fca00078e0207 */
[----:B------:R-:W-:-:S05]  /*0950*/  LEA.HI.X R7, R4, UR11, R5, 0x1, P4 ;  /* 0x0000000b04077c11 */ /* 0x000fca000a0f0c05 */
[----:B------:R2:W5:Y:S04]  /*0960*/  @!P5 LDG.E.128 R8, desc[UR12][R6.64] ;  /* 0x0000000c0608d981 */ /* 0x000568000c1e1d00 */
[----:B------:R2:W5:Y:S02]  /*0970*/  @!P6 LDG.E.128 R28, desc[UR12][R6.64+0x100] ;  /* 0x0001000c061ce981 */ /* 0x000564000c1e1d00 */
.L_x_114:
[----:B------:R-:W-:Y:S05]  /*0980*/  BSYNC.RECONVERGENT B0 ;  /* 0x0000000000007941 */ /* 0x000fea0003800200 */
.L_x_113:
[----:B------:R-:W-:Y:S01]  /*0990*/  ISETP.GE.AND P4, PT, R16, UR18, PT ;  /* 0x0000001210007c0c */ /* 0x000fe2000bf86270 */
[----:B------:R-:W-:Y:S01]  /*09a0*/  BSSY.RECONVERGENT B0, `(.L_x_115) ;  /* 0x0000016000007945 */ /* 0x000fe20003800200 */
[----:B------:R-:W-:Y:S02]  /*09b0*/  CS2R R4, SRZ ;  /* 0x0000000000047805 */ /* 0x000fe4000001ff00 */
[----:B012---:R-:W-:Y:S02]  /*09c0*/  CS2R R6, SRZ ;  /* 0x0000000000067805 */ /* 0x007fe4000001ff00 */
[----:B------:R-:W-:Y:S02]  /*09d0*/  CS2R R20, SRZ ;  /* 0x0000000000147805 */ /* 0x000fe4000001ff00 */
[----:B------:R-:W-:-:S05]  /*09e0*/  CS2R R22, SRZ ;  /* 0x0000000000167805 */ /* 0x000fca000001ff00 */
[----:B------:R-:W-:Y:S05]  /*09f0*/  @P4 BRA `(.L_x_116) ;  /* 0x0000000000404947 */ /* 0x000fea0003800000 */
[----:B------:R-:W0:Y:S01]  /*0a00*/  LDCU.64 UR8, c[0x0][0x398] ;  /* 0x00007300ff0877ac */ /* 0x000e220008000a00 */
[----:B------:R-:W-:Y:S01]  /*0a10*/  IADD3 R17, P5, PT, R66, 0x30, RZ ;  /* 0x0000003042117810 */ /* 0x000fe20007fbe0ff */
[----:B------:R-:W1:Y:S03]  /*0a20*/  LDCU.64 UR10, c[0x0][0x380] ;  /* 0x00007000ff0a77ac */ /* 0x000e660008000a00 */
[----:B------:R-:W-:Y:S01]  /*0a30*/  IADD3.X R13, PT, PT, RZ, R67, RZ, P5, !PT ;  /* 0x00000043ff0d7210 */ /* 0x000fe20002ffe4ff */
[----:B------:R-:W2:Y:S04]  /*0a40*/  LDCU UR6, c[0x0][0x38c] ;  /* 0x00007180ff0677ac */ /* 0x000ea80008000800 */
[----:B0-----:R-:W-:-:S02]  /*0a50*/  IMAD R14, R13, UR8, RZ ;  /* 0x000000080d0e7c24 */ /* 0x001fc4000f8e02ff */
[----:B------:R-:W-:Y:S02]  /*0a60*/  IMAD.MOV.U32 R13, RZ, RZ, R15 ;  /* 0x000000ffff0d7224 */ /* 0x000fe400078e000f */
[----:B------:R-:W-:Y:S01]  /*0a70*/  IMAD.WIDE.U32 R12, R17, UR8, R12 ;  /* 0x00000008110c7c25 */ /* 0x000fe2000f8e000c */
[----:B--2---:R-:W-:-:S03]  /*0a80*/  ISETP.GE.AND P5, PT, R64, UR6, PT ;  /* 0x0000000640007c0c */ /* 0x004fc6000bfa6270 */
[----:B------:R-:W-:Y:S01]  /*0a90*/  IMAD R17, R17, UR9, R14 ;  /* 0x0000000911117c24 */ /* 0x000fe2000f8e020e */
[----:B-1----:R-:W-:-:S03]  /*0aa0*/  LEA R14, P6, R12, UR10, 0x1 ;  /* 0x0000000a0c0e7c11 */ /* 0x002fc6000f8c08ff */
[----:B------:R-:W-:-:S05]  /*0ab0*/  IMAD.IADD R13, R13, 0x1, R17 ;  /* 0x000000010d0d7824 */ /* 0x000fca00078e0211 */
[----:B------:R-:W-:Y:S02]  /*0ac0*/  LEA.HI.X R15, R12, UR11, R13, 0x1, P6 ;  /* 0x0000000b0c0f7c11 */ /* 0x000fe4000b0f0c0d */
[----:B------:R-:W-:-:S03]  /*0ad0*/  ISETP.GE.AND P6, PT, R80, UR6, PT ;  /* 0x0000000650007c0c */ /* 0x000fc6000bfc6270 */
[----:B------:R0:W5:Y:S10]  /*0ae0*/  @!P5 LDG.E.128 R4, desc[UR12][R14.64] ;  /* 0x0000000c0e04d981 */ /* 0x000174000c1e1d00 */
[----:B------:R0:W5:Y:S02]  /*0af0*/  @!P6 LDG.E.128 R20, desc[UR12][R14.64+0x100] ;  /* 0x0001000c0e14e981 */ /* 0x000164000c1e1d00 */
.L_x_116:
[----:B------:R-:W-:Y:S05]  /*0b00*/  BSYNC.RECONVERGENT B0 ;  /* 0x0000000000007941 */ /* 0x000fea0003800200 */
.L_x_115:
[----:B0-----:R-:W0:Y:S01]  /*0b10*/  LDC.64 R14, c[0x0][0x3c0] ;  /* 0x0000f000ff0e7b82 */ /* 0x001e220000000a00 */
[----:B------:R-:W-:Y:S01]  /*0b20*/  BSSY.RECONVERGENT B0, `(.L_x_117) ;  /* 0x0000024000007945 */ /* 0x000fe20003800200 */
[----:B------:R-:W-:Y:S02]  /*0b30*/  CS2R R60, SRZ ;  /* 0x00000000003c7805 */ /* 0x000fe4000001ff00 */
[----:B------:R-:W-:Y:S02]  /*0b40*/  CS2R R62, SRZ ;  /* 0x00000000003e7805 */ /* 0x000fe4000001ff00 */
[----:B------:R-:W-:Y:S02]  /*0b50*/  CS2R R48, SRZ ;  /* 0x0000000000307805 */ /* 0x000fe4000001ff00 */
[----:B------:R-:W-:Y:S02]  /*0b60*/  CS2R R50, SRZ ;  /* 0x0000000000327805 */ /* 0x000fe4000001ff00 */
[----:B------:R-:W-:-:S02]  /*0b70*/  CS2R R40, SRZ ;  /* 0x0000000000287805 */ /* 0x000fc4000001ff00 */
[----:B------:R-:W-:Y:S01]  /*0b80*/  CS2R R42, SRZ ;  /* 0x00000000002a7805 */ /* 0x000fe2000001ff00 */
[----:B------:R-:W1:Y:S01]  /*0b90*/  LDC.64 R70, c[0x0][0x3c8] ;  /* 0x0000f200ff467b82 */ /* 0x000e620000000a00 */
[----:B------:R-:W-:Y:S02]  /*0ba0*/  CS2R R52, SRZ ;  /* 0x0000000000347805 */ /* 0x000fe4000001ff00 */
[----:B------:R-:W-:Y:S02]  /*0bb0*/  CS2R R54, SRZ ;  /* 0x0000000000367805 */ /* 0x000fe4000001ff00 */
[----:B------:R-:W-:Y:S02]  /*0bc0*/  CS2R R32, SRZ ;  /* 0x0000000000207805 */ /* 0x000fe4000001ff00 */
[----:B------:R-:W-:Y:S02]  /*0bd0*/  CS2R R34, SRZ ;  /* 0x0000000000227805 */ /* 0x000fe4000001ff00 */
[----:B------:R-:W-:-:S02]  /*0be0*/  CS2R R16, SRZ ;  /* 0x0000000000107805 */ /* 0x000fc4000001ff00 */
[----:B------:R-:W-:Y:S02]  /*0bf0*/  CS2R R18, SRZ ;  /* 0x0000000000127805 */ /* 0x000fe4000001ff00 */
[----:B------:R-:W-:Y:S02]  /*0c00*/  CS2R R24, SRZ ;  /* 0x0000000000187805 */ /* 0x000fe4000001ff00 */
[----:B------:R-:W-:Y:S01]  /*0c10*/  CS2R R26, SRZ ;  /* 0x00000000001a7805 */ /* 0x000fe2000001ff00 */
[----:B0-----:R-:W-:-:S04]  /*0c20*/  IMAD.WIDE.U32 R12, R14, UR15, R64 ;  /* 0x0000000f0e0c7c25 */ /* 0x001fc8000f8e0040 */
[----:B------:R-:W-:Y:S01]  /*0c30*/  IMAD R13, R15, UR15, R13 ;  /* 0x0000000f0f0d7c24 */ /* 0x000fe2000f8e020d */
[----:B------:R-:W-:Y:S01]  /*0c40*/  CS2R R14, SRZ ;  /* 0x00000000000e7805 */ /* 0x000fe2000001ff00 */
[----:B-1----:R-:W-:Y:S01]  /*0c50*/  IMAD.WIDE.U32 R68, R70, UR17, R12 ;  /* 0x0000001146447c25 */ /* 0x002fe2000f8e000c */
[----:B------:R-:W-:-:S03]  /*0c60*/  CS2R R12, SRZ ;  /* 0x00000000000c7805 */ /* 0x000fc6000001ff00 */
[----:B------:R-:W-:Y:S01]  /*0c70*/  IMAD R71, R71, UR17, R69 ;  /* 0x0000001147477c24 */ /* 0x000fe2000f8e0245 */
        /* <DEDUP_REMOVED lines=14> */
.L_x_118:
[----:B------:R-:W-:Y:S05]  /*0d60*/  BSYNC.RECONVERGENT B0 ;  /* 0x0000000000007941 */ /* 0x000fea0003800200 */
.L_x_117:
[----:B------:R-:W-:Y:S04]  /*0d70*/  BSSY.RECONVERGENT B0, `(.L_x_119) ;  /* 0x0000012000007945 */ /* 0x000fe80003800200 */
[----:B------:R-:W-:Y:S05]  /*0d80*/  @P1 BRA `(.L_x_120) ;  /* 0x0000000000401947 */ /* 0x000fea0003800000 */
[----:B------:R-:W1:Y:S01]  /*0d90*/  LDCU.128 UR8, c[0x0][0x3b0] ;  /* 0x00007600ff0877ac */ /* 0x000e620008000c00 */
[----:B0-----:R-:W-:Y:S01]  /*0da0*/  IADD3 R79, P1, PT, R66, 0x10, RZ ;  /* 0x00000010424f7810 */ /* 0x001fe20007f3e0ff */
[----:B------:R-:W-:Y:S01]  /*0db0*/  IMAD.MOV.U32 R76, RZ, RZ, R68 ;  /* 0x000000ffff4c7224 */ /* 0x000fe200078e0044 */
[----:B------:R-:W0:Y:S01]  /*0dc0*/  LDCU UR6, c[0x0][0x38c] ;  /* 0x00007180ff0677ac */ /* 0x000e220008000800 */
[----:B------:R-:W-:Y:S02]  /*0dd0*/  IMAD.MOV.U32 R77, RZ, RZ, R71 ;  /* 0x000000ffff4d7224 */ /* 0x000fe400078e0047 */
[----:B------:R-:W-:-:S04]  /*0de0*/  IMAD.X R78, RZ, RZ, R67, P1 ;  /* 0x000000ffff4e7224 */ /* 0x000fc800008e0643 */
[----:B-1----:R-:W-:Y:S02]  /*0df0*/  IMAD R78, R78, UR10, RZ ;  /* 0x0000000a4e4e7c24 */ /* 0x002fe4000f8e02ff */
        /* <DEDUP_REMOVED lines=9> */
.L_x_120:
[----:B------:R-:W-:Y:S05]  /*0e90*/  BSYNC.RECONVERGENT B0 ;  /* 0x0000000000007941 */ /* 0x000fea0003800200 */
.L_x_119:
[----:B------:R-:W-:Y:S04]  /*0ea0*/  BSSY.RECONVERGENT B0, `(.L_x_121) ;  /* 0x0000012000007945 */ /* 0x000fe80003800200 */
[----:B------:R-:W-:Y:S05]  /*0eb0*/  @P2 BRA `(.L_x_122) ;  /* 0x0000000000402947 */ /* 0x000fea0003800000 */
[----:B------:R-:W2:Y:S01]  /*0ec0*/  LDCU.128 UR8, c[0x0][0x3b0] ;  /* 0x00007600ff0877ac */ /* 0x000ea20008000c00 */
[----:B01----:R-:W-:Y:S01]  /*0ed0*/  IADD3 R79, P1, PT, R66, 0x20, RZ ;  /* 0x00000020424f7810 */ /* 0x003fe20007f3e0ff */
[----:B------:R-:W-:Y:S01]  /*0ee0*/  IMAD.MOV.U32 R76, RZ, RZ, R68 ;  /* 0x000000ffff4c7224 */ /* 0x000fe200078e0044 */
[----:B------:R-:W0:Y:S01]  /*0ef0*/  LDCU UR6, c[0x0][0x38c] ;  /* 0x00007180ff0677ac */ /* 0x000e220008000800 */
[----:B------:R-:W-:Y:S02]  /*0f00*/  IMAD.MOV.U32 R77, RZ, RZ, R71 ;  /* 0x000000ffff4d7224 */ /* 0x000fe400078e0047 */
[----:B------:R-:W-:-:S04]  /*0f10*/  IMAD.X R78, RZ, RZ, R67, P1 ;  /* 0x000000ffff4e7224 */ /* 0x000fc800008e0643 */
        /* <DEDUP_REMOVED lines=10> */
.L_x_122:
[----:B------:R-:W-:Y:S05]  /*0fc0*/  BSYNC.RECONVERGENT B0 ;  /* 0x0000000000007941 */ /* 0x000fea0003800200 */
.L_x_121:
[----:B------:R-:W-:Y:S04]  /*0fd0*/  BSSY.RECONVERGENT B0, `(.L_x_123) ;  /* 0x0000012000007945 */ /* 0x000fe80003800200 */
[----:B------:R-:W-:Y:S05]  /*0fe0*/  @P4 BRA `(.L_x_124) ;  /* 0x0000000000404947 */ /* 0x000fea0003800000 */
[----:B------:R-:W3:Y:S01]  /*0ff0*/  LDCU.128 UR8, c[0x0][0x3b0] ;  /* 0x00007600ff0877ac */ /* 0x000ee20008000c00 */
[----:B------:R-:W-:Y:S01]  /*1000*/  IADD3 R69, P1, PT, R66, 0x30, RZ ;  /* 0x0000003042457810 */ /* 0x000fe20007f3e0ff */
[----:B------:R-:W-:Y:S01]  /*1010*/  IMAD.MOV.U32 R66, RZ, RZ, R68 ;  /* 0x000000ffff427224 */ /* 0x000fe200078e0044 */
[----:B------:R-:W4:Y:S03]  /*1020*/  LDCU UR6, c[0x0][0x38c] ;  /* 0x00007180ff0677ac */ /* 0x000f260008000800 */
[----:B------:R-:W-:Y:S02]  /*1030*/  IMAD.X R65, RZ, RZ, R67, P1 ;  /* 0x000000ffff417224 */ /* 0x000fe400008e0643 */
[----:B------:R-:W-:Y:S02]  /*1040*/  IMAD.MOV.U32 R67, RZ, RZ, R71 ;  /* 0x000000ffff437224 */ /* 0x000fe400078e0047 */
[----:B---3--:R-:W-:-:S02]  /*1050*/  IMAD R65, R65, UR10, RZ ;  /* 0x0000000a41417c24 */ /* 0x008fc4000f8e02ff */
        /* <DEDUP_REMOVED lines=9> */
.L_x_124:
[----:B------:R-:W-:Y:S05]  /*10f0*/  BSYNC.RECONVERGENT B0 ;  /* 0x0000000000007941 */ /* 0x000fea0003800200 */
.L_x_123:
[----:B---3-5:R-:W-:Y:S01]  /*1100*/  IMAD.U32 R64, R60, 0x10000, RZ ;  /* 0x000100003c407824 */ /* 0x028fe200078e00ff */
[----:B------:R-:W-:Y:S01]  /*1110*/  LOP3.LUT R84, R56, 0xffff0000, RZ, 0xc0, !PT ;  /* 0xffff000038547812 */ /* 0x000fe200078ec0ff */
[----:B------:R-:W-:Y:S01]  /*1120*/  IMAD.U32 R80, R48, 0x10000, RZ ;  /* 0x0001000030507824 */ /* 0x000fe200078e00ff */
[----:B------:R-:W-:Y:S01]  /*1130*/  LOP3.LUT R89, R12, 0xffff0000, RZ, 0xc0, !PT ;  /* 0xffff00000c597812 */ /* 0x000fe200078ec0ff */
[C---:B012---:R-:W-:Y:S01]  /*1140*/  IMAD.U32 R79, R49.reuse, 0x10000, RZ ;  /* 0x00010000314f7824 */ /* 0x047fe200078e00ff */
[----:B------:R-:W-:Y:S01]  /*1150*/  LOP3.LUT R65, R72, 0xffff0000, RZ, 0xc0, !PT ;  /* 0xffff000048417812 */ /* 0x000fe200078ec0ff */
[----:B------:R-:W-:Y:S01]  /*1160*/  IMAD.U32 R88, R12, 0x10000, RZ ;  /* 0x000100000c587824 */ /* 0x000fe200078e00ff */
[----:B------:R-:W-:Y:S01]  /*1170*/  LOP3.LUT R60, R60, 0xffff0000, RZ, 0xc0, !PT ;  /* 0xffff00003c3c7812 */ /* 0x000fe200078ec0ff */
[----:B------:R-:W-:Y:S01]  /*1180*/  FMUL.FTZ R114, R84, R89 ;  /* 0x0000005954727220 */ /* 0x000fe20000410000 */
[----:B------:R-:W-:Y:S01]  /*1190*/  LOP3.LUT R81, R48, 0xffff0000, RZ, 0xc0, !PT ;  /* 0xffff000030517812 */ /* 0x000fe200078ec0ff */
[----:B------:R-:W-:Y:S01]  /*11a0*/  IMAD.U32 R48, R50, 0x10000, RZ ;  /* 0x0001000032307824 */ /* 0x000fe200078e00ff */
        /* <DEDUP_REMOVED lines=8> */
[C---:B------:R-:W-:Y:S01]  /*1230*/  SHF.L.U32 R49, R51.reuse, 0x10, RZ ;  /* 0x0000001033317819 */ /* 0x040fe200000006ff */
        /* <DEDUP_REMOVED lines=8> */
[C---:B------:R-:W-:Y:S01]  /*12c0*/  IMAD.U32 R40, R41.reuse, 0x10000, RZ ;  /* 0x0001000029287824 */ /* 0x040fe200078e00ff */
        /* <DEDUP_REMOVED lines=18> */
[----:B------:R-:W-:Y:S01]  /*13f0*/  SHF.L.U32 R88, R16, 0x10, RZ ;  /* 0x0000001010587819 */ /* 0x000fe200000006ff */
[----:B------:R-:W-:Y:S01]  /*1400*/  FFMA.FTZ R111, R43, R102, R112 ;  /* 0x000000662b6f7223 */ /* 0x000fe20000010070 */
[----:B------:R-:W-:Y:S01]  /*1410*/  LOP3.LUT R3, R73, 0xffff0000, RZ, 0xc0, !PT ;  /* 0xffff000049037812 */ /* 0x000fe200078ec0ff */
[----:B------:R-:W-:Y:S01]  /*1420*/  IMAD.U32 R73, R61, 0x10000, RZ ;  /* 0x000100003d497824 */ /* 0x000fe200078e00ff */
[----:B------:R-:W-:Y:S01]  /*1430*/  SHF.L.U32 R103, R53, 0x10, RZ ;  /* 0x0000001035677819 */ /* 0x000fe200000006ff */
[----:B------:R-:W-:Y:S01]  /*1440*/  IMAD.U32 R87, R13, 0x10000, RZ ;  /* 0x000100000d577824 */ /* 0x000fe200078e00ff */
[----:B------:R-:W-:Y:S01]  /*1450*/  SHF.L.U32 R4, R5, 0x10, RZ ;  /* 0x0000001005047819 */ /* 0x000fe200000006ff */
        /* <DEDUP_REMOVED lines=18> */
[----:B------:R-:W-:-:S02]  /*1580*/  IMAD.U32 R90, R14, 0x10000, RZ ;  /* 0x000100000e5a7824 */ /* 0x000fc400078e00ff */
[----:B------:R-:W-:Y:S01]  /*1590*/  FFMA.FTZ R3, R3, R72, R88 ;  /* 0x0000004803037223 */ /* 0x000fe20000010058 */
[----:B------:R-:W-:Y:S02]  /*15a0*/  IMAD.U32 R52, R54, 0x10000, RZ ;  /* 0x0001000036347824 */ /* 0x000fe400078e00ff */
[----:B------:R-:W-:Y:S01]  /*15b0*/  FFMA.FTZ R12, R57, R12, R112 ;  /* 0x0000000c390c7223 */ /* 0x000fe20000010070 */
[----:B------:R-:W-:Y:S02]  /*15c0*/  IMAD.U32 R64, R6, 0x10000, RZ ;  /* 0x0001000006407824 */ /* 0x000fe400078e00ff */
[----:B------:R-:W-:Y:S01]  /*15d0*/  FFMA.FTZ R100, R100, R53, R103 ;  /* 0x0000003564647223 */ /* 0x000fe20000010067 */
[----:B------:R-:W-:Y:S02]  /*15e0*/  IMAD.U32 R17, R18, 0x10000, RZ ;  /* 0x0001000012117824 */ /* 0x000fe400078e00ff */
        /* <DEDUP_REMOVED lines=41> */
[----:B------:R-:W-:Y:S01]  /*1880*/  LOP3.LUT R18, R19, 0xffff0000, RZ, 0xc0, !PT ;  /* 0xffff000013127812 */ /* 0x000fe200078ec0ff */
        /* <DEDUP_REMOVED lines=70> */
[----:B------:R-:W0:Y:S01]  /*1cf0*/  @!P0 LDC.64 R4, c[0x0][0x3f8] ;  /* 0x0000fe00ff048b82 */ /* 0x000e220000000a00 */
[----:B------:R-:W-:Y:S01]  /*1d00*/  FFMA.FTZ R22, R23, R8, R22 ;  /* 0x0000000817167223 */ /* 0x000fe20000010016 */
[----:B------:R-:W1:Y:S04]  /*1d10*/  SHFL.BFLY PT, R3, R46, 0x8, 0x1f ;  /* 0x0d001f002e037f89 */ /* 0x000e6800000e0000 */
[----:B------:R-:W2:Y:S04]  /*1d20*/  SHFL.BFLY PT, R7, R38, 0x8, 0x1f ;  /* 0x0d001f0026077f89 */ /* 0x000ea800000e0000 */
[----:B------:R-:W3:Y:S04]  /*1d30*/  SHFL.BFLY PT, R9, R30, 0x8, 0x1f ;  /* 0x0d001f001e097f89 */ /* 0x000ee800000e0000 */
[----:B------:R-:W4:Y:S01]  /*1d40*/  SHFL.BFLY PT, R11, R22, 0x8, 0x1f ;  /* 0x0d001f00160b7f89 */ /* 0x000f2200000e0000 */
[----:B0-----:R-:W-:Y:S01]  /*1d50*/  @!P0 LEA R4, P1, R2, R4, 0x2 ;  /* 0x0000000402048211 */ /* 0x001fe200078210ff */
[----:B-1----:R-:W-:-:S03]  /*1d60*/  FADD.FTZ R3, R46, R3 ;  /* 0x000000032e037221 */ /* 0x002fc60000010000 */
[----:B------:R-:W-:Y:S01]  /*1d70*/  @!P0 LEA.HI.X R5, R2, R5, R0, 0x2, P1 ;  /* 0x0000000502058211 */ /* 0x000fe200008f1400 */
[----:B--2---:R-:W-:Y:S01]  /*1d80*/  FADD.FTZ R7, R38, R7 ;  /* 0x0000000726077221 */ /* 0x004fe20000010000 */
[----:B---3--:R-:W-:Y:S01]  /*1d90*/  FADD.FTZ R8, R30, R9 ;  /* 0x000000091e087221 */ /* 0x008fe20000010000 */
[----:B----4-:R-:W-:Y:S01]  /*1da0*/  FADD.FTZ R12, R22, R11 ;  /* 0x0000000b160c7221 */ /* 0x010fe20000010000 */
[----:B------:R-:W0:Y:S01]  /*1db0*/  SHFL.BFLY PT, R2, R3, 0x4, 0x1f ;  /* 0x0c801f0003027f89 */ /* 0x000e2200000e0000 */
[----:B------:R-:W-:-:S03]  /*1dc0*/  MOV R0, 0x7f800000 ;  /* 0x7f80000000007802 */ /* 0x000fc60000000f00 */
[----:B------:R-:W1:Y:S04]  /*1dd0*/  SHFL.BFLY PT, R6, R7, 0x4, 0x1f ;  /* 0x0c801f0007067f89 */ /* 0x000e6800000e0000 */
[----:B------:R-:W2:Y:S04]  /*1de0*/  SHFL.BFLY PT, R9, R8, 0x4, 0x1f ;  /* 0x0c801f0008097f89 */ /* 0x000ea800000e0000 */
[----:B------:R-:W3:Y:S04]  /*1df0*/  SHFL.BFLY PT, R11, R12, 0x4, 0x1f ;  /* 0x0c801f000c0b7f89 */ /* 0x000ee800000e0000 */
[----:B------:R4:W5:Y:S01]  /*1e00*/  @!P0 LDG.E R0, desc[UR12][R4.64] ;  /* 0x0000000c04008981 */ /* 0x000962000c1e1900 */
[----:B------:R-:W-:Y:S01]  /*1e10*/  USHF.L.U32 UR21, UR16, 0x6, URZ ;  /* 0x0000000610157899 */ /* 0x000fe200080006ff */
[----:B------:R-:W-:Y:S01]  /*1e20*/  BSSY.RECONVERGENT B0, `(.L_x_125) ;  /* 0x0000038000007945 */ /* 0x000fe20003800200 */
[----:B------:R-:W-:Y:S01]  /*1e30*/  USHF.R.S32.HI UR20, URZ, 0x1f, UR4 ;  /* 0x0000001fff147899 */ /* 0x000fe20008011404 */
[----:B------:R-:W3:Y:S01]  /*1e40*/  S2R R14, SR_TID.X ;  /* 0x00000000000e7919 */ /* 0x000ee20000002100 */
[----:B0-----:R-:W-:Y:S01]  /*1e50*/  FADD.FTZ R2, R3, R2 ;  /* 0x0000000203027221 */ /* 0x001fe20000010000 */
[----:B-1----:R-:W-:-:S04]  /*1e60*/  FADD.FTZ R6, R7, R6 ;  /* 0x0000000607067221 */ /* 0x002fc80000010000 */
[----:B----4-:R-:W0:Y:S01]  /*1e70*/  SHFL.BFLY PT, R5, R2, 0x2, 0x1f ;  /* 0x0c401f0002057f89 */ /* 0x010e2200000e0000 */
[----:B--2---:R-:W-:-:S03]  /*1e80*/  FADD.FTZ R10, R8, R9 ;  /* 0x00000009080a7221 */ /* 0x004fc60000010000 */
[----:B------:R-:W1:Y:S01]  /*1e90*/  SHFL.BFLY PT, R9, R6, 0x2, 0x1f ;  /* 0x0c401f0006097f89 */ /* 0x000e6200000e0000 */
[----:B---3--:R-:W-:-:S03]  /*1ea0*/  FADD.FTZ R13, R12, R11 ;  /* 0x0000000b0c0d7221 */ /* 0x008fc60000010000 */
[----:B------:R-:W2:Y:S04]  /*1eb0*/  SHFL.BFLY PT, R11, R10, 0x2, 0x1f ;  /* 0x0c401f000a0b7f89 */ /* 0x000ea800000e0000 */
[----:B------:R-:W3:Y:S01]  /*1ec0*/  SHFL.BFLY PT, R4, R13, 0x2, 0x1f ;  /* 0x0c401f000d047f89 */ /* 0x000ee200000e0000 */
[----:B------:R-:W-:Y:S02]  /*1ed0*/  IMAD.SHL.U32 R7, R14, 0x8, RZ ;  /* 0x000000080e077824 */ /* 0x000fe400078e00ff */
[----:B0-----:R-:W-:-:S03]  /*1ee0*/  FADD.FTZ R5, R2, R5 ;  /* 0x0000000502057221 */ /* 0x001fc60000010000 */
[----:B------:R-:W-:Y:S01]  /*1ef0*/  LOP3.LUT P0, RZ, R7, 0x78, RZ, 0xc0, !PT ;  /* 0x0000007807ff7812 */ /* 0x000fe2000780c0ff */
[----:B-1----:R-:W-:Y:S01]  /*1f00*/  FADD.FTZ R9, R6, R9 ;  /* 0x0000000906097221 */ /* 0x002fe20000010000 */
[----:B--2---:R-:W-:-:S04]  /*1f10*/  FADD.FTZ R11, R10, R11 ;  /* 0x0000000b0a0b7221 */ /* 0x004fc80000010000 */
[----:B------:R-:W0:Y:S01]  /*1f20*/  SHFL.BFLY PT, R8, R9, 0x1, 0x1f ;  /* 0x0c201f0009087f89 */ /* 0x000e2200000e0000 */
[----:B---3--:R-:W-:-:S03]  /*1f30*/  FADD.FTZ R3, R13, R4 ;  /* 0x000000040d037221 */ /* 0x008fc60000010000 */
[----:B------:R-:W1:Y:S04]  /*1f40*/  SHFL.BFLY PT, R2, R11, 0x1, 0x1f ;  /* 0x0c201f000b027f89 */ /* 0x000e6800000e0000 */
[----:B------:R-:W2:Y:S04]  /*1f50*/  SHFL.BFLY PT, R4, R5, 0x1, 0x1f ;  /* 0x0c201f0005047f89 */ /* 0x000ea800000e0000 */
[----:B------:R-:W3:Y:S01]  /*1f60*/  SHFL.BFLY PT, R6, R3, 0x1, 0x1f ;  /* 0x0c201f0003067f89 */ /* 0x000ee200000e0000 */
[----:B0-----:R-:W-:Y:S01]  /*1f70*/  FADD.FTZ R8, R9, R8 ;  /* 0x0000000809087221 */ /* 0x001fe20000010000 */
[----:B-1----:R-:W-:Y:S01]  /*1f80*/  FADD.FTZ R10, R11, R2 ;  /* 0x000000020b0a7221 */ /* 0x002fe20000010000 */
[----:B--2---:R-:W-:Y:S01]  /*1f90*/  FADD.FTZ R7, R5, R4 ;  /* 0x0000000405077221 */ /* 0x004fe20000010000 */
[----:B---3--:R-:W-:Y:S01]  /*1fa0*/  FADD.FTZ R6, R3, R6 ;  /* 0x0000000603067221 */ /* 0x008fe20000010000 */
[----:B------:R-:W-:Y:S06]  /*1fb0*/  @P0 BRA `(.L_x_126) ;  /* 0x0000000000780947 */ /* 0x000fec0003800000 */
[----:B------:R-:W0:Y:S01]  /*1fc0*/  LDCU.64 UR8, c[0x0][0x3e8] ;  /* 0x00007d00ff0877ac */ /* 0x000e220008000a00 */
[----:B------:R-:W-:Y:S01]  /*1fd0*/  SHF.R.U32.HI R2, RZ, 0x4, R14 ;  /* 0x00000004ff027819 */ /* 0x000fe2000001160e */
[----:B------:R-:W1:Y:S03]  /*1fe0*/  LDCU.64 UR10, c[0x0][0x3f0] ;  /* 0x00007e00ff0a77ac */ /* 0x000e660008000a00 */
[C---:B------:R-:W-:Y:S01]  /*1ff0*/  IADD3 R11, PT, PT, R2.reuse, 0x20, RZ ;  /* 0x00000020020b7810 */ /* 0x040fe20007ffe0ff */
[C---:B------:R-:W-:Y:S01]  /*2000*/  VIADD R9, R2.reuse, 0x10 ;  /* 0x0000001002097836 */ /* 0x040fe20000000000 */
[----:B------:R-:W-:Y:S01]  /*2010*/  UIADD3 UR6, UP0, UPT, UR21, UR4, URZ ;  /* 0x0000000415067290 */ /* 0x000fe2000ff1e0ff */
[----:B------:R-:W-:Y:S01]  /*2020*/  VIADD R5, R2, 0x30 ;  /* 0x0000003002057836 */ /* 0x000fe20000000000 */
[----:B------:R-:W2:Y:S02]  /*2030*/  LDCU.64 UR18, c[0x0][0x3d0] ;  /* 0x00007a00ff1277ac */ /* 0x000ea40008000a00 */
[----:B------:R-:W-:-:S04]  /*2040*/  UIADD3.X UR7, UPT, UPT, URZ, UR20, URZ, UP0, !UPT ;  /* 0x00000014ff077290 */ /* 0x000fc800087fe4ff */
[----:B0-----:R-:W-:Y:S02]  /*2050*/  UIMAD.WIDE.U32 UR6, UR15, UR8, UR6 ;  /* 0x000000080f0672a5 */ /* 0x001fe4000f8e0006 */
[----:B------:R-:W-:Y:S02]  /*2060*/  UIADD3 UR8, UPT, UPT, -UR21, UR5, URZ ;  /* 0x0000000515087290 */ /* 0x000fe4000fffe1ff */
[----:B------:R-:W-:-:S04]  /*2070*/  UIMAD UR7, UR15, UR9, UR7 ;  /* 0x000000090f0772a4 */ /* 0x000fc8000f8e0207 */
[----:B-1----:R-:W-:Y:S01]  /*2080*/  UIMAD.WIDE.U32 UR6, UR17, UR10, UR6 ;  /* 0x0000000a110672a5 */ /* 0x002fe2000f8e0006 */
[C---:B------:R-:W-:Y:S02]  /*2090*/  ISETP.GE.AND P3, PT, R2.reuse, UR8, PT ;  /* 0x0000000802007c0c */ /* 0x040fe4000bf66270 */
[----:B------:R-:W-:Y:S01]  /*20a0*/  ISETP.GE.AND P2, PT, R9, UR8, PT ;  /* 0x0000000809007c0c */ /* 0x000fe2000bf46270 */
[----:B------:R-:W-:Y:S01]  /*20b0*/  UIMAD UR7, UR17, UR11, UR7 ;  /* 0x0000000b110772a4 */ /* 0x000fe2000f8e0207 */
[----:B------:R-:W-:Y:S02]  /*20c0*/  ISETP.GE.AND P1, PT, R11, UR8, PT ;  /* 0x000000080b007c0c */ /* 0x000fe4000bf26270 */
[----:B------:R-:W-:Y:S02]  /*20d0*/  IADD3 R3, P0, PT, R2, UR6, RZ ;  /* 0x0000000602037c10 */ /* 0x000fe4000ff1e0ff */
[----:B------:R-:W-:Y:S02]  /*20e0*/  FSEL R9, R10, RZ, !P1 ;  /* 0x000000ff0a097208 */ /* 0x000fe40004800000 */
[----:B--2---:R-:W-:Y:S01]  /*20f0*/  LEA R2, P4, R3, UR18, 0x2 ;  /* 0x0000001203027c11 */ /* 0x004fe2000f8810ff */
[----:B------:R-:W-:Y:S01]  /*2100*/  IMAD.X R4, RZ, RZ, UR7, P0 ;  /* 0x00000007ff047e24 */ /* 0x000fe200080e06ff */
[----:B------:R-:W-:-:S02]  /*2110*/  ISETP.GE.AND P0, PT, R5, UR8, PT ;  /* 0x0000000805007c0c */ /* 0x000fc4000bf06270 */
[----:B------:R-:W-:Y:S02]  /*2120*/  FSEL R5, R7, RZ, !P3 ;  /* 0x000000ff07057208 */ /* 0x000fe40005800000 */
[----:B------:R-:W-:Y:S02]  /*2130*/  LEA.HI.X R3, R3, UR19, R4, 0x2, P4 ;  /* 0x0000001303037c11 */ /* 0x000fe4000a0f1404 */
[----:B------:R-:W-:Y:S02]  /*2140*/  FSEL R7, R8, RZ, !P2 ;  /* 0x000000ff08077208 */ /* 0x000fe40005000000 */
[----:B------:R-:W-:Y:S01]  /*2150*/  FSEL R11, R6, RZ, !P0 ;  /* 0x000000ff060b7208 */ /* 0x000fe20004000000 */
[----:B------:R0:W-:Y:S04]  /*2160*/  STG.E desc[UR12][R2.64], R5 ;  /* 0x0000000502007986 */ /* 0x0001e8000c10190c */
[----:B------:R0:W-:Y:S04]  /*2170*/  STG.E desc[UR12][R2.64+0x40], R7 ;  /* 0x0000400702007986 */ /* 0x0001e8000c10190c */
[----:B------:R0:W-:Y:S04]  /*2180*/  STG.E desc[UR12][R2.64+0x80], R9 ;  /* 0x0000800902007986 */ /* 0x0001e8000c10190c */
[----:B------:R0:W-:Y:S02]  /*2190*/  STG.E desc[UR12][R2.64+0xc0], R11 ;  /* 0x0000c00b02007986 */ /* 0x0001e4000c10190c */
.L_x_126:
[----:B------:R-:W-:Y:S05]  /*21a0*/  BSYNC.RECONVERGENT B0 ;  /* 0x0000000000007941 */ /* 0x000fea0003800200 */
.L_x_125:
[----:B------:R-:W-:Y:S01]  /*21b0*/  UIADD3 UR5, UPT, UPT, UR5, 0x3f, URZ ;  /* 0x0000003f05057890 */ /* 0x000fe2000fffe0ff */
[----:B0-----:R-:W0:Y:S01]  /*21c0*/  LDC.64 R10, c[0x0][0x440] ;  /* 0x00011000ff0a7b82 */ /* 0x001e220000000a00 */
[----:B------:R-:W-:Y:S02]  /*21d0*/  BSSY.RECONVERGENT B0, `(.L_x_127) ;  /* 0x000001b000007945 */ /* 0x000fe40003800200 */
[----:B------:R-:W-:-:S04]  /*21e0*/  USHF.R.S32.HI UR6, URZ, 0x1f, UR5 ;  /* 0x0000001fff067899 */ /* 0x000fc80008011405 */
[----:B------:R-:W-:-:S04]  /*21f0*/  ULEA.HI UR6, UR6, UR5, URZ, 0x6 ;  /* 0x0000000506067291 */ /* 0x000fc8000f8f30ff */
[----:B------:R-:W-:-:S04]  /*2200*/  ULOP3.LUT UR6, UR6, 0xffffffc0, URZ, 0xc0, !UPT ;  /* 0xffffffc006067892 */ /* 0x000fc8000f8ec0ff */
[----:B------:R-:W-:-:S04]  /*2210*/  UIADD3 UR6, UPT, UPT, UR21, UR5, -UR6 ;  /* 0x0000000515067290 */ /* 0x000fc8000fffe806 */
[----:B------:R-:W-:-:S06]  /*2220*/  UIADD3 UR6, UPT, UPT, UR5, -UR6, URZ ;  /* 0x8000000605067290 */ /* 0x000fcc000fffe0ff */
[----:B------:R-:W-:-:S04]  /*2230*/  ISETP.GE.AND P0, PT, R14, UR6, PT ;  /* 0x000000060e007c0c */ /* 0x000fc8000bf06270 */
[----:B------:R-:W-:-:S13]  /*2240*/  ISETP.GT.U32.OR P0, PT, R14, 0x3f, P0 ;  /* 0x0000003f0e00780c */ /* 0x000fda0000704470 */
[----:B------:R-:W-:Y:S05]  /*2250*/  @P0 BRA `(.L_x_128) ;  /* 0x0000000000480947 */ /* 0x000fea0003800000 */
[----:B------:R-:W1:Y:S01]  /*2260*/  LDC.64 R4, c[0x0][0x418] ;  /* 0x00010600ff047b82 */ /* 0x000e620000000a00 */
[----:B------:R-:W-:Y:S01]  /*2270*/  IADD3 R2, PT, PT, R14, UR21, RZ ;  /* 0x000000150e027c10 */ /* 0x000fe2000fffe0ff */
[----:B------:R-:W2:Y:S01]  /*2280*/  LDCU.64 UR6, c[0x0][0x420] ;  /* 0x00008400ff0677ac */ /* 0x000ea20008000a00 */
[----:B-----5:R-:W-:Y:S02]  /*2290*/  FMUL.FTZ R6, R0, 1.4426950216293334961 ;  /* 0x3fb8aa3b00067820 */ /* 0x020fe40000410000 */
[----:B------:R-:W-:-:S03]  /*22a0*/  IADD3 R2, P0, PT, R2, UR4, RZ ;  /* 0x0000000402027c10 */ /* 0x000fc6000ff1e0ff */
[----:B------:R-:W3:Y:S02]  /*22b0*/  LDC.64 R8, c[0x0][0x410] ;  /* 0x00010400ff087b82 */ /* 0x000ee40000000a00 */
[----:B------:R-:W-:Y:S01]  /*22c0*/  IMAD.X R3, RZ, RZ, UR20, P0 ;  /* 0x00000014ff037e24 */ /* 0x000fe200080e06ff */
[----:B------:R-:W-:Y:S02]  /*22d0*/  FSETP.NEU.FTZ.AND P0, PT, R0, -INF , PT ;  /* 0xff8000000000780b */ /* 0x000fe40003f1d000 */
[----:B--2---:R-:W-:Y:S01]  /*22e0*/  MOV R7, UR7 ;  /* 0x0000000700077c02 */ /* 0x004fe20008000f00 */
[----:B-1----:R-:W-:-:S04]  /*22f0*/  IMAD.WIDE.U32 R2, R4, UR15, R2 ;  /* 0x0000000f04027c25 */ /* 0x002fc8000f8e0002 */
[----:B------:R-:W-:Y:S02]  /*2300*/  IMAD R3, R5, UR15, R3 ;  /* 0x0000000f05037c24 */ /* 0x000fe4000f8e0203 */
[----:B------:R-:W-:-:S04]  /*2310*/  IMAD.U32 R5, RZ, RZ, UR6 ;  /* 0x00000006ff057e24 */ /* 0x000fc8000f8e00ff */
[----:B------:R-:W-:-:S04]  /*2320*/  IMAD.WIDE.U32 R2, R5, UR17, R2 ;  /* 0x0000001105027c25 */ /* 0x000fc8000f8e0002 */
[----:B------:R-:W-:Y:S01]  /*2330*/  IMAD R3, R7, UR17, R3 ;  /* 0x0000001107037c24 */ /* 0x000fe2000f8e0203 */
[----:B---3--:R-:W-:-:S04]  /*2340*/  LEA R4, P1, R2, R8, 0x2 ;  /* 0x0000000802047211 */ /* 0x008fc800078210ff */
[----:B------:R-:W-:Y:S02]  /*2350*/  LEA.HI.X R5, R2, R9, R3, 0x2, P1 ;  /* 0x0000000902057211 */ /* 0x000fe400008f1403 */
[----:B------:R-:W-:-:S05]  /*2360*/  FSEL R3, R6, RZ, P0 ;  /* 0x000000ff06037208 */ /* 0x000fca0000000000 */
[----:B------:R1:W-:Y:S02]  /*2370*/  STG.E desc[UR12][R4.64], R3 ;  /* 0x0000000304007986 */ /* 0x0003e4000c10190c */
.L_x_128:
[----:B------:R-:W-:Y:S05]  /*2380*/  BSYNC.RECONVERGENT B0 ;  /* 0x0000000000007941 */ /* 0x000fea0003800200 */
.L_x_127:
[----:B------:R-:W-:Y:S01]  /*2390*/  USHF.L.U32 UR6, UR16, 0xe, URZ ;  /* 0x0000000e10067899 */ /* 0x000fe200080006ff */
[----:B-----5:R-:W-:Y:S01]  /*23a0*/  IMAD.SHL.U32 R0, R14, 0x4, RZ ;  /* 0x000000040e007824 */ /* 0x020fe200078e00ff */
[----:B------:R-:W-:Y:S01]  /*23b0*/  USHF.L.U32 UR5, UR4, 0x8, URZ ;  /* 0x0000000804057899 */ /* 0x000fe200080006ff */
[----:B-1----:R-:W1:Y:S01]  /*23c0*/  LDC.64 R4, c[0x0][0x448] ;  /* 0x00011200ff047b82 */ /* 0x002e620000000a00 */
[----:B------:R-:W2:Y:S02]  /*23d0*/  LDCU.64 UR8, c[0x0][0x458] ;  /* 0x00008b00ff0877ac */ /* 0x000ea40008000a00 */
[----:B------:R-:W-:Y:S02]  /*23e0*/  LOP3.LUT R0, R0, UR6, RZ, 0xfc, !PT ;  /* 0x0000000600007c12 */ /* 0x000fe4000f8efcff */
[----:B------:R-:W-:Y:S02]  /*23f0*/  IMAD.U32 R3, RZ, RZ, UR5 ;  /* 0x00000005ff037e24 */ /* 0x000fe4000f8e00ff */
[----:B------:R-:W-:Y:S01]  /*2400*/  IADD3 R2, P0, PT, R0, UR5, RZ ;  /* 0x0000000500027c10 */ /* 0x000fe2000ff1e0ff */
[----:B------:R-:W3:Y:S03]  /*2410*/  LDCU.64 UR6, c[0x0][0x428] ;  /* 0x00008500ff0677ac */ /* 0x000ee60008000a00 */
[----:B------:R-:W-:-:S03]  /*2420*/  LEA.HI.X.SX32 R3, R3, RZ, 0x1, P0 ;  /* 0x000000ff03037211 */ /* 0x000fc600000f0eff */
[----:B0-----:R-:W-:Y:S01]  /*2430*/  IMAD.WIDE.U32 R2, R10, UR15, R2 ;  /* 0x0000000f0a027c25 */ /* 0x001fe2000f8e0002 */
[----:B--2---:R-:W-:-:S03]  /*2440*/  ISETP.NE.U32.AND P0, PT, RZ, UR8, PT ;  /* 0x00000008ff007c0c */ /* 0x004fc6000bf05070 */
[----:B------:R-:W-:Y:S01]  /*2450*/  IMAD R3, R11, UR15, R3 ;  /* 0x0000000f0b037c24 */ /* 0x000fe2000f8e0203 */
[----:B------:R-:W-:Y:S01]  /*2460*/  ISETP.NE.AND.EX P0, PT, RZ, UR9, PT, P0 ;  /* 0x00000009ff007c0c */ /* 0x000fe2000bf05300 */
[----:B-1----:R-:W-:-:S03]  /*2470*/  IMAD.WIDE.U32 R2, R4, UR17, R2 ;  /* 0x0000001104027c25 */ /* 0x002fc6000f8e0002 */
[----:B------:R-:W-:Y:S01]  /*2480*/  ISETP.NE.OR P0, PT, R14, RZ, !P0 ;  /* 0x000000ff0e00720c */ /* 0x000fe20004705670 */
[----:B------:R-:W-:Y:S01]  /*2490*/  IMAD R3, R5, UR17, R3 ;  /* 0x0000001105037c24 */ /* 0x000fe2000f8e0203 */
[----:B---3--:R-:W-:-:S04]  /*24a0*/  LEA R4, P1, R2, UR6, 0x2 ;  /* 0x0000000602047c11 */ /* 0x008fc8000f8210ff */
        /* <DEDUP_REMOVED lines=18> */
[----:B------:R-:W1:Y:S01]  /*25d0*/  LDCU UR6, c[0x0][0x450] ;  /* 0x00008a00ff0677ac */ /* 0x000e620008000800 */
[----:B------:R-:W2:Y:S01]  /*25e0*/  LDCU UR7, c[0x0][0x390] ;  /* 0x00007200ff0777ac */ /* 0x000ea20008000800 */
[----:B------:R-:W3:Y:S01]  /*25f0*/  LDCU.64 UR4, c[0x0][0x458] ;  /* 0x00008b00ff0477ac */ /* 0x000ee20008000a00 */
[----:B-1----:R-:W-:-:S04]  /*2600*/  UIMAD UR6, UR16, UR6, UR14 ;  /* 0x00000006100672a4 */ /* 0x002fc8000f8e020e */
[----:B--2---:R-:W-:-:S04]  /*2610*/  UIMAD UR6, UR6, UR7, UR15 ;  /* 0x00000007060672a4 */ /* 0x004fc8000f8e020f */
[----:B---3--:R-:W-:-:S06]  /*2620*/  UIMAD.WIDE UR4, UR6, 0x4, UR4 ;  /* 0x00000004060478a5 */ /* 0x008fcc000f8e0204 */
[----:B------:R-:W-:Y:S01]  /*2630*/  MOV R2, UR4 ;  /* 0x0000000400027c02 */ /* 0x000fe20008000f00 */
[----:B------:R-:W-:-:S05]  /*2640*/  IMAD.U32 R3, RZ, RZ, UR5 ;  /* 0x00000005ff037e24 */ /* 0x000fca000f8e00ff */
[----:B------:R-:W-:Y:S01]  /*2650*/  STG.E desc[UR12][R2.64], RZ ;  /* 0x000000ff02007986 */ /* 0x000fe2000c10190c */
[----:B------:R-:W-:Y:S05]  /*2660*/  EXIT ;  /* 0x000000000000794d */ /* 0x000fea0003800000 */
.L_x_129:
        /* <DEDUP_REMOVED lines=9> */
.L_x_159:


//--------------------- .nv.shared._ZN7cutlass13device_kernelIN5flash19enable_sm80_to_sm89INS1_16FlashAttnBwdSm80INS1_25CollectiveMainloopBwdSm80ILi1ELi1EN4cute5tupleIJNS5_1CILi32EEENS7_ILi64EEENS7_ILi256EEEEEENS_10bfloat16_tEfNS_4arch4Sm80ELb0ELb0ELb1ELb0ELb0ELb0ELb0ELb0ELi2ELi2ELi2ELi1ELb1EEENS1_21CollectiveEpilogueBwdISB_SC_SE_Li256ELb0ELb0ELi4EEENS1_19SingleTileSchedulerILb0ELb0ELb0ELi64EEEEEEEEEvNT_6ParamsE --------------------------
	.section	.nv.shared._ZN7cutlass13device_kernelIN5flash19enable_sm80_to_sm89INS1_16FlashAttnBwdSm80INS1_25CollectiveMainloopBwdSm80ILi1ELi1EN4cute5tupleIJNS5_1CILi32EEENS7_ILi64EEENS7_ILi256EEEEEENS_10bfloat16_tEfNS_4arch4Sm80ELb0ELb0ELb1ELb0ELb0ELb0ELb0ELb0ELi2ELi2ELi2ELi1ELb1EEENS1_21CollectiveEpilogueBwdISB_SC_SE_Li256ELb0ELb0ELi4EEENS1_19SingleTileSchedulerILb0ELb0ELb0ELi64EEEEEEEEEvNT_6ParamsE,"aw",@nobits
	.sectionflags	@""
	.align	16
	.zero		1024


//--------------------- .nv.shared.reserved.0     --------------------------
	.section	.nv.shared.reserved.0,"aw",@nobits
	.weak		__nv_reservedSMEM_offset_0_alias
	.size		__nv_reservedSMEM_offset_0_alias, 0, 64
	.other		__nv_reservedSMEM_offset_0_alias,@"STO_CUDA_RESERVED_SHARED STV_DEFAULT"
__nv_reservedSMEM_offset_0_alias:
	.zero		0
	.zero		64


//--------------------- .nv.global                --------------------------
	.section	.nv.global,"aw",@nobits
.nv.global:
	.type		_ZN74_INTERNAL_87a4c30e_38_flash_bwd_hdim256_bf16_softcap_sm80_cu_49158569_28484cute1_E,@object
	.size		_ZN74_INTERNAL_87a4c30e_38_flash_bwd_hdim256_bf16_softcap_sm80_cu_49158569_28484cute1_E,(_ZN74_INTERNAL_87a4c30e_38_flash_bwd_hdim256_bf16_softcap_sm80_cu_49158569_28484cuda3std3__45__cpo6cbeginE - _ZN74_INTERNAL_87a4c30e_38_flash_bwd_hdim256_bf16_softcap_sm80_cu_49158569_28484cute1_E)
_ZN74_INTERNAL_87a4c30e_38_flash_bwd_hdim256_bf16_softcap_sm80_cu_49158569_28484cute1_E:
	.zero		1
	.type		_ZN74_INTERNAL_87a4c30e_38_flash_bwd_hdim256_bf16_softcap_sm80_cu_49158569_28484cuda3std3__45__cpo6cbeginE,@object
	.size		_ZN74_INTERNAL_87a4c30e_38_flash_bwd_hdim256_bf16_softcap_sm80_cu_49158569_28484cuda3std3__45__cpo6cbeginE,(_ZN74_INTERNAL_87a4c30e_38_flash_bwd_hdim256_bf16_softcap_sm80_cu_49158569_28484cuda3std3__48in_placeE - _ZN74_INTERNAL_87a4c30e_38_flash_bwd_hdim256_bf16_softcap_sm80_cu_49158569_28484cuda3std3__45__cpo6cbeginE)
_ZN74_INTERNAL_87a4c30e_38_flash_bwd_hdim256_bf16_softcap_sm80_cu_49158569_28484cuda3std3__45__cpo6cbeginE:
	.zero		1
	.type		_ZN74_INTERNAL_87a4c30e_38_flash_bwd_hdim256_bf16_softcap_sm80_cu_49158569_28484cuda3std3__48in_placeE,@object
	.size		_ZN74_INTERNAL_87a4c30e_38_flash_bwd_hdim256_bf16_softcap_sm80_cu_49158569_28484cuda3std3__48in_placeE,(_ZN74_INTERNAL_87a4c30e_38_flash_bwd_hdim256_bf16_softcap_sm80_cu_49158569_28484cuda3std6ranges3__45__cpo9iter_moveE - _ZN74_INTERNAL_87a4c30e_38_flash_bwd_hdim256_bf16_softcap_sm80_cu_49158569_28484cuda3std3__48in_placeE)
_ZN74_INTERNAL_87a4c30e_38_flash_bwd_hdim256_bf16_softcap_sm80_cu_49158569_28484cuda3std3__48in_placeE:
	.zero		1
	.type		_ZN74_INTERNAL_87a4c30e_38_flash_bwd_hdim256_bf16_softcap_sm80_cu_49158569_28484cuda3std6ranges3__45__cpo9iter_moveE,@object
	.size		_ZN74_INTERNAL_87a4c30e_38_flash_bwd_hdim256_bf16_softcap_sm80_cu_49158569_28484cuda3std6ranges3__45__cpo9iter_moveE,(_ZN74_INTERNAL_87a4c30e_38_flash_bwd_hdim256_bf16_softcap_sm80_cu_49158569_28484cuda3std3__45__cpo5beginE - _ZN74_INTERNAL_87a4c30e_38_flash_bwd_hdim256_bf16_softcap_sm80_cu_49158569_28484cuda3std6ranges3__45__cpo9iter_moveE)
_ZN74_INTERNAL_87a4c30e_38_flash_bwd_hdim256_bf16_softcap_sm80_cu_49158569_28484cuda3std6ranges3__45__cpo9iter_moveE:
	.zero		1
	.type		_ZN74_INTERNAL_87a4c30e_38_flash_bwd_hdim256_bf16_softcap_sm80_cu_49158569_28484cuda3std3__45__cpo5beginE,@object
	.size		_ZN74_INTERNAL_87a4c30e_38_flash_bwd_hdim256_bf16_softcap_sm80_cu_49158569_28484cuda3std3__45__cpo5beginE,(_ZN74_INTERNAL_87a4c30e_38_flash_bwd_hdim256_bf16_softcap_sm80_cu_49158569_28484cuda3std3__476_GLOBAL__N__87a4c30e_38_flash_bwd_hdim256_bf16_softcap_sm80_cu_49158569_28486ignoreE - _ZN74_INTERNAL_87a4c30e_38_flash_bwd_hdim256_bf16_softcap_sm80_cu_49158569_28484cuda3std3__45__cpo5beginE)
_ZN74_INTERNAL_87a4c30e_38_flash_bwd_hdim256_bf16_softcap_sm80_cu_49158569_28484cuda3std3__45__cpo5beginE:
	.zero		1
	.type		_ZN74_INTERNAL_87a4c30e_38_flash_bwd_hdim256_bf16_softcap_sm80_cu_49158569_28484cuda3std3__476_GLOBAL__N__87a4c30e_38_flash_bwd_hdim256_bf16_softcap_sm80_cu_49158569_28486ignoreE,@object
	.size		_ZN74_INTERNAL_87a4c30e_38_flash_bwd_hdim256_bf16_softcap_sm80_cu_49158569_28484cuda3std3__476_GLOBAL__N__87a4c30e_38_flash_bwd_hdim256_bf16_softcap_sm80_cu_49158569_28486ignoreE,(_ZN74_INTERNAL_87a4c30e_38_flash_bwd_hdim256_bf16_softcap_sm80_cu_49158569_28484cute7productE - _ZN74_INTERNAL_87a4c30e_38_flash_bwd_hdim256_bf16_softcap_sm80_cu_49158569_28484cuda3std3__476_GLOBAL__N__87a4c30e_38_flash_bwd_hdim256_bf16_softcap_sm80_cu_49158569_28486ignoreE)
_ZN74_INTERNAL_87a4c30e_38_flash_bwd_hdim256_bf16_softcap_sm80_cu_49158569_28484cuda3std3__476_GLOBAL__N__87a4c30e_38_flash_bwd_hdim256_bf16_softcap_sm80_cu_49158569_28486ignoreE:
	.zero		1
	.type		_ZN74_INTERNAL_87a4c30e_38_flash_bwd_hdim256_bf16_softcap_sm80_cu_49158569_28484cute7productE,@object
	.size		_ZN74_INTERNAL_87a4c30e_38_flash_bwd_hdim256_bf16_softcap_sm80_cu_49158569_28484cute7productE,(_ZN74_INTERNAL_87a4c30e_38_flash_bwd_hdim256_bf16_softcap_sm80_cu_49158569_28484cuda3std3__45__cpo3endE - _ZN74_INTERNAL_87a4c30e_38_flash_bwd_hdim256_bf16_softcap_sm80_cu_49158569_28484cute7productE)
_ZN74_INTERNAL_87a4c30e_38_flash_bwd_hdim256_bf16_softcap_sm80_cu_49158569_28484cute7productE:
	.zero		1
	.type		_ZN74_INTERNAL_87a4c30e_38_flash_bwd_hdim256_bf16_softcap_sm80_cu_49158569_28484cuda3std3__45__cpo3endE,@object
	.size		_ZN74_INTERNAL_87a4c30e_38_flash_bwd_hdim256_bf16_softcap_sm80_cu_49158569_28484cuda3std3__45__cpo3endE,(_ZN74_INTERNAL_87a4c30e_38_flash_bwd_hdim256_bf16_softcap_sm80_cu_49158569_28484cuda3std3__419piecewise_constructE - _ZN74_INTERNAL_87a4c30e_38_flash_bwd_hdim256_bf16_softcap_sm80_cu_49158569_28484cuda3std3__45__cpo3endE)
_ZN74_INTERNAL_87a4c30e_38_flash_bwd_hdim256_bf16_softcap_sm80_cu_49158569_28484cuda3std3__45__cpo3endE:
	.zero		1
	.type		_ZN74_INTERNAL_87a4c30e_38_flash_bwd_hdim256_bf16_softcap_sm80_cu_49158569_28484cuda3std3__419piecewise_constructE,@object
	.size		_ZN74_INTERNAL_87a4c30e_38_flash_bwd_hdim256_bf16_softcap_sm80_cu_49158569_28484cuda3std3__419piecewise_constructE,(_ZN74_INTERNAL_87a4c30e_38_flash_bwd_hdim256_bf16_softcap_sm80_cu_49158569_28484cuda3std3__45__cpo4cendE - _ZN74_INTERNAL_87a4c30e_38_flash_bwd_hdim256_bf16_softcap_sm80_cu_49158569_28484cuda3std3__419piecewise_constructE)
_ZN74_INTERNAL_87a4c30e_38_flash_bwd_hdim256_bf16_softcap_sm80_cu_49158569_28484cuda3std3__419piecewise_constructE:
	.zero		1
	.type		_ZN74_INTERNAL_87a4c30e_38_flash_bwd_hdim256_bf16_softcap_sm80_cu_49158569_28484cuda3std3__45__cpo4cendE,@object
	.size		_ZN74_INTERNAL_87a4c30e_38_flash_bwd_hdim256_bf16_softcap_sm80_cu_49158569_28484cuda3std3__45__cpo4cendE,(_ZN74_INTERNAL_87a4c30e_38_flash_bwd_hdim256_bf16_softcap_sm80_cu_49158569_28484cuda3std6ranges3__45__cpo4swapE - _ZN74_INTERNAL_87a4c30e_38_flash_bwd_hdim256_bf16_softcap_sm80_cu_49158569_28484cuda3std3__45__cpo4cendE)
_ZN74_INTERNAL_87a4c30e_38_flash_bwd_hdim256_bf16_softcap_sm80_cu_49158569_28484cuda3std3__45__cpo4cendE:
	.zero		1
	.type		_ZN74_INTERNAL_87a4c30e_38_flash_bwd_hdim256_bf16_softcap_sm80_cu_49158569_28484cuda3std6ranges3__45__cpo4swapE,@object
	.size		_ZN74_INTERNAL_87a4c30e_38_flash_bwd_hdim256_bf16_softcap_sm80_cu_49158569_28484cuda3std6ranges3__45__cpo4swapE,(.L_7 - _ZN74_INTERNAL_87a4c30e_38_flash_bwd_hdim256_bf16_softcap_sm80_cu_49158569_28484cuda3std6ranges3__45__cpo4swapE)
_ZN74_INTERNAL_87a4c30e_38_flash_bwd_hdim256_bf16_softcap_sm80_cu_49158569_28484cuda3std6ranges3__45__cpo4swapE:
	.zero		1
.L_7:


//--------------------- .nv.shared._ZN7cutlass13device_kernelIN5flash19enable_sm80_to_sm89INS1_16FlashAttnBwdSm80INS1_25CollectiveMainloopBwdSm80ILi1ELi1EN4cute5tupleIJNS5_1CILi32EEENS7_ILi64EEENS7_ILi256EEEEEENS_10bfloat16_tEfNS_4arch4Sm80ELb0ELb0ELb1ELb0ELb0ELb0ELb0ELb0ELi2ELi2ELi2ELi1ELb1EEENS1_24CollectiveEpilogueBwdGQAISB_fSE_Li256ELb0ELb0EEENS1_19SingleTileSchedulerILb0ELb0ELb0ELi64EEEEEEEEEvNT_6ParamsE --------------------------
	.section	.nv.shared._ZN7cutlass13device_kernelIN5flash19enable_sm80_to_sm89INS1_16FlashAttnBwdSm80INS1_25CollectiveMainloopBwdSm80ILi1ELi1EN4cute5tupleIJNS5_1CILi32EEENS7_ILi64EEENS7_ILi256EEEEEENS_10bfloat16_tEfNS_4arch4Sm80ELb0ELb0ELb1ELb0ELb0ELb0ELb0ELb0ELi2ELi2ELi2ELi1ELb1EEENS1_24CollectiveEpilogueBwdGQAISB_fSE_Li256ELb0ELb0EEENS1_19SingleTileSchedulerILb0ELb0ELb0ELi64EEEEEEEEEvNT_6ParamsE,"aw",@nobits
	.sectionflags	@""
	.align	16
	.zero		1024


//--------------------- .nv.shared._ZN7cutlass13device_kernelIN5flash19enable_sm80_to_sm89INS1_16FlashAttnBwdSm80INS1_25CollectiveMainloopBwdSm80ILi1ELi1EN4cute5tupleIJNS5_1CILi32EEENS7_ILi64EEENS7_ILi256EEEEEENS_10bfloat16_tEfNS_4arch4Sm80ELb0ELb0ELb1ELb1ELb0ELb0ELb0ELb0ELi2ELi2ELi2ELi1ELb1EEENS1_21CollectiveEpilogueBwdISB_SC_SE_Li256ELb1ELb0ELi4EEENS1_19SingleTileSchedulerILb1ELb0ELb0ELi64EEEEEEEEEvNT_6ParamsE --------------------------
	.section	.nv.shared._ZN7cutlass13device_kernelIN5flash19enable_sm80_to_sm89INS1_16FlashAttnBwdSm80INS1_25CollectiveMainloopBwdSm80ILi1ELi1EN4cute5tupleIJNS5_1CILi32EEENS7_ILi64EEENS7_ILi256EEEEEENS_10bfloat16_tEfNS_4arch4Sm80ELb0ELb0ELb1ELb1ELb0ELb0ELb0ELb0ELi2ELi2ELi2ELi1ELb1EEENS1_21CollectiveEpilogueBwdISB_SC_SE_Li256ELb1ELb0ELi4EEENS1_19SingleTileSchedulerILb1ELb0ELb0ELi64EEEEEEEEEvNT_6ParamsE,"aw",@nobits
	.sectionflags	@""
	.align	16
	.zero		1024


//--------------------- .nv.shared._ZN7cutlass13device_kernelIN5flash19enable_sm80_to_sm89INS1_16FlashAttnBwdSm80INS1_25CollectiveMainloopBwdSm80ILi1ELi1EN4cute5tupleIJNS5_1CILi32EEENS7_ILi64EEENS7_ILi256EEEEEENS_10bfloat16_tEfNS_4arch4Sm80ELb0ELb0ELb1ELb1ELb0ELb0ELb0ELb0ELi2ELi2ELi2ELi1ELb1EEENS1_24CollectiveEpilogueBwdGQAISB_fSE_Li256ELb1ELb0EEENS1_19SingleTileSchedulerILb1ELb0ELb0ELi64EEEEEEEEEvNT_6ParamsE --------------------------
	.section	.nv.shared._ZN7cutlass13device_kernelIN5flash19enable_sm80_to_sm89INS1_16FlashAttnBwdSm80INS1_25CollectiveMainloopBwdSm80ILi1ELi1EN4cute5tupleIJNS5_1CILi32EEENS7_ILi64EEENS7_ILi256EEEEEENS_10bfloat16_tEfNS_4arch4Sm80ELb0ELb0ELb1ELb1ELb0ELb0ELb0ELb0ELi2ELi2ELi2ELi1ELb1EEENS1_24CollectiveEpilogueBwdGQAISB_fSE_Li256ELb1ELb0EEENS1_19SingleTileSchedulerILb1ELb0ELb0ELi64EEEEEEEEEvNT_6ParamsE,"aw",@nobits
	.sectionflags	@""
	.align	16
	.zero		1024


//--------------------- .nv.shared._ZN7cutlass13device_kernelIN5flash19enable_sm80_to_sm89INS1_16FlashAttnBwdSm80INS1_25CollectiveMainloopBwdSm80ILi1ELi1EN4cute5tupleIJNS5_1CILi32EEENS7_ILi64EEENS7_ILi256EEEEEENS_10bfloat16_tEfNS_4arch4Sm80ELb0ELb1ELb1ELb0ELb0ELb0ELb0ELb0ELi2ELi2ELi2ELi1ELb1EEENS1_21CollectiveEpilogueBwdISB_SC_SE_Li256ELb0ELb0ELi4EEENS1_19SingleTileSchedulerILb0ELb0ELb0ELi64EEEEEEEEEvNT_6ParamsE --------------------------
	.section	.nv.shared._ZN7cutlass13device_kernelIN5flash19enable_sm80_to_sm89INS1_16FlashAttnBwdSm80INS1_25CollectiveMainloopBwdSm80ILi1ELi1EN4cute5tupleIJNS5_1CILi32EEENS7_ILi64EEENS7_ILi256EEEEEENS_10bfloat16_tEfNS_4arch4Sm80ELb0ELb1ELb1ELb0ELb0ELb0ELb0ELb0ELi2ELi2ELi2ELi1ELb1EEENS1_21CollectiveEpilogueBwdISB_SC_SE_Li256ELb0ELb0ELi4EEENS1_19SingleTileSchedulerILb0ELb0ELb0ELi64EEEEEEEEEvNT_6ParamsE,"aw",@nobits
	.sectionflags	@""
	.align	16
	.zero		1024


//--------------------- .nv.shared._ZN7cutlass13device_kernelIN5flash19enable_sm80_to_sm89INS1_16FlashAttnBwdSm80INS1_25CollectiveMainloopBwdSm80ILi1ELi1EN4cute5tupleIJNS5_1CILi32EEENS7_ILi64EEENS7_ILi256EEEEEENS_10bfloat16_tEfNS_4arch4Sm80ELb0ELb1ELb1ELb0ELb0ELb0ELb0ELb0ELi2ELi2ELi2ELi1ELb1EEENS1_24CollectiveEpilogueBwdGQAISB_fSE_Li256ELb0ELb0EEENS1_19SingleTileSchedulerILb0ELb0ELb0ELi64EEEEEEEEEvNT_6ParamsE --------------------------
	.section	.nv.shared._ZN7cutlass13device_kernelIN5flash19enable_sm80_to_sm89INS1_16FlashAttnBwdSm80INS1_25CollectiveMainloopBwdSm80ILi1ELi1EN4cute5tupleIJNS5_1CILi32EEENS7_ILi64EEENS7_ILi256EEEEEENS_10bfloat16_tEfNS_4arch4Sm80ELb0ELb1ELb1ELb0ELb0ELb0ELb0ELb0ELi2ELi2ELi2ELi1ELb1EEENS1_24CollectiveEpilogueBwdGQAISB_fSE_Li256ELb0ELb0EEENS1_19SingleTileSchedulerILb0ELb0ELb0ELi64EEEEEEEEEvNT_6ParamsE,"aw",@nobits
	.sectionflags	@""
	.align	16
	.zero		1024


//--------------------- .nv.shared._ZN7cutlass13device_kernelIN5flash19enable_sm80_to_sm89INS1_16FlashAttnBwdSm80INS1_25CollectiveMainloopBwdSm80ILi1ELi1EN4cute5tupleIJNS5_1CILi32EEENS7_ILi64EEENS7_ILi256EEEEEENS_10bfloat16_tEfNS_4arch4Sm80ELb0ELb1ELb1ELb1ELb0ELb0ELb0ELb0ELi2ELi2ELi2ELi1ELb1EEENS1_21CollectiveEpilogueBwdISB_SC_SE_Li256ELb1ELb0ELi4EEENS1_19SingleTileSchedulerILb1ELb0ELb0ELi64EEEEEEEEEvNT_6ParamsE --------------------------
	.section	.nv.shared._ZN7cutlass13device_kernelIN5flash19enable_sm80_to_sm89INS1_16FlashAttnBwdSm80INS1_25CollectiveMainloopBwdSm80ILi1ELi1EN4cute5tupleIJNS5_1CILi32EEENS7_ILi64EEENS7_ILi256EEEEEENS_10bfloat16_tEfNS_4arch4Sm80ELb0ELb1ELb1ELb1ELb0ELb0ELb0ELb0ELi2ELi2ELi2ELi1ELb1EEENS1_21CollectiveEpilogueBwdISB_SC_SE_Li256ELb1ELb0ELi4EEENS1_19SingleTileSchedulerILb1ELb0ELb0ELi64EEEEEEEEEvNT_6ParamsE,"aw",@nobits
	.sectionflags	@""
	.align	16
	.zero		1024


//--------------------- .nv.shared._ZN7cutlass13device_kernelIN5flash19enable_sm80_to_sm89INS1_16FlashAttnBwdSm80INS1_25CollectiveMainloopBwdSm80ILi1ELi1EN4cute5tupleIJNS5_1CILi32EEENS7_ILi64EEENS7_ILi256EEEEEENS_10bfloat16_tEfNS_4arch4Sm80ELb0ELb1ELb1ELb1ELb0ELb0ELb0ELb0ELi2ELi2ELi2ELi1ELb1EEENS1_24CollectiveEpilogueBwdGQAISB_fSE_Li256ELb1ELb0EEENS1_19SingleTileSchedulerILb1ELb0ELb0ELi64EEEEEEEEEvNT_6ParamsE --------------------------
	.section	.nv.shared._ZN7cutlass13device_kernelIN5flash19enable_sm80_to_sm89INS1_16FlashAttnBwdSm80INS1_25CollectiveMainloopBwdSm80ILi1ELi1EN4cute5tupleIJNS5_1CILi32EEENS7_ILi64EEENS7_ILi256EEEEEENS_10bfloat16_tEfNS_4arch4Sm80ELb0ELb1ELb1ELb1ELb0ELb0ELb0ELb0ELi2ELi2ELi2ELi1ELb1EEENS1_24CollectiveEpilogueBwdGQAISB_fSE_Li256ELb1ELb0EEENS1_19SingleTileSchedulerILb1ELb0ELb0ELi64EEEEEEEEEvNT_6ParamsE,"aw",@nobits
	.sectionflags	@""
	.align	16
	.zero		1024


//--------------------- .nv.shared._ZN7cutlass13device_kernelIN5flash19enable_sm80_to_sm89INS1_16FlashAttnBwdSm80INS1_25CollectiveMainloopBwdSm80ILi1ELi1EN4cute5tupleIJNS5_1CILi32EEENS7_ILi64EEENS7_ILi256EEEEEENS_10bfloat16_tEfNS_4arch4Sm80ELb1ELb0ELb1ELb0ELb0ELb0ELb0ELb0ELi2ELi2ELi2ELi1ELb1EEENS1_21CollectiveEpilogueBwdISB_SC_SE_Li256ELb0ELb0ELi4EEENS1_25SingleTileBwdLPTSchedulerILb0ELi64ELb0EEEEEEEEEvNT_6ParamsE --------------------------
	.section	.nv.shared._ZN7cutlass13device_kernelIN5flash19enable_sm80_to_sm89INS1_16FlashAttnBwdSm80INS1_25CollectiveMainloopBwdSm80ILi1ELi1EN4cute5tupleIJNS5_1CILi32EEENS7_ILi64EEENS7_ILi256EEEEEENS_10bfloat16_tEfNS_4arch4Sm80ELb1ELb0ELb1ELb0ELb0ELb0ELb0ELb0ELi2ELi2ELi2ELi1ELb1EEENS1_21CollectiveEpilogueBwdISB_SC_SE_Li256ELb0ELb0ELi4EEENS1_25SingleTileBwdLPTSchedulerILb0ELi64ELb0EEEEEEEEEvNT_6ParamsE,"aw",@nobits
	.sectionflags	@""
	.align	16
	.zero		1024


//--------------------- .nv.shared._ZN7cutlass13device_kernelIN5flash19enable_sm80_to_sm89INS1_16FlashAttnBwdSm80INS1_25CollectiveMainloopBwdSm80ILi1ELi1EN4cute5tupleIJNS5_1CILi32EEENS7_ILi64EEENS7_ILi256EEEEEENS_10bfloat16_tEfNS_4arch4Sm80ELb1ELb0ELb1ELb0ELb0ELb0ELb0ELb0ELi2ELi2ELi2ELi1ELb1EEENS1_24CollectiveEpilogueBwdGQAISB_fSE_Li256ELb0ELb0EEENS1_25SingleTileBwdLPTSchedulerILb0ELi64ELb0EEEEEEEEEvNT_6ParamsE --------------------------
	.section	.nv.shared._ZN7cutlass13device_kernelIN5flash19enable_sm80_to_sm89INS1_16FlashAttnBwdSm80INS1_25CollectiveMainloopBwdSm80ILi1ELi1EN4cute5tupleIJNS5_1CILi32EEENS7_ILi64EEENS7_ILi256EEEEEENS_10bfloat16_tEfNS_4arch4Sm80ELb1ELb0ELb1ELb0ELb0ELb0ELb0ELb0ELi2ELi2ELi2ELi1ELb1EEENS1_24CollectiveEpilogueBwdGQAISB_fSE_Li256ELb0ELb0EEENS1_25SingleTileBwdLPTSchedulerILb0ELi64ELb0EEEEEEEEEvNT_6ParamsE,"aw",@nobits
	.sectionflags	@""
	.align	16
	.zero		1024


//--------------------- .nv.shared._ZN7cutlass13device_kernelIN5flash22FlashAttnBwdPreprocessIN4cute5tupleIJNS3_1CILi32EEENS5_ILi256EEEEEENS_10bfloat16_tEfNS_4arch4Sm80ELb1ELb0EEEEEvNT_6ParamsE --------------------------
	.section	.nv.shared._ZN7cutlass13device_kernelIN5flash22FlashAttnBwdPreprocessIN4cute5tupleIJNS3_1CILi32EEENS5_ILi256EEEEEENS_10bfloat16_tEfNS_4arch4Sm80ELb1ELb0EEEEEvNT_6ParamsE,"aw",@nobits
	.sectionflags	@""
	.align	16
	.zero		1024


//--------------------- .nv.shared._ZN7cutlass13device_kernelIN5flash19enable_sm80_to_sm89INS1_16FlashAttnBwdSm80INS1_25CollectiveMainloopBwdSm80ILi1ELi1EN4cute5tupleIJNS5_1CILi32EEENS7_ILi64EEENS7_ILi256EEEEEENS_10bfloat16_tEfNS_4arch4Sm80ELb1ELb0ELb1ELb1ELb0ELb0ELb0ELb0ELi2ELi2ELi2ELi1ELb1EEENS1_21CollectiveEpilogueBwdISB_SC_SE_Li256ELb1ELb0ELi4EEENS1_25SingleTileBwdLPTSchedulerILb1ELi64ELb0EEEEEEEEEvNT_6ParamsE --------------------------
	.section	.nv.shared._ZN7cutlass13device_kernelIN5flash19enable_sm80_to_sm89INS1_16FlashAttnBwdSm80INS1_25CollectiveMainloopBwdSm80ILi1ELi1EN4cute5tupleIJNS5_1CILi32EEENS7_ILi64EEENS7_ILi256EEEEEENS_10bfloat16_tEfNS_4arch4Sm80ELb1ELb0ELb1ELb1ELb0ELb0ELb0ELb0ELi2ELi2ELi2ELi1ELb1EEENS1_21CollectiveEpilogueBwdISB_SC_SE_Li256ELb1ELb0ELi4EEENS1_25SingleTileBwdLPTSchedulerILb1ELi64ELb0EEEEEEEEEvNT_6ParamsE,"aw",@nobits
	.sectionflags	@""
	.align	16
	.zero		1024


//--------------------- .nv.shared._ZN7cutlass13device_kernelIN5flash32FlashAttnBwdPostprocessConvertdQIN4cute5tupleIJNS3_1CILi32EEENS5_ILi256EEEEEENS_10bfloat16_tEfNS_4arch4Sm80ELi256ENS3_8TiledMMAINS3_8MMA_AtomIJNS3_30SM80_16x8x16_F32BF16BF16F32_TNEEEENS3_6LayoutINS4_IJNS5_ILi1EEENS5_ILi8EEESH_EEENS4_IJNS5_ILi0EEESH_SK_EEEEENS4_IJNS5_ILi16EEENS5_ILi128EEESN_EEEEELb0EEEEEvNT_6ParamsE --------------------------
	.section	.nv.shared._ZN7cutlass13device_kernelIN5flash32FlashAttnBwdPostprocessConvertdQIN4cute5tupleIJNS3_1CILi32EEENS5_ILi256EEEEEENS_10bfloat16_tEfNS_4arch4Sm80ELi256ENS3_8TiledMMAINS3_8MMA_AtomIJNS3_30SM80_16x8x16_F32BF16BF16F32_TNEEEENS3_6LayoutINS4_IJNS5_ILi1EEENS5_ILi8EEESH_EEENS4_IJNS5_ILi0EEESH_SK_EEEEENS4_IJNS5_ILi16EEENS5_ILi128EEESN_EEEEELb0EEEEEvNT_6ParamsE,"aw",@nobits
	.sectionflags	@""
	.align	16
	.zero		1024


//--------------------- .nv.shared._ZN7cutlass13device_kernelIN5flash19enable_sm80_to_sm89INS1_16FlashAttnBwdSm80INS1_25CollectiveMainloopBwdSm80ILi1ELi1EN4cute5tupleIJNS5_1CILi32EEENS7_ILi64EEENS7_ILi256EEEEEENS_10bfloat16_tEfNS_4arch4Sm80ELb1ELb0ELb1ELb1ELb0ELb0ELb0ELb0ELi2ELi2ELi2ELi1ELb1EEENS1_24CollectiveEpilogueBwdGQAISB_fSE_Li256ELb1ELb0EEENS1_25SingleTileBwdLPTSchedulerILb1ELi64ELb0EEEEEEEEEvNT_6ParamsE --------------------------
	.section	.nv.shared._ZN7cutlass13device_kernelIN5flash19enable_sm80_to_sm89INS1_16FlashAttnBwdSm80INS1_25CollectiveMainloopBwdSm80ILi1ELi1EN4cute5tupleIJNS5_1CILi32EEENS7_ILi64EEENS7_ILi256EEEEEENS_10bfloat16_tEfNS_4arch4Sm80ELb1ELb0ELb1ELb1ELb0ELb0ELb0ELb0ELi2ELi2ELi2ELi1ELb1EEENS1_24CollectiveEpilogueBwdGQAISB_fSE_Li256ELb1ELb0EEENS1_25SingleTileBwdLPTSchedulerILb1ELi64ELb0EEEEEEEEEvNT_6ParamsE,"aw",@nobits
	.sectionflags	@""
	.align	16
	.zero		1024


//--------------------- .nv.shared._ZN7cutlass13device_kernelIN5flash22FlashAttnBwdPreprocessIN4cute5tupleIJNS3_1CILi32EEENS5_ILi256EEEEEENS_10bfloat16_tEfNS_4arch4Sm80ELb1ELb1EEEEEvNT_6ParamsE --------------------------
	.section	.nv.shared._ZN7cutlass13device_kernelIN5flash22FlashAttnBwdPreprocessIN4cute5tupleIJNS3_1CILi32EEENS5_ILi256EEEEEENS_10bfloat16_tEfNS_4arch4Sm80ELb1ELb1EEEEEvNT_6ParamsE,"aw",@nobits
	.sectionflags	@""
	.align	16
	.zero		1024


//--------------------- .nv.shared._ZN7cutlass13device_kernelIN5flash19enable_sm80_to_sm89INS1_16FlashAttnBwdSm80INS1_25CollectiveMainloopBwdSm80ILi1ELi1EN4cute5tupleIJNS5_1CILi64EEES8_NS7_ILi256EEEEEENS_10bfloat16_tEfNS_4arch4Sm80ELb0ELb0ELb1ELb0ELb0ELb0ELb0ELb0ELi2ELi4ELi2ELi2ELb0EEENS1_21CollectiveEpilogueBwdISA_SB_SD_Li256ELb0ELb0ELi4EEENS1_19SingleTileSchedulerILb0ELb0ELb0ELi64EEEEEEEEEvNT_6ParamsE --------------------------
	.section	.nv.shared._ZN7cutlass13device_kernelIN5flash19enable_sm80_to_sm89INS1_16FlashAttnBwdSm80INS1_25CollectiveMainloopBwdSm80ILi1ELi1EN4cute5tupleIJNS5_1CILi64EEES8_NS7_ILi256EEEEEENS_10bfloat16_tEfNS_4arch4Sm80ELb0ELb0ELb1ELb0ELb0ELb0ELb0ELb0ELi2ELi4ELi2ELi2ELb0EEENS1_21CollectiveEpilogueBwdISA_SB_SD_Li256ELb0ELb0ELi4EEENS1_19SingleTileSchedulerILb0ELb0ELb0ELi64EEEEEEEEEvNT_6ParamsE,"aw",@nobits
	.sectionflags	@""
	.align	16
	.zero		1024


//--------------------- .nv.shared._ZN7cutlass13device_kernelIN5flash19enable_sm80_to_sm89INS1_16FlashAttnBwdSm80INS1_25CollectiveMainloopBwdSm80ILi1ELi1EN4cute5tupleIJNS5_1CILi64EEES8_NS7_ILi256EEEEEENS_10bfloat16_tEfNS_4arch4Sm80ELb0ELb0ELb1ELb0ELb0ELb0ELb0ELb0ELi2ELi4ELi2ELi2ELb0EEENS1_24CollectiveEpilogueBwdGQAISA_fSD_Li256ELb0ELb0EEENS1_19SingleTileSchedulerILb0ELb0ELb0ELi64EEEEEEEEEvNT_6ParamsE --------------------------
	.section	.nv.shared._ZN7cutlass13device_kernelIN5flash19enable_sm80_to_sm89INS1_16FlashAttnBwdSm80INS1_25CollectiveMainloopBwdSm80ILi1ELi1EN4cute5tupleIJNS5_1CILi64EEES8_NS7_ILi256EEEEEENS_10bfloat16_tEfNS_4arch4Sm80ELb0ELb0ELb1ELb0ELb0ELb0ELb0ELb0ELi2ELi4ELi2ELi2ELb0EEENS1_24CollectiveEpilogueBwdGQAISA_fSD_Li256ELb0ELb0EEENS1_19SingleTileSchedulerILb0ELb0ELb0ELi64EEEEEEEEEvNT_6ParamsE,"aw",@nobits
	.sectionflags	@""
	.align	16
	.zero		1024


//--------------------- .nv.shared._ZN7cutlass13device_kernelIN5flash19enable_sm80_to_sm89INS1_16FlashAttnBwdSm80INS1_25CollectiveMainloopBwdSm80ILi1ELi1EN4cute5tupleIJNS5_1CILi64EEES8_NS7_ILi256EEEEEENS_10bfloat16_tEfNS_4arch4Sm80ELb0ELb0ELb1ELb1ELb0ELb0ELb0ELb0ELi2ELi4ELi2ELi2ELb0EEENS1_21CollectiveEpilogueBwdISA_SB_SD_Li256ELb1ELb0ELi4EEENS1_19SingleTileSchedulerILb1ELb0ELb0ELi64EEEEEEEEEvNT_6ParamsE --------------------------
	.section	.nv.shared._ZN7cutlass13device_kernelIN5flash19enable_sm80_to_sm89INS1_16FlashAttnBwdSm80INS1_25CollectiveMainloopBwdSm80ILi1ELi1EN4cute5tupleIJNS5_1CILi64EEES8_NS7_ILi256EEEEEENS_10bfloat16_tEfNS_4arch4Sm80ELb0ELb0ELb1ELb1ELb0ELb0ELb0ELb0ELi2ELi4ELi2ELi2ELb0EEENS1_21CollectiveEpilogueBwdISA_SB_SD_Li256ELb1ELb0ELi4EEENS1_19SingleTileSchedulerILb1ELb0ELb0ELi64EEEEEEEEEvNT_6ParamsE,"aw",@nobits
	.sectionflags	@""
	.align	16
	.zero		1024


//--------------------- .nv.shared._ZN7cutlass13device_kernelIN5flash19enable_sm80_to_sm89INS1_16FlashAttnBwdSm80INS1_25CollectiveMainloopBwdSm80ILi1ELi1EN4cute5tupleIJNS5_1CILi64EEES8_NS7_ILi256EEEEEENS_10bfloat16_tEfNS_4arch4Sm80ELb0ELb0ELb1ELb1ELb0ELb0ELb0ELb0ELi2ELi4ELi2ELi2ELb0EEENS1_24CollectiveEpilogueBwdGQAISA_fSD_Li256ELb1ELb0EEENS1_19SingleTileSchedulerILb1ELb0ELb0ELi64EEEEEEEEEvNT_6ParamsE --------------------------
	.section	.nv.shared._ZN7cutlass13device_kernelIN5flash19enable_sm80_to_sm89INS1_16FlashAttnBwdSm80INS1_25CollectiveMainloopBwdSm80ILi1ELi1EN4cute5tupleIJNS5_1CILi64EEES8_NS7_ILi256EEEEEENS_10bfloat16_tEfNS_4arch4Sm80ELb0ELb0ELb1ELb1ELb0ELb0ELb0ELb0ELi2ELi4ELi2ELi2ELb0EEENS1_24CollectiveEpilogueBwdGQAISA_fSD_Li256ELb1ELb0EEENS1_19SingleTileSchedulerILb1ELb0ELb0ELi64EEEEEEEEEvNT_6ParamsE,"aw",@nobits
	.sectionflags	@""
	.align	16
	.zero		1024


//--------------------- .nv.shared._ZN7cutlass13device_kernelIN5flash19enable_sm80_to_sm89INS1_16FlashAttnBwdSm80INS1_25CollectiveMainloopBwdSm80ILi1ELi1EN4cute5tupleIJNS5_1CILi64EEES8_NS7_ILi256EEEEEENS_10bfloat16_tEfNS_4arch4Sm80ELb0ELb1ELb1ELb0ELb0ELb0ELb0ELb0ELi2ELi4ELi2ELi2ELb0EEENS1_21CollectiveEpilogueBwdISA_SB_SD_Li256ELb0ELb0ELi4EEENS1_19SingleTileSchedulerILb0ELb0ELb0ELi64EEEEEEEEEvNT_6ParamsE --------------------------
	.section	.nv.shared._ZN7cutlass13device_kernelIN5flash19enable_sm80_to_sm89INS1_16FlashAttnBwdSm80INS1_25CollectiveMainloopBwdSm80ILi1ELi1EN4cute5tupleIJNS5_1CILi64EEES8_NS7_ILi256EEEEEENS_10bfloat16_tEfNS_4arch4Sm80ELb0ELb1ELb1ELb0ELb0ELb0ELb0ELb0ELi2ELi4ELi2ELi2ELb0EEENS1_21CollectiveEpilogueBwdISA_SB_SD_Li256ELb0ELb0ELi4EEENS1_19SingleTileSchedulerILb0ELb0ELb0ELi64EEEEEEEEEvNT_6ParamsE,"aw",@nobits
	.sectionflags	@""
	.align	16
	.zero		1024


//--------------------- .nv.shared._ZN7cutlass13device_kernelIN5flash19enable_sm80_to_sm89INS1_16FlashAttnBwdSm80INS1_25CollectiveMainloopBwdSm80ILi1ELi1EN4cute5tupleIJNS5_1CILi64EEES8_NS7_ILi256EEEEEENS_10bfloat16_tEfNS_4arch4Sm80ELb0ELb1ELb1ELb0ELb0ELb0ELb0ELb0ELi2ELi4ELi2ELi2ELb0EEENS1_24CollectiveEpilogueBwdGQAISA_fSD_Li256ELb0ELb0EEENS1_19SingleTileSchedulerILb0ELb0ELb0ELi64EEEEEEEEEvNT_6ParamsE --------------------------
	.section	.nv.shared._ZN7cutlass13device_kernelIN5flash19enable_sm80_to_sm89INS1_16FlashAttnBwdSm80INS1_25CollectiveMainloopBwdSm80ILi1ELi1EN4cute5tupleIJNS5_1CILi64EEES8_NS7_ILi256EEEEEENS_10bfloat16_tEfNS_4arch4Sm80ELb0ELb1ELb1ELb0ELb0ELb0ELb0ELb0ELi2ELi4ELi2ELi2ELb0EEENS1_24CollectiveEpilogueBwdGQAISA_fSD_Li256ELb0ELb0EEENS1_19SingleTileSchedulerILb0ELb0ELb0ELi64EEEEEEEEEvNT_6ParamsE,"aw",@nobits
	.sectionflags	@""
	.align	16
	.zero		1024


//--------------------- .nv.shared._ZN7cutlass13device_kernelIN5flash19enable_sm80_to_sm89INS1_16FlashAttnBwdSm80INS1_25CollectiveMainloopBwdSm80ILi1ELi1EN4cute5tupleIJNS5_1CILi64EEES8_NS7_ILi256EEEEEENS_10bfloat16_tEfNS_4arch4Sm80ELb0ELb1ELb1ELb1ELb0ELb0ELb0ELb0ELi2ELi4ELi2ELi2ELb0EEENS1_21CollectiveEpilogueBwdISA_SB_SD_Li256ELb1ELb0ELi4EEENS1_19SingleTileSchedulerILb1ELb0ELb0ELi64EEEEEEEEEvNT_6ParamsE --------------------------
	.section	.nv.shared._ZN7cutlass13device_kernelIN5flash19enable_sm80_to_sm89INS1_16FlashAttnBwdSm80INS1_25CollectiveMainloopBwdSm80ILi1ELi1EN4cute5tupleIJNS5_1CILi64EEES8_NS7_ILi256EEEEEENS_10bfloat16_tEfNS_4arch4Sm80ELb0ELb1ELb1ELb1ELb0ELb0ELb0ELb0ELi2ELi4ELi2ELi2ELb0EEENS1_21CollectiveEpilogueBwdISA_SB_SD_Li256ELb1ELb0ELi4EEENS1_19SingleTileSchedulerILb1ELb0ELb0ELi64EEEEEEEEEvNT_6ParamsE,"aw",@nobits
	.sectionflags	@""
	.align	16
	.zero		1024


//--------------------- .nv.shared._ZN7cutlass13device_kernelIN5flash19enable_sm80_to_sm89INS1_16FlashAttnBwdSm80INS1_25CollectiveMainloopBwdSm80ILi1ELi1EN4cute5tupleIJNS5_1CILi64EEES8_NS7_ILi256EEEEEENS_10bfloat16_tEfNS_4arch4Sm80ELb0ELb1ELb1ELb1ELb0ELb0ELb0ELb0ELi2ELi4ELi2ELi2ELb0EEENS1_24CollectiveEpilogueBwdGQAISA_fSD_Li256ELb1ELb0EEENS1_19SingleTileSchedulerILb1ELb0ELb0ELi64EEEEEEEEEvNT_6ParamsE --------------------------
	.section	.nv.shared._ZN7cutlass13device_kernelIN5flash19enable_sm80_to_sm89INS1_16FlashAttnBwdSm80INS1_25CollectiveMainloopBwdSm80ILi1ELi1EN4cute5tupleIJNS5_1CILi64EEES8_NS7_ILi256EEEEEENS_10bfloat16_tEfNS_4arch4Sm80ELb0ELb1ELb1ELb1ELb0ELb0ELb0ELb0ELi2ELi4ELi2ELi2ELb0EEENS1_24CollectiveEpilogueBwdGQAISA_fSD_Li256ELb1ELb0EEENS1_19SingleTileSchedulerILb1ELb0ELb0ELi64EEEEEEEEEvNT_6ParamsE,"aw",@nobits
	.sectionflags	@""
	.align	16
	.zero		1024


//--------------------- .nv.shared._ZN7cutlass13device_kernelIN5flash19enable_sm80_to_sm89INS1_16FlashAttnBwdSm80INS1_25CollectiveMainloopBwdSm80ILi1ELi1EN4cute5tupleIJNS5_1CILi64EEES8_NS7_ILi256EEEEEENS_10bfloat16_tEfNS_4arch4Sm80ELb1ELb0ELb1ELb0ELb0ELb0ELb0ELb0ELi2ELi4ELi2ELi2ELb0EEENS1_21CollectiveEpilogueBwdISA_SB_SD_Li256ELb0ELb0ELi4EEENS1_25SingleTileBwdLPTSchedulerILb0ELi64ELb0EEEEEEEEEvNT_6ParamsE --------------------------
	.section	.nv.shared._ZN7cutlass13device_kernelIN5flash19enable_sm80_to_sm89INS1_16FlashAttnBwdSm80INS1_25CollectiveMainloopBwdSm80ILi1ELi1EN4cute5tupleIJNS5_1CILi64EEES8_NS7_ILi256EEEEEENS_10bfloat16_tEfNS_4arch4Sm80ELb1ELb0ELb1ELb0ELb0ELb0ELb0ELb0ELi2ELi4ELi2ELi2ELb0EEENS1_21CollectiveEpilogueBwdISA_SB_SD_Li256ELb0ELb0ELi4EEENS1_25SingleTileBwdLPTSchedulerILb0ELi64ELb0EEEEEEEEEvNT_6ParamsE,"aw",@nobits
	.sectionflags	@""
	.align	16
	.zero		1024


//--------------------- .nv.shared._ZN7cutlass13device_kernelIN5flash19enable_sm80_to_sm89INS1_16FlashAttnBwdSm80INS1_25CollectiveMainloopBwdSm80ILi1ELi1EN4cute5tupleIJNS5_1CILi64EEES8_NS7_ILi256EEEEEENS_10bfloat16_tEfNS_4arch4Sm80ELb1ELb0ELb1ELb0ELb0ELb0ELb0ELb0ELi2ELi4ELi2ELi2ELb0EEENS1_24CollectiveEpilogueBwdGQAISA_fSD_Li256ELb0ELb0EEENS1_25SingleTileBwdLPTSchedulerILb0ELi64ELb0EEEEEEEEEvNT_6ParamsE --------------------------
	.section	.nv.shared._ZN7cutlass13device_kernelIN5flash19enable_sm80_to_sm89INS1_16FlashAttnBwdSm80INS1_25CollectiveMainloopBwdSm80ILi1ELi1EN4cute5tupleIJNS5_1CILi64EEES8_NS7_ILi256EEEEEENS_10bfloat16_tEfNS_4arch4Sm80ELb1ELb0ELb1ELb0ELb0ELb0ELb0ELb0ELi2ELi4ELi2ELi2ELb0EEENS1_24CollectiveEpilogueBwdGQAISA_fSD_Li256ELb0ELb0EEENS1_25SingleTileBwdLPTSchedulerILb0ELi64ELb0EEEEEEEEEvNT_6ParamsE,"aw",@nobits
	.sectionflags	@""
	.align	16
	.zero		1024


//--------------------- .nv.shared._ZN7cutlass13device_kernelIN5flash22FlashAttnBwdPreprocessIN4cute5tupleIJNS3_1CILi64EEENS5_ILi256EEEEEENS_10bfloat16_tEfNS_4arch4Sm80ELb1ELb0EEEEEvNT_6ParamsE --------------------------
	.section	.nv.shared._ZN7cutlass13device_kernelIN5flash22FlashAttnBwdPreprocessIN4cute5tupleIJNS3_1CILi64EEENS5_ILi256EEEEEENS_10bfloat16_tEfNS_4arch4Sm80ELb1ELb0EEEEEvNT_6ParamsE,"aw",@nobits
	.sectionflags	@""
	.align	16
	.zero		1024


//--------------------- .nv.shared._ZN7cutlass13device_kernelIN5flash19enable_sm80_to_sm89INS1_16FlashAttnBwdSm80INS1_25CollectiveMainloopBwdSm80ILi1ELi1EN4cute5tupleIJNS5_1CILi64EEES8_NS7_ILi256EEEEEENS_10bfloat16_tEfNS_4arch4Sm80ELb1ELb0ELb1ELb1ELb0ELb0ELb0ELb0ELi2ELi4ELi2ELi2ELb0EEENS1_21CollectiveEpilogueBwdISA_SB_SD_Li256ELb1ELb0ELi4EEENS1_25SingleTileBwdLPTSchedulerILb1ELi64ELb0EEEEEEEEEvNT_6ParamsE --------------------------
	.section	.nv.shared._ZN7cutlass13device_kernelIN5flash19enable_sm80_to_sm89INS1_16FlashAttnBwdSm80INS1_25CollectiveMainloopBwdSm80ILi1ELi1EN4cute5tupleIJNS5_1CILi64EEES8_NS7_ILi256EEEEEENS_10bfloat16_tEfNS_4arch4Sm80ELb1ELb0ELb1ELb1ELb0ELb0ELb0ELb0ELi2ELi4ELi2ELi2ELb0EEENS1_21CollectiveEpilogueBwdISA_SB_SD_Li256ELb1ELb0ELi4EEENS1_25SingleTileBwdLPTSchedulerILb1ELi64ELb0EEEEEEEEEvNT_6ParamsE,"aw",@nobits
	.sectionflags	@""
	.align	16
	.zero		1024


//--------------------- .nv.shared._ZN7cutlass13device_kernelIN5flash32FlashAttnBwdPostprocessConvertdQIN4cute5tupleIJNS3_1CILi64EEENS5_ILi256EEEEEENS_10bfloat16_tEfNS_4arch4Sm80ELi256ENS3_8TiledMMAINS3_8MMA_AtomIJNS3_30SM80_16x8x16_F32BF16BF16F32_TNEEEENS3_6LayoutINS4_IJNS5_ILi2EEENS5_ILi4EEENS5_ILi1EEEEEENS4_IJSJ_SH_NS5_ILi0EEEEEEEENS4_IJNS5_ILi32EEES6_NS5_ILi16EEEEEEEELb0EEEEEvNT_6ParamsE --------------------------
	.section	.nv.shared._ZN7cutlass13device_kernelIN5flash32FlashAttnBwdPostprocessConvertdQIN4cute5tupleIJNS3_1CILi64EEENS5_ILi256EEEEEENS_10bfloat16_tEfNS_4arch4Sm80ELi256ENS3_8TiledMMAINS3_8MMA_AtomIJNS3_30SM80_16x8x16_F32BF16BF16F32_TNEEEENS3_6LayoutINS4_IJNS5_ILi2EEENS5_ILi4EEENS5_ILi1EEEEEENS4_IJSJ_SH_NS5_ILi0EEEEEEEENS4_IJNS5_ILi32EEES6_NS5_ILi16EEEEEEEELb0EEEEEvNT_6ParamsE,"aw",@nobits
	.sectionflags	@""
	.align	16
	.zero		1024


//--------------------- .nv.shared._ZN7cutlass13device_kernelIN5flash19enable_sm80_to_sm89INS1_16FlashAttnBwdSm80INS1_25CollectiveMainloopBwdSm80ILi1ELi1EN4cute5tupleIJNS5_1CILi64EEES8_NS7_ILi256EEEEEENS_10bfloat16_tEfNS_4arch4Sm80ELb1ELb0ELb1ELb1ELb0ELb0ELb0ELb0ELi2ELi4ELi2ELi2ELb0EEENS1_24CollectiveEpilogueBwdGQAISA_fSD_Li256ELb1ELb0EEENS1_25SingleTileBwdLPTSchedulerILb1ELi64ELb0EEEEEEEEEvNT_6ParamsE --------------------------
	.section	.nv.shared._ZN7cutlass13device_kernelIN5flash19enable_sm80_to_sm89INS1_16FlashAttnBwdSm80INS1_25CollectiveMainloopBwdSm80ILi1ELi1EN4cute5tupleIJNS5_1CILi64EEES8_NS7_ILi256EEEEEENS_10bfloat16_tEfNS_4arch4Sm80ELb1ELb0ELb1ELb1ELb0ELb0ELb0ELb0ELi2ELi4ELi2ELi2ELb0EEENS1_24CollectiveEpilogueBwdGQAISA_fSD_Li256ELb1ELb0EEENS1_25SingleTileBwdLPTSchedulerILb1ELi64ELb0EEEEEEEEEvNT_6ParamsE,"aw",@nobits
	.sectionflags	@""
	.align	16
	.zero		1024


//--------------------- .nv.shared._ZN7cutlass13device_kernelIN5flash22FlashAttnBwdPreprocessIN4cute5tupleIJNS3_1CILi64EEENS5_ILi256EEEEEENS_10bfloat16_tEfNS_4arch4Sm80ELb1ELb1EEEEEvNT_6ParamsE --------------------------
	.section	.nv.shared._ZN7cutlass13device_kernelIN5flash22FlashAttnBwdPreprocessIN4cute5tupleIJNS3_1CILi64EEENS5_ILi256EEEEEENS_10bfloat16_tEfNS_4arch4Sm80ELb1ELb1EEEEEvNT_6ParamsE,"aw",@nobits
	.sectionflags	@""
	.align	16
	.zero		1024


//--------------------- .nv.constant0._ZN7cutlass13device_kernelIN5flash19enable_sm80_to_sm89INS1_16FlashAttnBwdSm80INS1_25CollectiveMainloopBwdSm80ILi1ELi1EN4cute5tupleIJNS5_1CILi32EEENS7_ILi64EEENS7_ILi256EEEEEENS_10bfloat16_tEfNS_4arch4Sm80ELb0ELb0ELb1ELb0ELb0ELb0ELb0ELb0ELi2ELi2ELi2ELi1ELb1EEENS1_21CollectiveEpilogueBwdISB_SC_SE_Li256ELb0ELb0ELi4EEENS1_19SingleTileSchedulerILb0ELb0ELb0ELi64EEEEEEEEEvNT_6ParamsE --------------------------
	.section	.nv.constant0._ZN7cutlass13device_kernelIN5flash19enable_sm80_to_sm89INS1_16FlashAttnBwdSm80INS1_25CollectiveMainloopBwdSm80ILi1ELi1EN4cute5tupleIJNS5_1CILi32EEENS7_ILi64EEENS7_ILi256EEEEEENS_10bfloat16_tEfNS_4arch4Sm80ELb0ELb0ELb1ELb0ELb0ELb0ELb0ELb0ELi2ELi2ELi2ELi1ELb1EEENS1_21CollectiveEpilogueBwdISB_SC_SE_Li256ELb0ELb0ELi4EEENS1_19SingleTileSchedulerILb0ELb0ELb0ELi64EEEEEEEEEvNT_6ParamsE,"a",@progbits
	.sectionflags	@""
	.align	4
.nv.constant0._ZN7cutlass13device_kernelIN5flash19enable_sm80_to_sm89INS1_16FlashAttnBwdSm80INS1_25CollectiveMainloopBwdSm80ILi1ELi1EN4cute5tupleIJNS5_1CILi32EEENS7_ILi64EEENS7_ILi256EEEEEENS_10bfloat16_tEfNS_4arch4Sm80ELb0ELb0ELb1ELb0ELb0ELb0ELb0ELb0ELi2ELi2ELi2ELi1ELb1EEENS1_21CollectiveEpilogueBwdISB_SC_SE_Li256ELb0ELb0ELi4EEENS1_19SingleTileSchedulerILb0ELb0ELb0ELi64EEEEEEEEEvNT_6ParamsE:
	.zero		1520


//--------------------- .nv.constant0._ZN7cutlass13device_kernelIN5flash19enable_sm80_to_sm89INS1_16FlashAttnBwdSm80INS1_25CollectiveMainloopBwdSm80ILi1ELi1EN4cute5tupleIJNS5_1CILi32EEENS7_ILi64EEENS7_ILi256EEEEEENS_10bfloat16_tEfNS_4arch4Sm80ELb0ELb0ELb1ELb0ELb0ELb0ELb0ELb0ELi2ELi2ELi2ELi1ELb1EEENS1_24CollectiveEpilogueBwdGQAISB_fSE_Li256ELb0ELb0EEENS1_19SingleTileSchedulerILb0ELb0ELb0ELi64EEEEEEEEEvNT_6ParamsE --------------------------
	.section	.nv.constant0._ZN7cutlass13device_kernelIN5flash19enable_sm80_to_sm89INS1_16FlashAttnBwdSm80INS1_25CollectiveMainloopBwdSm80ILi1ELi1EN4cute5tupleIJNS5_1CILi32EEENS7_ILi64EEENS7_ILi256EEEEEENS_10bfloat16_tEfNS_4arch4Sm80ELb0ELb0ELb1ELb0ELb0ELb0ELb0ELb0ELi2ELi2ELi2ELi1ELb1EEENS1_24CollectiveEpilogueBwdGQAISB_fSE_Li256ELb0ELb0EEENS1_19SingleTileSchedulerILb0ELb0ELb0ELi64EEEEEEEEEvNT_6ParamsE,"a",@progbits
	.sectionflags	@""
	.align	4
.nv.constant0._ZN7cutlass13device_kernelIN5flash19enable_sm80_to_sm89INS1_16FlashAttnBwdSm80INS1_25CollectiveMainloopBwdSm80ILi1ELi1EN4cute5tupleIJNS5_1CILi32EEENS7_ILi64EEENS7_ILi256EEEEEENS_10bfloat16_tEfNS_4arch4Sm80ELb0ELb0ELb1ELb0ELb0ELb0ELb0ELb0ELi2ELi2ELi2ELi1ELb1EEENS1_24CollectiveEpilogueBwdGQAISB_fSE_Li256ELb0ELb0EEENS1_19SingleTileSchedulerILb0ELb0ELb0ELi64EEEEEEEEEvNT_6ParamsE:
	.zero		1528


//--------------------- .nv.constant0._ZN7cutlass13device_kernelIN5flash19enable_sm80_to_sm89INS1_16FlashAttnBwdSm80INS1_25CollectiveMainloopBwdSm80ILi1ELi1EN4cute5tupleIJNS5_1CILi32EEENS7_ILi64EEENS7_ILi256EEEEEENS_10bfloat16_tEfNS_4arch4Sm80ELb0ELb0ELb1ELb1ELb0ELb0ELb0ELb0ELi2ELi2ELi2ELi1ELb1EEENS1_21CollectiveEpilogueBwdISB_SC_SE_Li256ELb1ELb0ELi4EEENS1_19SingleTileSchedulerILb1ELb0ELb0ELi64EEEEEEEEEvNT_6ParamsE --------------------------
	.section	.nv.constant0._ZN7cutlass13device_kernelIN5flash19enable_sm80_to_sm89INS1_16FlashAttnBwdSm80INS1_25CollectiveMainloopBwdSm80ILi1ELi1EN4cute5tupleIJNS5_1CILi32EEENS7_ILi64EEENS7_ILi256EEEEEENS_10bfloat16_tEfNS_4arch4Sm80ELb0ELb0ELb1ELb1ELb0ELb0ELb0ELb0ELi2ELi2ELi2ELi1ELb1EEENS1_21CollectiveEpilogueBwdISB_SC_SE_Li256ELb1ELb0ELi4EEENS1_19SingleTileSchedulerILb1ELb0ELb0ELi64EEEEEEEEEvNT_6ParamsE,"a",@progbits
	.sectionflags	@""
	.align	4
.nv.constant0._ZN7cutlass13device_kernelIN5flash19enable_sm80_to_sm89INS1_16FlashAttnBwdSm80INS1_25CollectiveMainloopBwdSm80ILi1ELi1EN4cute5tupleIJNS5_1CILi32EEENS7_ILi64EEENS7_ILi256EEEEEENS_10bfloat16_tEfNS_4arch4Sm80ELb0ELb0ELb1ELb1ELb0ELb0ELb0ELb0ELi2ELi2ELi2ELi1ELb1EEENS1_21CollectiveEpilogueBwdISB_SC_SE_Li256ELb1ELb0ELi4EEENS1_19SingleTileSchedulerILb1ELb0ELb0ELi64EEEEEEEEEvNT_6ParamsE:
	.zero		1520


//--------------------- .nv.constant0._ZN7cutlass13device_kernelIN5flash19enable_sm80_to_sm89INS1_16FlashAttnBwdSm80INS1_25CollectiveMainloopBwdSm80ILi1ELi1EN4cute5tupleIJNS5_1CILi32EEENS7_ILi64EEENS7_ILi256EEEEEENS_10bfloat16_tEfNS_4arch4Sm80ELb0ELb0ELb1ELb1ELb0ELb0ELb0ELb0ELi2ELi2ELi2ELi1ELb1EEENS1_24CollectiveEpilogueBwdGQAISB_fSE_Li256ELb1ELb0EEENS1_19SingleTileSchedulerILb1ELb0ELb0ELi64EEEEEEEEEvNT_6ParamsE --------------------------
	.section	.nv.constant0._ZN7cutlass13device_kernelIN5flash19enable_sm80_to_sm89INS1_16FlashAttnBwdSm80INS1_25CollectiveMainloopBwdSm80ILi1ELi1EN4cute5tupleIJNS5_1CILi32EEENS7_ILi64EEENS7_ILi256EEEEEENS_10bfloat16_tEfNS_4arch4Sm80ELb0ELb0ELb1ELb1ELb0ELb0ELb0ELb0ELi2ELi2ELi2ELi1ELb1EEENS1_24CollectiveEpilogueBwdGQAISB_fSE_Li256ELb1ELb0EEENS1_19SingleTileSchedulerILb1ELb0ELb0ELi64EEEEEEEEEvNT_6ParamsE,"a",@progbits
	.sectionflags	@""
	.align	4
.nv.constant0._ZN7cutlass13device_kernelIN5flash19enable_sm80_to_sm89INS1_16FlashAttnBwdSm80INS1_25CollectiveMainloopBwdSm80ILi1ELi1EN4cute5tupleIJNS5_1CILi32EEENS7_ILi64EEENS7_ILi256EEEEEENS_10bfloat16_tEfNS_4arch4Sm80ELb0ELb0ELb1ELb1ELb0ELb0ELb0ELb0ELi2ELi2ELi2ELi1ELb1EEENS1_24CollectiveEpilogueBwdGQAISB_fSE_Li256ELb1ELb0EEENS1_19SingleTileSchedulerILb1ELb0ELb0ELi64EEEEEEEEEvNT_6ParamsE:
	.zero		1528


//--------------------- .nv.constant0._ZN7cutlass13device_kernelIN5flash19enable_sm80_to_sm89INS1_16FlashAttnBwdSm80INS1_25CollectiveMainloopBwdSm80ILi1ELi1EN4cute5tupleIJNS5_1CILi32EEENS7_ILi64EEENS7_ILi256EEEEEENS_10bfloat16_tEfNS_4arch4Sm80ELb0ELb1ELb1ELb0ELb0ELb0ELb0ELb0ELi2ELi2ELi2ELi1ELb1EEENS1_21CollectiveEpilogueBwdISB_SC_SE_Li256ELb0ELb0ELi4EEENS1_19SingleTileSchedulerILb0ELb0ELb0ELi64EEEEEEEEEvNT_6ParamsE --------------------------
	.section	.nv.constant0._ZN7cutlass13device_kernelIN5flash19enable_sm80_to_sm89INS1_16FlashAttnBwdSm80INS1_25CollectiveMainloopBwdSm80ILi1ELi1EN4cute5tupleIJNS5_1CILi32EEENS7_ILi64EEENS7_ILi256EEEEEENS_10bfloat16_tEfNS_4arch4Sm80ELb0ELb1ELb1ELb0ELb0ELb0ELb0ELb0ELi2ELi2ELi2ELi1ELb1EEENS1_21CollectiveEpilogueBwdISB_SC_SE_Li256ELb0ELb0ELi4EEENS1_19SingleTileSchedulerILb0ELb0ELb0ELi64EEEEEEEEEvNT_6ParamsE,"a",@progbits
	.sectionflags	@""
	.align	4
.nv.constant0._ZN7cutlass13device_kernelIN5flash19enable_sm80_to_sm89INS1_16FlashAttnBwdSm80INS1_25CollectiveMainloopBwdSm80ILi1ELi1EN4cute5tupleIJNS5_1CILi32EEENS7_ILi64EEENS7_ILi256EEEEEENS_10bfloat16_tEfNS_4arch4Sm80ELb0ELb1ELb1ELb0ELb0ELb0ELb0ELb0ELi2ELi2ELi2ELi1ELb1EEENS1_21CollectiveEpilogueBwdISB_SC_SE_Li256ELb0ELb0ELi4EEENS1_19SingleTileSchedulerILb0ELb0ELb0ELi64EEEEEEEEEvNT_6ParamsE:
	.zero		1520


//--------------------- .nv.constant0._ZN7cutlass13device_kernelIN5flash19enable_sm80_to_sm89INS1_16FlashAttnBwdSm80INS1_25CollectiveMainloopBwdSm80ILi1ELi1EN4cute5tupleIJNS5_1CILi32EEENS7_ILi64EEENS7_ILi256EEEEEENS_10bfloat16_tEfNS_4arch4Sm80ELb0ELb1ELb1ELb0ELb0ELb0ELb0ELb0ELi2ELi2ELi2ELi1ELb1EEENS1_24CollectiveEpilogueBwdGQAISB_fSE_Li256ELb0ELb0EEENS1_19SingleTileSchedulerILb0ELb0ELb0ELi64EEEEEEEEEvNT_6ParamsE --------------------------
	.section	.nv.constant0._ZN7cutlass13device_kernelIN5flash19enable_sm80_to_sm89INS1_16FlashAttnBwdSm80INS1_25CollectiveMainloopBwdSm80ILi1ELi1EN4cute5tupleIJNS5_1CILi32EEENS7_ILi64EEENS7_ILi256EEEEEENS_10bfloat16_tEfNS_4arch4Sm80ELb0ELb1ELb1ELb0ELb0ELb0ELb0ELb0ELi2ELi2ELi2ELi1ELb1EEENS1_24CollectiveEpilogueBwdGQAISB_fSE_Li256ELb0ELb0EEENS1_19SingleTileSchedulerILb0ELb0ELb0ELi64EEEEEEEEEvNT_6ParamsE,"a",@progbits
	.sectionflags	@""
	.align	4
.nv.constant0._ZN7cutlass13device_kernelIN5flash19enable_sm80_to_sm89INS1_16FlashAttnBwdSm80INS1_25CollectiveMainloopBwdSm80ILi1ELi1EN4cute5tupleIJNS5_1CILi32EEENS7_ILi64EEENS7_ILi256EEEEEENS_10bfloat16_tEfNS_4arch4Sm80ELb0ELb1ELb1ELb0ELb0ELb0ELb0ELb0ELi2ELi2ELi2ELi1ELb1EEENS1_24CollectiveEpilogueBwdGQAISB_fSE_Li256ELb0ELb0EEENS1_19SingleTileSchedulerILb0ELb0ELb0ELi64EEEEEEEEEvNT_6ParamsE:
	.zero		1528


//--------------------- .nv.constant0._ZN7cutlass13device_kernelIN5flash19enable_sm80_to_sm89INS1_16FlashAttnBwdSm80INS1_25CollectiveMainloopBwdSm80ILi1ELi1EN4cute5tupleIJNS5_1CILi32EEENS7_ILi64EEENS7_ILi256EEEEEENS_10bfloat16_tEfNS_4arch4Sm80ELb0ELb1ELb1ELb1ELb0ELb0ELb0ELb0ELi2ELi2ELi2ELi1ELb1EEENS1_21CollectiveEpilogueBwdISB_SC_SE_Li256ELb1ELb0ELi4EEENS1_19SingleTileSchedulerILb1ELb0ELb0ELi64EEEEEEEEEvNT_6ParamsE --------------------------
	.section	.nv.constant0._ZN7cutlass13device_kernelIN5flash19enable_sm80_to_sm89INS1_16FlashAttnBwdSm80INS1_25CollectiveMainloopBwdSm80ILi1ELi1EN4cute5tupleIJNS5_1CILi32EEENS7_ILi64EEENS7_ILi256EEEEEENS_10bfloat16_tEfNS_4arch4Sm80ELb0ELb1ELb1ELb1ELb0ELb0ELb0ELb0ELi2ELi2ELi2ELi1ELb1EEENS1_21CollectiveEpilogueBwdISB_SC_SE_Li256ELb1ELb0ELi4EEENS1_19SingleTileSchedulerILb1ELb0ELb0ELi64EEEEEEEEEvNT_6ParamsE,"a",@progbits
	.sectionflags	@""
	.align	4
.nv.constant0._ZN7cutlass13device_kernelIN5flash19enable_sm80_to_sm89INS1_16FlashAttnBwdSm80INS1_25CollectiveMainloopBwdSm80ILi1ELi1EN4cute5tupleIJNS5_1CILi32EEENS7_ILi64EEENS7_ILi256EEEEEENS_10bfloat16_tEfNS_4arch4Sm80ELb0ELb1ELb1ELb1ELb0ELb0ELb0ELb0ELi2ELi2ELi2ELi1ELb1EEENS1_21CollectiveEpilogueBwdISB_SC_SE_Li256ELb1ELb0ELi4EEENS1_19SingleTileSchedulerILb1ELb0ELb0ELi64EEEEEEEEEvNT_6ParamsE:
	.zero		1520


//--------------------- .nv.constant0._ZN7cutlass13device_kernelIN5flash19enable_sm80_to_sm89INS1_16FlashAttnBwdSm80INS1_25CollectiveMainloopBwdSm80ILi1ELi1EN4cute5tupleIJNS5_1CILi32EEENS7_ILi64EEENS7_ILi256EEEEEENS_10bfloat16_tEfNS_4arch4Sm80ELb0ELb1ELb1ELb1ELb0ELb0ELb0ELb0ELi2ELi2ELi2ELi1ELb1EEENS1_24CollectiveEpilogueBwdGQAISB_fSE_Li256ELb1ELb0EEENS1_19SingleTileSchedulerILb1ELb0ELb0ELi64EEEEEEEEEvNT_6ParamsE --------------------------
	.section	.nv.constant0._ZN7cutlass13device_kernelIN5flash19enable_sm80_to_sm89INS1_16FlashAttnBwdSm80INS1_25CollectiveMainloopBwdSm80ILi1ELi1EN4cute5tupleIJNS5_1CILi32EEENS7_ILi64EEENS7_ILi256EEEEEENS_10bfloat16_tEfNS_4arch4Sm80ELb0ELb1ELb1ELb1ELb0ELb0ELb0ELb0ELi2ELi2ELi2ELi1ELb1EEENS1_24CollectiveEpilogueBwdGQAISB_fSE_Li256ELb1ELb0EEENS1_19SingleTileSchedulerILb1ELb0ELb0ELi64EEEEEEEEEvNT_6ParamsE,"a",@progbits
	.sectionflags	@""
	.align	4
.nv.constant0._ZN7cutlass13device_kernelIN5flash19enable_sm80_to_sm89INS1_16FlashAttnBwdSm80INS1_25CollectiveMainloopBwdSm80ILi1ELi1EN4cute5tupleIJNS5_1CILi32EEENS7_ILi64EEENS7_ILi256EEEEEENS_10bfloat16_tEfNS_4arch4Sm80ELb0ELb1ELb1ELb1ELb0ELb0ELb0ELb0ELi2ELi2ELi2ELi1ELb1EEENS1_24CollectiveEpilogueBwdGQAISB_fSE_Li256ELb1ELb0EEENS1_19SingleTileSchedulerILb1ELb0ELb0ELi64EEEEEEEEEvNT_6ParamsE:
	.zero		1528


//--------------------- .nv.constant0._ZN7cutlass13device_kernelIN5flash19enable_sm80_to_sm89INS1_16FlashAttnBwdSm80INS1_25CollectiveMainloopBwdSm80ILi1ELi1EN4cute5tupleIJNS5_1CILi32EEENS7_ILi64EEENS7_ILi256EEEEEENS_10bfloat16_tEfNS_4arch4Sm80ELb1ELb0ELb1ELb0ELb0ELb0ELb0ELb0ELi2ELi2ELi2ELi1ELb1EEENS1_21CollectiveEpilogueBwdISB_SC_SE_Li256ELb0ELb0ELi4EEENS1_25SingleTileBwdLPTSchedulerILb0ELi64ELb0EEEEEEEEEvNT_6ParamsE --------------------------
	.section	.nv.constant0._ZN7cutlass13device_kernelIN5flash19enable_sm80_to_sm89INS1_16FlashAttnBwdSm80INS1_25CollectiveMainloopBwdSm80ILi1ELi1EN4cute5tupleIJNS5_1CILi32EEENS7_ILi64EEENS7_ILi256EEEEEENS_10bfloat16_tEfNS_4arch4Sm80ELb1ELb0ELb1ELb0ELb0ELb0ELb0ELb0ELi2ELi2ELi2ELi1ELb1EEENS1_21CollectiveEpilogueBwdISB_SC_SE_Li256ELb0ELb0ELi4EEENS1_25SingleTileBwdLPTSchedulerILb0ELi64ELb0EEEEEEEEEvNT_6ParamsE,"a",@progbits
	.sectionflags	@""
	.align	4
.nv.constant0._ZN7cutlass13device_kernelIN5flash19enable_sm80_to_sm89INS1_16FlashAttnBwdSm80INS1_25CollectiveMainloopBwdSm80ILi1ELi1EN4cute5tupleIJNS5_1CILi32EEENS7_ILi64EEENS7_ILi256EEEEEENS_10bfloat16_tEfNS_4arch4Sm80ELb1ELb0ELb1ELb0ELb0ELb0ELb0ELb0ELi2ELi2ELi2ELi1ELb1EEENS1_21CollectiveEpilogueBwdISB_SC_SE_Li256ELb0ELb0ELi4EEENS1_25SingleTileBwdLPTSchedulerILb0ELi64ELb0EEEEEEEEEvNT_6ParamsE:
	.zero		1544


//--------------------- .nv.constant0._ZN7cutlass13device_kernelIN5flash19enable_sm80_to_sm89INS1_16FlashAttnBwdSm80INS1_25CollectiveMainloopBwdSm80ILi1ELi1EN4cute5tupleIJNS5_1CILi32EEENS7_ILi64EEENS7_ILi256EEEEEENS_10bfloat16_tEfNS_4arch4Sm80ELb1ELb0ELb1ELb0ELb0ELb0ELb0ELb0ELi2ELi2ELi2ELi1ELb1EEENS1_24CollectiveEpilogueBwdGQAISB_fSE_Li256ELb0ELb0EEENS1_25SingleTileBwdLPTSchedulerILb0ELi64ELb0EEEEEEEEEvNT_6ParamsE --------------------------
	.section	.nv.constant0._ZN7cutlass13device_kernelIN5flash19enable_sm80_to_sm89INS1_16FlashAttnBwdSm80INS1_25CollectiveMainloopBwdSm80ILi1ELi1EN4cute5tupleIJNS5_1CILi32EEENS7_ILi64EEENS7_ILi256EEEEEENS_10bfloat16_tEfNS_4arch4Sm80ELb1ELb0ELb1ELb0ELb0ELb0ELb0ELb0ELi2ELi2ELi2ELi1ELb1EEENS1_24CollectiveEpilogueBwdGQAISB_fSE_Li256ELb0ELb0EEENS1_25SingleTileBwdLPTSchedulerILb0ELi64ELb0EEEEEEEEEvNT_6ParamsE,"a",@progbits
	.sectionflags	@""
	.align	4
.nv.constant0._ZN7cutlass13device_kernelIN5flash19enable_sm80_to_sm89INS1_16FlashAttnBwdSm80INS1_25CollectiveMainloopBwdSm80ILi1ELi1EN4cute5tupleIJNS5_1CILi32EEENS7_ILi64EEENS7_ILi256EEEEEENS_10bfloat16_tEfNS_4arch4Sm80ELb1ELb0ELb1ELb0ELb0ELb0ELb0ELb0ELi2ELi2ELi2ELi1ELb1EEENS1_24CollectiveEpilogueBwdGQAISB_fSE_Li256ELb0ELb0EEENS1_25SingleTileBwdLPTSchedulerILb0ELi64ELb0EEEEEEEEEvNT_6ParamsE:
	.zero		1552


//--------------------- .nv.constant0._ZN7cutlass13device_kernelIN5flash22FlashAttnBwdPreprocessIN4cute5tupleIJNS3_1CILi32EEENS5_ILi256EEEEEENS_10bfloat16_tEfNS_4arch4Sm80ELb1ELb0EEEEEvNT_6ParamsE --------------------------
	.section	.nv.constant0._ZN7cutlass13device_kernelIN5flash22FlashAttnBwdPreprocessIN4cute5tupleIJNS3_1CILi32EEENS5_ILi256EEEEEENS_10bfloat16_tEfNS_4arch4Sm80ELb1ELb0EEEEEvNT_6ParamsE,"a",@progbits
	.sectionflags	@""
	.align	4
.nv.constant0._ZN7cutlass13device_kernelIN5flash22FlashAttnBwdPreprocessIN4cute5tupleIJNS3_1CILi32EEENS5_ILi256EEEEEENS_10bfloat16_tEfNS_4arch4Sm80ELb1ELb0EEEEEvNT_6ParamsE:
	.zero		1136


//--------------------- .nv.constant0._ZN7cutlass13device_kernelIN5flash19enable_sm80_to_sm89INS1_16FlashAttnBwdSm80INS1_25CollectiveMainloopBwdSm80ILi1ELi1EN4cute5tupleIJNS5_1CILi32EEENS7_ILi64EEENS7_ILi256EEEEEENS_10bfloat16_tEfNS_4arch4Sm80ELb1ELb0ELb1ELb1ELb0ELb0ELb0ELb0ELi2ELi2ELi2ELi1ELb1EEENS1_21CollectiveEpilogueBwdISB_SC_SE_Li256ELb1ELb0ELi4EEENS1_25SingleTileBwdLPTSchedulerILb1ELi64ELb0EEEEEEEEEvNT_6ParamsE --------------------------
	.section	.nv.constant0._ZN7cutlass13device_kernelIN5flash19enable_sm80_to_sm89INS1_16FlashAttnBwdSm80INS1_25CollectiveMainloopBwdSm80ILi1ELi1EN4cute5tupleIJNS5_1CILi32EEENS7_ILi64EEENS7_ILi256EEEEEENS_10bfloat16_tEfNS_4arch4Sm80ELb1ELb0ELb1ELb1ELb0ELb0ELb0ELb0ELi2ELi2ELi2ELi1ELb1EEENS1_21CollectiveEpilogueBwdISB_SC_SE_Li256ELb1ELb0ELi4EEENS1_25SingleTileBwdLPTSchedulerILb1ELi64ELb0EEEEEEEEEvNT_6ParamsE,"a",@progbits
	.sectionflags	@""
	.align	4
.nv.constant0._ZN7cutlass13device_kernelIN5flash19enable_sm80_to_sm89INS1_16FlashAttnBwdSm80INS1_25CollectiveMainloopBwdSm80ILi1ELi1EN4cute5tupleIJNS5_1CILi32EEENS7_ILi64EEENS7_ILi256EEEEEENS_10bfloat16_tEfNS_4arch4Sm80ELb1ELb0ELb1ELb1ELb0ELb0ELb0ELb0ELi2ELi2ELi2ELi1ELb1EEENS1_21CollectiveEpilogueBwdISB_SC_SE_Li256ELb1ELb0ELi4EEENS1_25SingleTileBwdLPTSchedulerILb1ELi64ELb0EEEEEEEEEvNT_6ParamsE:
	.zero		1544


//--------------------- .nv.constant0._ZN7cutlass13device_kernelIN5flash32FlashAttnBwdPostprocessConvertdQIN4cute5tupleIJNS3_1CILi32EEENS5_ILi256EEEEEENS_10bfloat16_tEfNS_4arch4Sm80ELi256ENS3_8TiledMMAINS3_8MMA_AtomIJNS3_30SM80_16x8x16_F32BF16BF16F32_TNEEEENS3_6LayoutINS4_IJNS5_ILi1EEENS5_ILi8EEESH_EEENS4_IJNS5_ILi0EEESH_SK_EEEEENS4_IJNS5_ILi16EEENS5_ILi128EEESN_EEEEELb0EEEEEvNT_6ParamsE --------------------------
	.section	.nv.constant0._ZN7cutlass13device_kernelIN5flash32FlashAttnBwdPostprocessConvertdQIN4cute5tupleIJNS3_1CILi32EEENS5_ILi256EEEEEENS_10bfloat16_tEfNS_4arch4Sm80ELi256ENS3_8TiledMMAINS3_8MMA_AtomIJNS3_30SM80_16x8x16_F32BF16BF16F32_TNEEEENS3_6LayoutINS4_IJNS5_ILi1EEENS5_ILi8EEESH_EEENS4_IJNS5_ILi0EEESH_SK_EEEEENS4_IJNS5_ILi16EEENS5_ILi128EEESN_EEEEELb0EEEEEvNT_6ParamsE,"a",@progbits
	.sectionflags	@""
	.align	4
.nv.constant0._ZN7cutlass13device_kernelIN5flash32FlashAttnBwdPostprocessConvertdQIN4cute5tupleIJNS3_1CILi32EEENS5_ILi256EEEEEENS_10bfloat16_tEfNS_4arch4Sm80ELi256ENS3_8TiledMMAINS3_8MMA_AtomIJNS3_30SM80_16x8x16_F32BF16BF16F32_TNEEEENS3_6LayoutINS4_IJNS5_ILi1EEENS5_ILi8EEESH_EEENS4_IJNS5_ILi0EEESH_SK_EEEEENS4_IJNS5_ILi16EEENS5_ILi128EEESN_EEEEELb0EEEEEvNT_6ParamsE:
	.zero		1008


//--------------------- .nv.constant0._ZN7cutlass13device_kernelIN5flash19enable_sm80_to_sm89INS1_16FlashAttnBwdSm80INS1_25CollectiveMainloopBwdSm80ILi1ELi1EN4cute5tupleIJNS5_1CILi32EEENS7_ILi64EEENS7_ILi256EEEEEENS_10bfloat16_tEfNS_4arch4Sm80ELb1ELb0ELb1ELb1ELb0ELb0ELb0ELb0ELi2ELi2ELi2ELi1ELb1EEENS1_24CollectiveEpilogueBwdGQAISB_fSE_Li256ELb1ELb0EEENS1_25SingleTileBwdLPTSchedulerILb1ELi64ELb0EEEEEEEEEvNT_6ParamsE --------------------------
	.section	.nv.constant0._ZN7cutlass13device_kernelIN5flash19enable_sm80_to_sm89INS1_16FlashAttnBwdSm80INS1_25CollectiveMainloopBwdSm80ILi1ELi1EN4cute5tupleIJNS5_1CILi32EEENS7_ILi64EEENS7_ILi256EEEEEENS_10bfloat16_tEfNS_4arch4Sm80ELb1ELb0ELb1ELb1ELb0ELb0ELb0ELb0ELi2ELi2ELi2ELi1ELb1EEENS1_24CollectiveEpilogueBwdGQAISB_fSE_Li256ELb1ELb0EEENS1_25SingleTileBwdLPTSchedulerILb1ELi64ELb0EEEEEEEEEvNT_6ParamsE,"a",@progbits
	.sectionflags	@""
	.align	4
.nv.constant0._ZN7cutlass13device_kernelIN5flash19enable_sm80_to_sm89INS1_16FlashAttnBwdSm80INS1_25CollectiveMainloopBwdSm80ILi1ELi1EN4cute5tupleIJNS5_1CILi32EEENS7_ILi64EEENS7_ILi256EEEEEENS_10bfloat16_tEfNS_4arch4Sm80ELb1ELb0ELb1ELb1ELb0ELb0ELb0ELb0ELi2ELi2ELi2ELi1ELb1EEENS1_24CollectiveEpilogueBwdGQAISB_fSE_Li256ELb1ELb0EEENS1_25SingleTileBwdLPTSchedulerILb1ELi64ELb0EEEEEEEEEvNT_6ParamsE:
	.zero		1552


//--------------------- .nv.constant0._ZN7cutlass13device_kernelIN5flash22FlashAttnBwdPreprocessIN4cute5tupleIJNS3_1CILi32EEENS5_ILi256EEEEEENS_10bfloat16_tEfNS_4arch4Sm80ELb1ELb1EEEEEvNT_6ParamsE --------------------------
	.section	.nv.constant0._ZN7cutlass13device_kernelIN5flash22FlashAttnBwdPreprocessIN4cute5tupleIJNS3_1CILi32EEENS5_ILi256EEEEEENS_10bfloat16_tEfNS_4arch4Sm80ELb1ELb1EEEEEvNT_6ParamsE,"a",@progbits
	.sectionflags	@""
	.align	4
.nv.constant0._ZN7cutlass13device_kernelIN5flash22FlashAttnBwdPreprocessIN4cute5tupleIJNS3_1CILi32EEENS5_ILi256EEEEEENS_10bfloat16_tEfNS_4arch4Sm80ELb1ELb1EEEEEvNT_6ParamsE:
	.zero		1136


//--------------------- .nv.constant0._ZN7cutlass13device_kernelIN5flash19enable_sm80_to_sm89INS1_16FlashAttnBwdSm80INS1_25CollectiveMainloopBwdSm80ILi1ELi1EN4cute5tupleIJNS5_1CILi64EEES8_NS7_ILi256EEEEEENS_10bfloat16_tEfNS_4arch4Sm80ELb0ELb0ELb1ELb0ELb0ELb0ELb0ELb0ELi2ELi4ELi2ELi2ELb0EEENS1_21CollectiveEpilogueBwdISA_SB_SD_Li256ELb0ELb0ELi4EEENS1_19SingleTileSchedulerILb0ELb0ELb0ELi64EEEEEEEEEvNT_6ParamsE --------------------------
	.section	.nv.constant0._ZN7cutlass13device_kernelIN5flash19enable_sm80_to_sm89INS1_16FlashAttnBwdSm80INS1_25CollectiveMainloopBwdSm80ILi1ELi1EN4cute5tupleIJNS5_1CILi64EEES8_NS7_ILi256EEEEEENS_10bfloat16_tEfNS_4arch4Sm80ELb0ELb0ELb1ELb0ELb0ELb0ELb0ELb0ELi2ELi4ELi2ELi2ELb0EEENS1_21CollectiveEpilogueBwdISA_SB_SD_Li256ELb0ELb0ELi4EEENS1_19SingleTileSchedulerILb0ELb0ELb0ELi64EEEEEEEEEvNT_6ParamsE,"a",@progbits
	.sectionflags	@""
	.align	4
.nv.constant0._ZN7cutlass13device_kernelIN5flash19enable_sm80_to_sm89INS1_16FlashAttnBwdSm80INS1_25CollectiveMainloopBwdSm80ILi1ELi1EN4cute5tupleIJNS5_1CILi64EEES8_NS7_ILi256EEEEEENS_10bfloat16_tEfNS_4arch4Sm80ELb0ELb0ELb1ELb0ELb0ELb0ELb0ELb0ELi2ELi4ELi2ELi2ELb0EEENS1_21CollectiveEpilogueBwdISA_SB_SD_Li256ELb0ELb0ELi4EEENS1_19SingleTileSchedulerILb0ELb0ELb0ELi64EEEEEEEEEvNT_6ParamsE:
	.zero		1520


//--------------------- .nv.constant0._ZN7cutlass13device_kernelIN5flash19enable_sm80_to_sm89INS1_16FlashAttnBwdSm80INS1_25CollectiveMainloopBwdSm80ILi1ELi1EN4cute5tupleIJNS5_1CILi64EEES8_NS7_ILi256EEEEEENS_10bfloat16_tEfNS_4arch4Sm80ELb0ELb0ELb1ELb0ELb0ELb0ELb0ELb0ELi2ELi4ELi2ELi2ELb0EEENS1_24CollectiveEpilogueBwdGQAISA_fSD_Li256ELb0ELb0EEENS1_19SingleTileSchedulerILb0ELb0ELb0ELi64EEEEEEEEEvNT_6ParamsE --------------------------
	.section	.nv.constant0._ZN7cutlass13device_kernelIN5flash19enable_sm80_to_sm89INS1_16FlashAttnBwdSm80INS1_25CollectiveMainloopBwdSm80ILi1ELi1EN4cute5tupleIJNS5_1CILi64EEES8_NS7_ILi256EEEEEENS_10bfloat16_tEfNS_4arch4Sm80ELb0ELb0ELb1ELb0ELb0ELb0ELb0ELb0ELi2ELi4ELi2ELi2ELb0EEENS1_24CollectiveEpilogueBwdGQAISA_fSD_Li256ELb0ELb0EEENS1_19SingleTileSchedulerILb0ELb0ELb0ELi64EEEEEEEEEvNT_6ParamsE,"a",@progbits
	.sectionflags	@""
	.align	4
.nv.constant0._ZN7cutlass13device_kernelIN5flash19enable_sm80_to_sm89INS1_16FlashAttnBwdSm80INS1_25CollectiveMainloopBwdSm80ILi1ELi1EN4cute5tupleIJNS5_1CILi64EEES8_NS7_ILi256EEEEEENS_10bfloat16_tEfNS_4arch4Sm80ELb0ELb0ELb1ELb0ELb0ELb0ELb0ELb0ELi2ELi4ELi2ELi2ELb0EEENS1_24CollectiveEpilogueBwdGQAISA_fSD_Li256ELb0ELb0EEENS1_19SingleTileSchedulerILb0ELb0ELb0ELi64EEEEEEEEEvNT_6ParamsE:
	.zero		1528


//--------------------- .nv.constant0._ZN7cutlass13device_kernelIN5flash19enable_sm80_to_sm89INS1_16FlashAttnBwdSm80INS1_25CollectiveMainloopBwdSm80ILi1ELi1EN4cute5tupleIJNS5_1CILi64EEES8_NS7_ILi256EEEEEENS_10bfloat16_tEfNS_4arch4Sm80ELb0ELb0ELb1ELb1ELb0ELb0ELb0ELb0ELi2ELi4ELi2ELi2ELb0EEENS1_21CollectiveEpilogueBwdISA_SB_SD_Li256ELb1ELb0ELi4EEENS1_19SingleTileSchedulerILb1ELb0ELb0ELi64EEEEEEEEEvNT_6ParamsE --------------------------
	.section	.nv.constant0._ZN7cutlass13device_kernelIN5flash19enable_sm80_to_sm89INS1_16FlashAttnBwdSm80INS1_25CollectiveMainloopBwdSm80ILi1ELi1EN4cute5tupleIJNS5_1CILi64EEES8_NS7_ILi256EEEEEENS_10bfloat16_tEfNS_4arch4Sm80ELb0ELb0ELb1ELb1ELb0ELb0ELb0ELb0ELi2ELi4ELi2ELi2ELb0EEENS1_21CollectiveEpilogueBwdISA_SB_SD_Li256ELb1ELb0ELi4EEENS1_19SingleTileSchedulerILb1ELb0ELb0ELi64EEEEEEEEEvNT_6ParamsE,"a",@progbits
	.sectionflags	@""
	.align	4
.nv.constant0._ZN7cutlass13device_kernelIN5flash19enable_sm80_to_sm89INS1_16FlashAttnBwdSm80INS1_25CollectiveMainloopBwdSm80ILi1ELi1EN4cute5tupleIJNS5_1CILi64EEES8_NS7_ILi256EEEEEENS_10bfloat16_tEfNS_4arch4Sm80ELb0ELb0ELb1ELb1ELb0ELb0ELb0ELb0ELi2ELi4ELi2ELi2ELb0EEENS1_21CollectiveEpilogueBwdISA_SB_SD_Li256ELb1ELb0ELi4EEENS1_19SingleTileSchedulerILb1ELb0ELb0ELi64EEEEEEEEEvNT_6ParamsE:
	.zero		1520


//--------------------- .nv.constant0._ZN7cutlass13device_kernelIN5flash19enable_sm80_to_sm89INS1_16FlashAttnBwdSm80INS1_25CollectiveMainloopBwdSm80ILi1ELi1EN4cute5tupleIJNS5_1CILi64EEES8_NS7_ILi256EEEEEENS_10bfloat16_tEfNS_4arch4Sm80ELb0ELb0ELb1ELb1ELb0ELb0ELb0ELb0ELi2ELi4ELi2ELi2ELb0EEENS1_24CollectiveEpilogueBwdGQAISA_fSD_Li256ELb1ELb0EEENS1_19SingleTileSchedulerILb1ELb0ELb0ELi64EEEEEEEEEvNT_6ParamsE --------------------------
	.section	.nv.constant0._ZN7cutlass13device_kernelIN5flash19enable_sm80_to_sm89INS1_16FlashAttnBwdSm80INS1_25CollectiveMainloopBwdSm80ILi1ELi1EN4cute5tupleIJNS5_1CILi64EEES8_NS7_ILi256EEEEEENS_10bfloat16_tEfNS_4arch4Sm80ELb0ELb0ELb1ELb1ELb0ELb0ELb0ELb0ELi2ELi4ELi2ELi2ELb0EEENS1_24CollectiveEpilogueBwdGQAISA_fSD_Li256ELb1ELb0EEENS1_19SingleTileSchedulerILb1ELb0ELb0ELi64EEEEEEEEEvNT_6ParamsE,"a",@progbits
	.sectionflags	@""
	.align	4
.nv.constant0._ZN7cutlass13device_kernelIN5flash19enable_sm80_to_sm89INS1_16FlashAttnBwdSm80INS1_25CollectiveMainloopBwdSm80ILi1ELi1EN4cute5tupleIJNS5_1CILi64EEES8_NS7_ILi256EEEEEENS_10bfloat16_tEfNS_4arch4Sm80ELb0ELb0ELb1ELb1ELb0ELb0ELb0ELb0ELi2ELi4ELi2ELi2ELb0EEENS1_24CollectiveEpilogueBwdGQAISA_fSD_Li256ELb1ELb0EEENS1_19SingleTileSchedulerILb1ELb0ELb0ELi64EEEEEEEEEvNT_6ParamsE:
	.zero		1528


//--------------------- .nv.constant0._ZN7cutlass13device_kernelIN5flash19enable_sm80_to_sm89INS1_16FlashAttnBwdSm80INS1_25CollectiveMainloopBwdSm80ILi1ELi1EN4cute5tupleIJNS5_1CILi64EEES8_NS7_ILi256EEEEEENS_10bfloat16_tEfNS_4arch4Sm80ELb0ELb1ELb1ELb0ELb0ELb0ELb0ELb0ELi2ELi4ELi2ELi2ELb0EEENS1_21CollectiveEpilogueBwdISA_SB_SD_Li256ELb0ELb0ELi4EEENS1_19SingleTileSchedulerILb0ELb0ELb0ELi64EEEEEEEEEvNT_6ParamsE --------------------------
	.section	.nv.constant0._ZN7cutlass13device_kernelIN5flash19enable_sm80_to_sm89INS1_16FlashAttnBwdSm80INS1_25CollectiveMainloopBwdSm80ILi1ELi1EN4cute5tupleIJNS5_1CILi64EEES8_NS7_ILi256EEEEEENS_10bfloat16_tEfNS_4arch4Sm80ELb0ELb1ELb1ELb0ELb0ELb0ELb0ELb0ELi2ELi4ELi2ELi2ELb0EEENS1_21CollectiveEpilogueBwdISA_SB_SD_Li256ELb0ELb0ELi4EEENS1_19SingleTileSchedulerILb0ELb0ELb0ELi64EEEEEEEEEvNT_6ParamsE,"a",@progbits
	.sectionflags	@""
	.align	4
.nv.constant0._ZN7cutlass13device_kernelIN5flash19enable_sm80_to_sm89INS1_16FlashAttnBwdSm80INS1_25CollectiveMainloopBwdSm80ILi1ELi1EN4cute5tupleIJNS5_1CILi64EEES8_NS7_ILi256EEEEEENS_10bfloat16_tEfNS_4arch4Sm80ELb0ELb1ELb1ELb0ELb0ELb0ELb0ELb0ELi2ELi4ELi2ELi2ELb0EEENS1_21CollectiveEpilogueBwdISA_SB_SD_Li256ELb0ELb0ELi4EEENS1_19SingleTileSchedulerILb0ELb0ELb0ELi64EEEEEEEEEvNT_6ParamsE:
	.zero		1520


//--------------------- .nv.constant0._ZN7cutlass13device_kernelIN5flash19enable_sm80_to_sm89INS1_16FlashAttnBwdSm80INS1_25CollectiveMainloopBwdSm80ILi1ELi1EN4cute5tupleIJNS5_1CILi64EEES8_NS7_ILi256EEEEEENS_10bfloat16_tEfNS_4arch4Sm80ELb0ELb1ELb1ELb0ELb0ELb0ELb0ELb0ELi2ELi4ELi2ELi2ELb0EEENS1_24CollectiveEpilogueBwdGQAISA_fSD_Li256ELb0ELb0EEENS1_19SingleTileSchedulerILb0ELb0ELb0ELi64EEEEEEEEEvNT_6ParamsE --------------------------
	.section	.nv.constant0._ZN7cutlass13device_kernelIN5flash19enable_sm80_to_sm89INS1_16FlashAttnBwdSm80INS1_25CollectiveMainloopBwdSm80ILi1ELi1EN4cute5tupleIJNS5_1CILi64EEES8_NS7_ILi256EEEEEENS_10bfloat16_tEfNS_4arch4Sm80ELb0ELb1ELb1ELb0ELb0ELb0ELb0ELb0ELi2ELi4ELi2ELi2ELb0EEENS1_24CollectiveEpilogueBwdGQAISA_fSD_Li256ELb0ELb0EEENS1_19SingleTileSchedulerILb0ELb0ELb0ELi64EEEEEEEEEvNT_6ParamsE,"a",@progbits
	.sectionflags	@""
	.align	4
.nv.constant0._ZN7cutlass13device_kernelIN5flash19enable_sm80_to_sm89INS1_16FlashAttnBwdSm80INS1_25CollectiveMainloopBwdSm80ILi1ELi1EN4cute5tupleIJNS5_1CILi64EEES8_NS7_ILi256EEEEEENS_10bfloat16_tEfNS_4arch4Sm80ELb0ELb1ELb1ELb0ELb0ELb0ELb0ELb0ELi2ELi4ELi2ELi2ELb0EEENS1_24CollectiveEpilogueBwdGQAISA_fSD_Li256ELb0ELb0EEENS1_19SingleTileSchedulerILb0ELb0ELb0ELi64EEEEEEEEEvNT_6ParamsE:
	.zero		1528


//--------------------- .nv.constant0._ZN7cutlass13device_kernelIN5flash19enable_sm80_to_sm89INS1_16FlashAttnBwdSm80INS1_25CollectiveMainloopBwdSm80ILi1ELi1EN4cute5tupleIJNS5_1CILi64EEES8_NS7_ILi256EEEEEENS_10bfloat16_tEfNS_4arch4Sm80ELb0ELb1ELb1ELb1ELb0ELb0ELb0ELb0ELi2ELi4ELi2ELi2ELb0EEENS1_21CollectiveEpilogueBwdISA_SB_SD_Li256ELb1ELb0ELi4EEENS1_19SingleTileSchedulerILb1ELb0ELb0ELi64EEEEEEEEEvNT_6ParamsE --------------------------
	.section	.nv.constant0._ZN7cutlass13device_kernelIN5flash19enable_sm80_to_sm89INS1_16FlashAttnBwdSm80INS1_25CollectiveMainloopBwdSm80ILi1ELi1EN4cute5tupleIJNS5_1CILi64EEES8_NS7_ILi256EEEEEENS_10bfloat16_tEfNS_4arch4Sm80ELb0ELb1ELb1ELb1ELb0ELb0ELb0ELb0ELi2ELi4ELi2ELi2ELb0EEENS1_21CollectiveEpilogueBwdISA_SB_SD_Li256ELb1ELb0ELi4EEENS1_19SingleTileSchedulerILb1ELb0ELb0ELi64EEEEEEEEEvNT_6ParamsE,"a",@progbits
	.sectionflags	@""
	.align	4
.nv.constant0._ZN7cutlass13device_kernelIN5flash19enable_sm80_to_sm89INS1_16FlashAttnBwdSm80INS1_25CollectiveMainloopBwdSm80ILi1ELi1EN4cute5tupleIJNS5_1CILi64EEES8_NS7_ILi256EEEEEENS_10bfloat16_tEfNS_4arch4Sm80ELb0ELb1ELb1ELb1ELb0ELb0ELb0ELb0ELi2ELi4ELi2ELi2ELb0EEENS1_21CollectiveEpilogueBwdISA_SB_SD_Li256ELb1ELb0ELi4EEENS1_19SingleTileSchedulerILb1ELb0ELb0ELi64EEEEEEEEEvNT_6ParamsE:
	.zero		1520


//--------------------- .nv.constant0._ZN7cutlass13device_kernelIN5flash19enable_sm80_to_sm89INS1_16FlashAttnBwdSm80INS1_25CollectiveMainloopBwdSm80ILi1ELi1EN4cute5tupleIJNS5_1CILi64EEES8_NS7_ILi256EEEEEENS_10bfloat16_tEfNS_4arch4Sm80ELb0ELb1ELb1ELb1ELb0ELb0ELb0ELb0ELi2ELi4ELi2ELi2ELb0EEENS1_24CollectiveEpilogueBwdGQAISA_fSD_Li256ELb1ELb0EEENS1_19SingleTileSchedulerILb1ELb0ELb0ELi64EEEEEEEEEvNT_6ParamsE --------------------------
	.section	.nv.constant0._ZN7cutlass13device_kernelIN5flash19enable_sm80_to_sm89INS1_16FlashAttnBwdSm80INS1_25CollectiveMainloopBwdSm80ILi1ELi1EN4cute5tupleIJNS5_1CILi64EEES8_NS7_ILi256EEEEEENS_10bfloat16_tEfNS_4arch4Sm80ELb0ELb1ELb1ELb1ELb0ELb0ELb0ELb0ELi2ELi4ELi2ELi2ELb0EEENS1_24CollectiveEpilogueBwdGQAISA_fSD_Li256ELb1ELb0EEENS1_19SingleTileSchedulerILb1ELb0ELb0ELi64EEEEEEEEEvNT_6ParamsE,"a",@progbits
	.sectionflags	@""
	.align	4
.nv.constant0._ZN7cutlass13device_kernelIN5flash19enable_sm80_to_sm89INS1_16FlashAttnBwdSm80INS1_25CollectiveMainloopBwdSm80ILi1ELi1EN4cute5tupleIJNS5_1CILi64EEES8_NS7_ILi256EEEEEENS_10bfloat16_tEfNS_4arch4Sm80ELb0ELb1ELb1ELb1ELb0ELb0ELb0ELb0ELi2ELi4ELi2ELi2ELb0EEENS1_24CollectiveEpilogueBwdGQAISA_fSD_Li256ELb1ELb0EEENS1_19SingleTileSchedulerILb1ELb0ELb0ELi64EEEEEEEEEvNT_6ParamsE:
	.zero		1528


//--------------------- .nv.constant0._ZN7cutlass13device_kernelIN5flash19enable_sm80_to_sm89INS1_16FlashAttnBwdSm80INS1_25CollectiveMainloopBwdSm80ILi1ELi1EN4cute5tupleIJNS5_1CILi64EEES8_NS7_ILi256EEEEEENS_10bfloat16_tEfNS_4arch4Sm80ELb1ELb0ELb1ELb0ELb0ELb0ELb0ELb0ELi2ELi4ELi2ELi2ELb0EEENS1_21CollectiveEpilogueBwdISA_SB_SD_Li256ELb0ELb0ELi4EEENS1_25SingleTileBwdLPTSchedulerILb0ELi64ELb0EEEEEEEEEvNT_6ParamsE --------------------------
	.section	.nv.constant0._ZN7cutlass13device_kernelIN5flash19enable_sm80_to_sm89INS1_16FlashAttnBwdSm80INS1_25CollectiveMainloopBwdSm80ILi1ELi1EN4cute5tupleIJNS5_1CILi64EEES8_NS7_ILi256EEEEEENS_10bfloat16_tEfNS_4arch4Sm80ELb1ELb0ELb1ELb0ELb0ELb0ELb0ELb0ELi2ELi4ELi2ELi2ELb0EEENS1_21CollectiveEpilogueBwdISA_SB_SD_Li256ELb0ELb0ELi4EEENS1_25SingleTileBwdLPTSchedulerILb0ELi64ELb0EEEEEEEEEvNT_6ParamsE,"a",@progbits
	.sectionflags	@""
	.align	4
.nv.constant0._ZN7cutlass13device_kernelIN5flash19enable_sm80_to_sm89INS1_16FlashAttnBwdSm80INS1_25CollectiveMainloopBwdSm80ILi1ELi1EN4cute5tupleIJNS5_1CILi64EEES8_NS7_ILi256EEEEEENS_10bfloat16_tEfNS_4arch4Sm80ELb1ELb0ELb1ELb0ELb0ELb0ELb0ELb0ELi2ELi4ELi2ELi2ELb0EEENS1_21CollectiveEpilogueBwdISA_SB_SD_Li256ELb0ELb0ELi4EEENS1_25SingleTileBwdLPTSchedulerILb0ELi64ELb0EEEEEEEEEvNT_6ParamsE:
	.zero		1544


//--------------------- .nv.constant0._ZN7cutlass13device_kernelIN5flash19enable_sm80_to_sm89INS1_16FlashAttnBwdSm80INS1_25CollectiveMainloopBwdSm80ILi1ELi1EN4cute5tupleIJNS5_1CILi64EEES8_NS7_ILi256EEEEEENS_10bfloat16_tEfNS_4arch4Sm80ELb1ELb0ELb1ELb0ELb0ELb0ELb0ELb0ELi2ELi4ELi2ELi2ELb0EEENS1_24CollectiveEpilogueBwdGQAISA_fSD_Li256ELb0ELb0EEENS1_25SingleTileBwdLPTSchedulerILb0ELi64ELb0EEEEEEEEEvNT_6ParamsE --------------------------
	.section	.nv.constant0._ZN7cutlass13device_kernelIN5flash19enable_sm80_to_sm89INS1_16FlashAttnBwdSm80INS1_25CollectiveMainloopBwdSm80ILi1ELi1EN4cute5tupleIJNS5_1CILi64EEES8_NS7_ILi256EEEEEENS_10bfloat16_tEfNS_4arch4Sm80ELb1ELb0ELb1ELb0ELb0ELb0ELb0ELb0ELi2ELi4ELi2ELi2ELb0EEENS1_24CollectiveEpilogueBwdGQAISA_fSD_Li256ELb0ELb0EEENS1_25SingleTileBwdLPTSchedulerILb0ELi64ELb0EEEEEEEEEvNT_6ParamsE,"a",@progbits
	.sectionflags	@""
	.align	4
.nv.constant0._ZN7cutlass13device_kernelIN5flash19enable_sm80_to_sm89INS1_16FlashAttnBwdSm80INS1_25CollectiveMainloopBwdSm80ILi1ELi1EN4cute5tupleIJNS5_1CILi64EEES8_NS7_ILi256EEEEEENS_10bfloat16_tEfNS_4arch4Sm80ELb1ELb0ELb1ELb0ELb0ELb0ELb0ELb0ELi2ELi4ELi2ELi2ELb0EEENS1_24CollectiveEpilogueBwdGQAISA_fSD_Li256ELb0ELb0EEENS1_25SingleTileBwdLPTSchedulerILb0ELi64ELb0EEEEEEEEEvNT_6ParamsE:
	.zero		1552


//--------------------- .nv.constant0._ZN7cutlass13device_kernelIN5flash22FlashAttnBwdPreprocessIN4cute5tupleIJNS3_1CILi64EEENS5_ILi256EEEEEENS_10bfloat16_tEfNS_4arch4Sm80ELb1ELb0EEEEEvNT_6ParamsE --------------------------
	.section	.nv.constant0._ZN7cutlass13device_kernelIN5flash22FlashAttnBwdPreprocessIN4cute5tupleIJNS3_1CILi64EEENS5_ILi256EEEEEENS_10bfloat16_tEfNS_4arch4Sm80ELb1ELb0EEEEEvNT_6ParamsE,"a",@progbits
	.sectionflags	@""
	.align	4
.nv.constant0._ZN7cutlass13device_kernelIN5flash22FlashAttnBwdPreprocessIN4cute5tupleIJNS3_1CILi64EEENS5_ILi256EEEEEENS_10bfloat16_tEfNS_4arch4Sm80ELb1ELb0EEEEEvNT_6ParamsE:
	.zero		1136


//--------------------- .nv.constant0._ZN7cutlass13device_kernelIN5flash19enable_sm80_to_sm89INS1_16FlashAttnBwdSm80INS1_25CollectiveMainloopBwdSm80ILi1ELi1EN4cute5tupleIJNS5_1CILi64EEES8_NS7_ILi256EEEEEENS_10bfloat16_tEfNS_4arch4Sm80ELb1ELb0ELb1ELb1ELb0ELb0ELb0ELb0ELi2ELi4ELi2ELi2ELb0EEENS1_21CollectiveEpilogueBwdISA_SB_SD_Li256ELb1ELb0ELi4EEENS1_25SingleTileBwdLPTSchedulerILb1ELi64ELb0EEEEEEEEEvNT_6ParamsE --------------------------
	.section	.nv.constant0._ZN7cutlass13device_kernelIN5flash19enable_sm80_to_sm89INS1_16FlashAttnBwdSm80INS1_25CollectiveMainloopBwdSm80ILi1ELi1EN4cute5tupleIJNS5_1CILi64EEES8_NS7_ILi256EEEEEENS_10bfloat16_tEfNS_4arch4Sm80ELb1ELb0ELb1ELb1ELb0ELb0ELb0ELb0ELi2ELi4ELi2ELi2ELb0EEENS1_21CollectiveEpilogueBwdISA_SB_SD_Li256ELb1ELb0ELi4EEENS1_25SingleTileBwdLPTSchedulerILb1ELi64ELb0EEEEEEEEEvNT_6ParamsE,"a",@progbits
	.sectionflags	@""
	.align	4
.nv.constant0._ZN7cutlass13device_kernelIN5flash19enable_sm80_to_sm89INS1_16FlashAttnBwdSm80INS1_25CollectiveMainloopBwdSm80ILi1ELi1EN4cute5tupleIJNS5_1CILi64EEES8_NS7_ILi256EEEEEENS_10bfloat16_tEfNS_4arch4Sm80ELb1ELb0ELb1ELb1ELb0ELb0ELb0ELb0ELi2ELi4ELi2ELi2ELb0EEENS1_21CollectiveEpilogueBwdISA_SB_SD_Li256ELb1ELb0ELi4EEENS1_25SingleTileBwdLPTSchedulerILb1ELi64ELb0EEEEEEEEEvNT_6ParamsE:
	.zero		1544


//--------------------- .nv.constant0._ZN7cutlass13device_kernelIN5flash32FlashAttnBwdPostprocessConvertdQIN4cute5tupleIJNS3_1CILi64EEENS5_ILi256EEEEEENS_10bfloat16_tEfNS_4arch4Sm80ELi256ENS3_8TiledMMAINS3_8MMA_AtomIJNS3_30SM80_16x8x16_F32BF16BF16F32_TNEEEENS3_6LayoutINS4_IJNS5_ILi2EEENS5_ILi4EEENS5_ILi1EEEEEENS4_IJSJ_SH_NS5_ILi0EEEEEEEENS4_IJNS5_ILi32EEES6_NS5_ILi16EEEEEEEELb0EEEEEvNT_6ParamsE --------------------------
	.section	.nv.constant0._ZN7cutlass13device_kernelIN5flash32FlashAttnBwdPostprocessConvertdQIN4cute5tupleIJNS3_1CILi64EEENS5_ILi256EEEEEENS_10bfloat16_tEfNS_4arch4Sm80ELi256ENS3_8TiledMMAINS3_8MMA_AtomIJNS3_30SM80_16x8x16_F32BF16BF16F32_TNEEEENS3_6LayoutINS4_IJNS5_ILi2EEENS5_ILi4EEENS5_ILi1EEEEEENS4_IJSJ_SH_NS5_ILi0EEEEEEEENS4_IJNS5_ILi32EEES6_NS5_ILi16EEEEEEEELb0EEEEEvNT_6ParamsE,"a",@progbits
	.sectionflags	@""
	.align	4
.nv.constant0._ZN7cutlass13device_kernelIN5flash32FlashAttnBwdPostprocessConvertdQIN4cute5tupleIJNS3_1CILi64EEENS5_ILi256EEEEEENS_10bfloat16_tEfNS_4arch4Sm80ELi256ENS3_8TiledMMAINS3_8MMA_AtomIJNS3_30SM80_16x8x16_F32BF16BF16F32_TNEEEENS3_6LayoutINS4_IJNS5_ILi2EEENS5_ILi4EEENS5_ILi1EEEEEENS4_IJSJ_SH_NS5_ILi0EEEEEEEENS4_IJNS5_ILi32EEES6_NS5_ILi16EEEEEEEELb0EEEEEvNT_6ParamsE:
	.zero		1008


//--------------------- .nv.constant0._ZN7cutlass13device_kernelIN5flash19enable_sm80_to_sm89INS1_16FlashAttnBwdSm80INS1_25CollectiveMainloopBwdSm80ILi1ELi1EN4cute5tupleIJNS5_1CILi64EEES8_NS7_ILi256EEEEEENS_10bfloat16_tEfNS_4arch4Sm80ELb1ELb0ELb1ELb1ELb0ELb0ELb0ELb0ELi2ELi4ELi2ELi2ELb0EEENS1_24CollectiveEpilogueBwdGQAISA_fSD_Li256ELb1ELb0EEENS1_25SingleTileBwdLPTSchedulerILb1ELi64ELb0EEEEEEEEEvNT_6ParamsE --------------------------
	.section	.nv.constant0._ZN7cutlass13device_kernelIN5flash19enable_sm80_to_sm89INS1_16FlashAttnBwdSm80INS1_25CollectiveMainloopBwdSm80ILi1ELi1EN4cute5tupleIJNS5_1CILi64EEES8_NS7_ILi256EEEEEENS_10bfloat16_tEfNS_4arch4Sm80ELb1ELb0ELb1ELb1ELb0ELb0ELb0ELb0ELi2ELi4ELi2ELi2ELb0EEENS1_24CollectiveEpilogueBwdGQAISA_fSD_Li256ELb1ELb0EEENS1_25SingleTileBwdLPTSchedulerILb1ELi64ELb0EEEEEEEEEvNT_6ParamsE,"a",@progbits
	.sectionflags	@""
	.align	4
.nv.constant0._ZN7cutlass13device_kernelIN5flash19enable_sm80_to_sm89INS1_16FlashAttnBwdSm80INS1_25CollectiveMainloopBwdSm80ILi1ELi1EN4cute5tupleIJNS5_1CILi64EEES8_NS7_ILi256EEEEEENS_10bfloat16_tEfNS_4arch4Sm80ELb1ELb0ELb1ELb1ELb0ELb0ELb0ELb0ELi2ELi4ELi2ELi2ELb0EEENS1_24CollectiveEpilogueBwdGQAISA_fSD_Li256ELb1ELb0EEENS1_25SingleTileBwdLPTSchedulerILb1ELi64ELb0EEEEEEEEEvNT_6ParamsE:
	.zero		1552


//--------------------- .nv.constant0._ZN7cutlass13device_kernelIN5flash22FlashAttnBwdPreprocessIN4cute5tupleIJNS3_1CILi64EEENS5_ILi256EEEEEENS_10bfloat16_tEfNS_4arch4Sm80ELb1ELb1EEEEEvNT_6ParamsE --------------------------
	.section	.nv.constant0._ZN7cutlass13device_kernelIN5flash22FlashAttnBwdPreprocessIN4cute5tupleIJNS3_1CILi64EEENS5_ILi256EEEEEENS_10bfloat16_tEfNS_4arch4Sm80ELb1ELb1EEEEEvNT_6ParamsE,"a",@progbits
	.sectionflags	@""
	.align	4
.nv.constant0._ZN7cutlass13device_kernelIN5flash22FlashAttnBwdPreprocessIN4cute5tupleIJNS3_1CILi64EEENS5_ILi256EEEEEENS_10bfloat16_tEfNS_4arch4Sm80ELb1ELb1EEEEEvNT_6ParamsE:
	.zero		1136


//--------------------- SYMBOLS --------------------------

	.type		.nv.reservedSmem.offset0,@object
	.size		.nv.reservedSmem.offset0,0x4
	.type		.nv.reservedSmem.cap,@object
	.size		.nv.reservedSmem.cap,0x4
